//
// Generated by NVIDIA NVVM Compiler
//
// Compiler Build ID: CL-36424714
// Cuda compilation tools, release 13.0, V13.0.88
// Based on NVVM 20.0.0
//

.version 9.0
.target sm_100
.address_size 64

	// .globl	_Z12transpose32uPKjPjii
// _ZZ12transpose32uPKjPjiiE4tile has been demoted
// _ZZN3cub18CUB_300001_SM_10006detail11scan_by_key21DeviceScanByKeyKernelINS2_10policy_hubIN6thrust24THRUST_300001_SM_1000_NS18transform_iteratorI6RowKeyNS6_17counting_iteratorIiNS6_11use_defaultESA_SA_EESA_SA_EEjjN4cuda3std3__44plusIvEEE10Policy1000ESC_NS7_I8CastByteNS6_10device_ptrIhEESA_SA_EEPjNS0_24ReduceByKeyScanTileStateIjiLb1EEENSF_8equal_toIvEESH_NS0_8NullTypeEjjiEEvT0_PT9_T1_T2_T3_iT4_T5_T6_T7_E12temp_storage has been demoted
// _ZZN3cub18CUB_300001_SM_10006detail11scan_by_key21DeviceScanByKeyKernelINS2_10policy_hubIN6thrust24THRUST_300001_SM_1000_NS18transform_iteratorI6RowKeyNS6_17counting_iteratorIiNS6_11use_defaultESA_SA_EESA_SA_EEjjN4cuda3std3__44plusIvEEE10Policy1000ESC_NS7_I8CastByteNS6_10device_ptrIhEESA_SA_EEPjNS0_24ReduceByKeyScanTileStateIjiLb1EEENSF_8equal_toIvEESH_NS0_8NullTypeEmjiEEvT0_PT9_T1_T2_T3_iT4_T5_T6_T7_E12temp_storage has been demoted
// _ZZN3cub18CUB_300001_SM_10006detail11scan_by_key21DeviceScanByKeyKernelINS2_10policy_hubIN6thrust24THRUST_300001_SM_1000_NS18transform_iteratorI12RowKeyStrideNS6_17counting_iteratorIiNS6_11use_defaultESA_SA_EESA_SA_EEjjN4cuda3std3__44plusIvEEE10Policy1000ESC_PjSK_NS0_24ReduceByKeyScanTileStateIjiLb1EEENSF_8equal_toIvEESH_NS0_8NullTypeEjjiEEvT0_PT9_T1_T2_T3_iT4_T5_T6_T7_E12temp_storage has been demoted
// _ZZN3cub18CUB_300001_SM_10006detail11scan_by_key21DeviceScanByKeyKernelINS2_10policy_hubIN6thrust24THRUST_300001_SM_1000_NS18transform_iteratorI12RowKeyStrideNS6_17counting_iteratorIiNS6_11use_defaultESA_SA_EESA_SA_EEjjN4cuda3std3__44plusIvEEE10Policy1000ESC_PjSK_NS0_24ReduceByKeyScanTileStateIjiLb1EEENSF_8equal_toIvEESH_NS0_8NullTypeEmjiEEvT0_PT9_T1_T2_T3_iT4_T5_T6_T7_E12temp_storage has been demoted
.global .align 1 .b8 _ZN34_INTERNAL_f34273fe_4_k_cu_b1d803d34cuda3std3__45__cpo5beginE[1];
.global .align 1 .b8 _ZN34_INTERNAL_f34273fe_4_k_cu_b1d803d34cuda3std3__45__cpo3endE[1];
.global .align 1 .b8 _ZN34_INTERNAL_f34273fe_4_k_cu_b1d803d34cuda3std3__45__cpo6cbeginE[1];
.global .align 1 .b8 _ZN34_INTERNAL_f34273fe_4_k_cu_b1d803d34cuda3std3__45__cpo4cendE[1];
.global .align 1 .b8 _ZN34_INTERNAL_f34273fe_4_k_cu_b1d803d34cuda3std3__45__cpo6rbeginE[1];
.global .align 1 .b8 _ZN34_INTERNAL_f34273fe_4_k_cu_b1d803d34cuda3std3__45__cpo4rendE[1];
.global .align 1 .b8 _ZN34_INTERNAL_f34273fe_4_k_cu_b1d803d34cuda3std3__45__cpo7crbeginE[1];
.global .align 1 .b8 _ZN34_INTERNAL_f34273fe_4_k_cu_b1d803d34cuda3std3__45__cpo5crendE[1];
.global .align 1 .b8 _ZN34_INTERNAL_f34273fe_4_k_cu_b1d803d34cuda3std3__436_GLOBAL__N__f34273fe_4_k_cu_b1d803d36ignoreE[1];
.global .align 1 .b8 _ZN34_INTERNAL_f34273fe_4_k_cu_b1d803d34cuda3std3__419piecewise_constructE[1];
.global .align 1 .b8 _ZN34_INTERNAL_f34273fe_4_k_cu_b1d803d34cuda3std3__48in_placeE[1];
.global .align 1 .b8 _ZN34_INTERNAL_f34273fe_4_k_cu_b1d803d34cuda3std3__420unreachable_sentinelE[1];
.global .align 1 .b8 _ZN34_INTERNAL_f34273fe_4_k_cu_b1d803d34cuda3std3__47nulloptE[1];
.global .align 1 .b8 _ZN34_INTERNAL_f34273fe_4_k_cu_b1d803d34cuda3std3__48unexpectE[1];
.global .align 1 .b8 _ZN34_INTERNAL_f34273fe_4_k_cu_b1d803d34cuda3std6ranges3__45__cpo4swapE[1];
.global .align 1 .b8 _ZN34_INTERNAL_f34273fe_4_k_cu_b1d803d34cuda3std6ranges3__45__cpo9iter_moveE[1];
.global .align 1 .b8 _ZN34_INTERNAL_f34273fe_4_k_cu_b1d803d34cuda3std6ranges3__45__cpo5beginE[1];
.global .align 1 .b8 _ZN34_INTERNAL_f34273fe_4_k_cu_b1d803d34cuda3std6ranges3__45__cpo3endE[1];
.global .align 1 .b8 _ZN34_INTERNAL_f34273fe_4_k_cu_b1d803d34cuda3std6ranges3__45__cpo6cbeginE[1];
.global .align 1 .b8 _ZN34_INTERNAL_f34273fe_4_k_cu_b1d803d34cuda3std6ranges3__45__cpo4cendE[1];
.global .align 1 .b8 _ZN34_INTERNAL_f34273fe_4_k_cu_b1d803d34cuda3std6ranges3__45__cpo7advanceE[1];
.global .align 1 .b8 _ZN34_INTERNAL_f34273fe_4_k_cu_b1d803d34cuda3std6ranges3__45__cpo9iter_swapE[1];
.global .align 1 .b8 _ZN34_INTERNAL_f34273fe_4_k_cu_b1d803d34cuda3std6ranges3__45__cpo4nextE[1];
.global .align 1 .b8 _ZN34_INTERNAL_f34273fe_4_k_cu_b1d803d34cuda3std6ranges3__45__cpo4prevE[1];
.global .align 1 .b8 _ZN34_INTERNAL_f34273fe_4_k_cu_b1d803d34cuda3std6ranges3__45__cpo4dataE[1];
.global .align 1 .b8 _ZN34_INTERNAL_f34273fe_4_k_cu_b1d803d34cuda3std6ranges3__45__cpo5cdataE[1];
.global .align 1 .b8 _ZN34_INTERNAL_f34273fe_4_k_cu_b1d803d34cuda3std6ranges3__45__cpo4sizeE[1];
.global .align 1 .b8 _ZN34_INTERNAL_f34273fe_4_k_cu_b1d803d34cuda3std6ranges3__45__cpo5ssizeE[1];
.global .align 1 .b8 _ZN34_INTERNAL_f34273fe_4_k_cu_b1d803d34cuda3std6ranges3__45__cpo8distanceE[1];
.global .align 1 .b8 _ZN34_INTERNAL_f34273fe_4_k_cu_b1d803d36thrust24THRUST_300001_SM_1000_NS8cuda_cub3parE[1];
.global .align 1 .b8 _ZN34_INTERNAL_f34273fe_4_k_cu_b1d803d36thrust24THRUST_300001_SM_1000_NS8cuda_cub10par_nosyncE[1];
.global .align 1 .b8 _ZN34_INTERNAL_f34273fe_4_k_cu_b1d803d36thrust24THRUST_300001_SM_1000_NS6system6detail10sequential3seqE[1];
.global .align 1 .b8 _ZN34_INTERNAL_f34273fe_4_k_cu_b1d803d36thrust24THRUST_300001_SM_1000_NS12placeholders2_1E[1];
.global .align 1 .b8 _ZN34_INTERNAL_f34273fe_4_k_cu_b1d803d36thrust24THRUST_300001_SM_1000_NS12placeholders2_2E[1];
.global .align 1 .b8 _ZN34_INTERNAL_f34273fe_4_k_cu_b1d803d36thrust24THRUST_300001_SM_1000_NS12placeholders2_3E[1];
.global .align 1 .b8 _ZN34_INTERNAL_f34273fe_4_k_cu_b1d803d36thrust24THRUST_300001_SM_1000_NS12placeholders2_4E[1];
.global .align 1 .b8 _ZN34_INTERNAL_f34273fe_4_k_cu_b1d803d36thrust24THRUST_300001_SM_1000_NS12placeholders2_5E[1];
.global .align 1 .b8 _ZN34_INTERNAL_f34273fe_4_k_cu_b1d803d36thrust24THRUST_300001_SM_1000_NS12placeholders2_6E[1];
.global .align 1 .b8 _ZN34_INTERNAL_f34273fe_4_k_cu_b1d803d36thrust24THRUST_300001_SM_1000_NS12placeholders2_7E[1];
.global .align 1 .b8 _ZN34_INTERNAL_f34273fe_4_k_cu_b1d803d36thrust24THRUST_300001_SM_1000_NS12placeholders2_8E[1];
.global .align 1 .b8 _ZN34_INTERNAL_f34273fe_4_k_cu_b1d803d36thrust24THRUST_300001_SM_1000_NS12placeholders2_9E[1];
.global .align 1 .b8 _ZN34_INTERNAL_f34273fe_4_k_cu_b1d803d36thrust24THRUST_300001_SM_1000_NS12placeholders3_10E[1];
.global .align 1 .b8 _ZN34_INTERNAL_f34273fe_4_k_cu_b1d803d36thrust24THRUST_300001_SM_1000_NS3seqE[1];

.visible .entry _Z12transpose32uPKjPjii(
	.param .u64 .ptr .align 1 _Z12transpose32uPKjPjii_param_0,
	.param .u64 .ptr .align 1 _Z12transpose32uPKjPjii_param_1,
	.param .u32 _Z12transpose32uPKjPjii_param_2,
	.param .u32 _Z12transpose32uPKjPjii_param_3
)
{
	.reg .pred 	%p<7>;
	.reg .b32 	%r<27>;
	.reg .b64 	%rd<9>;
	// demoted variable
	.shared .align 4 .b8 _ZZ12transpose32uPKjPjiiE4tile[4224];
	ld.param.u64 	%rd1, [_Z12transpose32uPKjPjii_param_0];
	ld.param.u64 	%rd2, [_Z12transpose32uPKjPjii_param_1];
	ld.param.u32 	%r9, [_Z12transpose32uPKjPjii_param_2];
	ld.param.u32 	%r11, [_Z12transpose32uPKjPjii_param_3];
	mov.u32 	%r12, %ctaid.x;
	shl.b32 	%r1, %r12, 5;
	mov.u32 	%r2, %tid.x;
	add.s32 	%r3, %r1, %r2;
	mov.u32 	%r13, %ctaid.y;
	shl.b32 	%r4, %r13, 5;
	mov.u32 	%r5, %tid.y;
	add.s32 	%r14, %r4, %r5;
	setp.ge.s32 	%p1, %r3, %r9;
	setp.ge.s32 	%p2, %r14, %r11;
	or.pred  	%p3, %p1, %p2;
	@%p3 bra 	$L__BB0_2;
	cvta.to.global.u64 	%rd3, %rd1;
	mad.lo.s32 	%r15, %r9, %r14, %r3;
	mul.wide.s32 	%rd4, %r15, 4;
	add.s64 	%rd5, %rd3, %rd4;
	ld.global.nc.u32 	%r16, [%rd5];
	mov.u32 	%r17, _ZZ12transpose32uPKjPjiiE4tile;
	mad.lo.s32 	%r18, %r5, 132, %r17;
	shl.b32 	%r19, %r2, 2;
	add.s32 	%r20, %r18, %r19;
	st.shared.u32 	[%r20], %r16;
$L__BB0_2:
	bar.sync 	0;
	add.s32 	%r7, %r4, %r2;
	add.s32 	%r8, %r1, %r5;
	setp.ge.s32 	%p4, %r7, %r11;
	setp.ge.s32 	%p5, %r8, %r9;
	or.pred  	%p6, %p5, %p4;
	@%p6 bra 	$L__BB0_4;
	mov.u32 	%r21, _ZZ12transpose32uPKjPjiiE4tile;
	mad.lo.s32 	%r22, %r2, 132, %r21;
	shl.b32 	%r23, %r5, 2;
	add.s32 	%r24, %r22, %r23;
	ld.shared.u32 	%r25, [%r24];
	mad.lo.s32 	%r26, %r11, %r8, %r7;
	cvta.to.global.u64 	%rd6, %rd2;
	mul.wide.s32 	%rd7, %r26, 4;
	add.s64 	%rd8, %rd6, %rd7;
	st.global.u32 	[%rd8], %r25;
$L__BB0_4:
	ret;

}
	// .globl	_ZN3cub18CUB_300001_SM_10006detail11EmptyKernelIvEEvv
.visible .entry _ZN3cub18CUB_300001_SM_10006detail11EmptyKernelIvEEvv()
{


	ret;

}
	// .globl	_ZN3cub18CUB_300001_SM_10006detail11scan_by_key25DeviceScanByKeyInitKernelINS0_24ReduceByKeyScanTileStateIjiLb1EEEN6thrust24THRUST_300001_SM_1000_NS18transform_iteratorI6RowKeyNS7_17counting_iteratorIiNS7_11use_defaultESB_SB_EESB_SB_EEjEEvT_T0_PN4cuda3std3__415iterator_traitsISF_vE10value_typeET1_i
.visible .entry _ZN3cub18CUB_300001_SM_10006detail11scan_by_key25DeviceScanByKeyInitKernelINS0_24ReduceByKeyScanTileStateIjiLb1EEEN6thrust24THRUST_300001_SM_1000_NS18transform_iteratorI6RowKeyNS7_17counting_iteratorIiNS7_11use_defaultESB_SB_EESB_SB_EEjEEvT_T0_PN4cuda3std3__415iterator_traitsISF_vE10value_typeET1_i(
	.param .align 8 .b8 _ZN3cub18CUB_300001_SM_10006detail11scan_by_key25DeviceScanByKeyInitKernelINS0_24ReduceByKeyScanTileStateIjiLb1EEEN6thrust24THRUST_300001_SM_1000_NS18transform_iteratorI6RowKeyNS7_17counting_iteratorIiNS7_11use_defaultESB_SB_EESB_SB_EEjEEvT_T0_PN4cuda3std3__415iterator_traitsISF_vE10value_typeET1_i_param_0[8],
	.param .align 4 .b8 _ZN3cub18CUB_300001_SM_10006detail11scan_by_key25DeviceScanByKeyInitKernelINS0_24ReduceByKeyScanTileStateIjiLb1EEEN6thrust24THRUST_300001_SM_1000_NS18transform_iteratorI6RowKeyNS7_17counting_iteratorIiNS7_11use_defaultESB_SB_EESB_SB_EEjEEvT_T0_PN4cuda3std3__415iterator_traitsISF_vE10value_typeET1_i_param_1[8],
	.param .u64 .ptr .align 1 _ZN3cub18CUB_300001_SM_10006detail11scan_by_key25DeviceScanByKeyInitKernelINS0_24ReduceByKeyScanTileStateIjiLb1EEEN6thrust24THRUST_300001_SM_1000_NS18transform_iteratorI6RowKeyNS7_17counting_iteratorIiNS7_11use_defaultESB_SB_EESB_SB_EEjEEvT_T0_PN4cuda3std3__415iterator_traitsISF_vE10value_typeET1_i_param_2,
	.param .u32 _ZN3cub18CUB_300001_SM_10006detail11scan_by_key25DeviceScanByKeyInitKernelINS0_24ReduceByKeyScanTileStateIjiLb1EEEN6thrust24THRUST_300001_SM_1000_NS18transform_iteratorI6RowKeyNS7_17counting_iteratorIiNS7_11use_defaultESB_SB_EESB_SB_EEjEEvT_T0_PN4cuda3std3__415iterator_traitsISF_vE10value_typeET1_i_param_3,
	.param .u32 _ZN3cub18CUB_300001_SM_10006detail11scan_by_key25DeviceScanByKeyInitKernelINS0_24ReduceByKeyScanTileStateIjiLb1EEEN6thrust24THRUST_300001_SM_1000_NS18transform_iteratorI6RowKeyNS7_17counting_iteratorIiNS7_11use_defaultESB_SB_EESB_SB_EEjEEvT_T0_PN4cuda3std3__415iterator_traitsISF_vE10value_typeET1_i_param_4
)
{
	.reg .pred 	%p<8>;
	.reg .b32 	%r<13>;
	.reg .b64 	%rd<14>;

	ld.param.u32 	%r1, [_ZN3cub18CUB_300001_SM_10006detail11scan_by_key25DeviceScanByKeyInitKernelINS0_24ReduceByKeyScanTileStateIjiLb1EEEN6thrust24THRUST_300001_SM_1000_NS18transform_iteratorI6RowKeyNS7_17counting_iteratorIiNS7_11use_defaultESB_SB_EESB_SB_EEjEEvT_T0_PN4cuda3std3__415iterator_traitsISF_vE10value_typeET1_i_param_1];
	ld.param.u32 	%r2, [_ZN3cub18CUB_300001_SM_10006detail11scan_by_key25DeviceScanByKeyInitKernelINS0_24ReduceByKeyScanTileStateIjiLb1EEEN6thrust24THRUST_300001_SM_1000_NS18transform_iteratorI6RowKeyNS7_17counting_iteratorIiNS7_11use_defaultESB_SB_EESB_SB_EEjEEvT_T0_PN4cuda3std3__415iterator_traitsISF_vE10value_typeET1_i_param_1+4];
	ld.param.u64 	%rd3, [_ZN3cub18CUB_300001_SM_10006detail11scan_by_key25DeviceScanByKeyInitKernelINS0_24ReduceByKeyScanTileStateIjiLb1EEEN6thrust24THRUST_300001_SM_1000_NS18transform_iteratorI6RowKeyNS7_17counting_iteratorIiNS7_11use_defaultESB_SB_EESB_SB_EEjEEvT_T0_PN4cuda3std3__415iterator_traitsISF_vE10value_typeET1_i_param_0];
	ld.param.u64 	%rd2, [_ZN3cub18CUB_300001_SM_10006detail11scan_by_key25DeviceScanByKeyInitKernelINS0_24ReduceByKeyScanTileStateIjiLb1EEEN6thrust24THRUST_300001_SM_1000_NS18transform_iteratorI6RowKeyNS7_17counting_iteratorIiNS7_11use_defaultESB_SB_EESB_SB_EEjEEvT_T0_PN4cuda3std3__415iterator_traitsISF_vE10value_typeET1_i_param_2];
	ld.param.u32 	%r6, [_ZN3cub18CUB_300001_SM_10006detail11scan_by_key25DeviceScanByKeyInitKernelINS0_24ReduceByKeyScanTileStateIjiLb1EEEN6thrust24THRUST_300001_SM_1000_NS18transform_iteratorI6RowKeyNS7_17counting_iteratorIiNS7_11use_defaultESB_SB_EESB_SB_EEjEEvT_T0_PN4cuda3std3__415iterator_traitsISF_vE10value_typeET1_i_param_3];
	ld.param.u32 	%r7, [_ZN3cub18CUB_300001_SM_10006detail11scan_by_key25DeviceScanByKeyInitKernelINS0_24ReduceByKeyScanTileStateIjiLb1EEEN6thrust24THRUST_300001_SM_1000_NS18transform_iteratorI6RowKeyNS7_17counting_iteratorIiNS7_11use_defaultESB_SB_EESB_SB_EEjEEvT_T0_PN4cuda3std3__415iterator_traitsISF_vE10value_typeET1_i_param_4];
	cvta.to.global.u64 	%rd1, %rd3;
	mov.u32 	%r3, %ctaid.x;
	mov.u32 	%r8, %ntid.x;
	mov.u32 	%r4, %tid.x;
	mad.lo.s32 	%r5, %r3, %r8, %r4;
	setp.ge.s32 	%p1, %r5, %r7;
	@%p1 bra 	$L__BB2_2;
	mul.wide.s32 	%rd4, %r5, 16;
	add.s64 	%rd5, %rd1, %rd4;
	mov.b64 	%rd6, 99;
	mov.b64 	%rd7, 0;
	st.global.v2.u64 	[%rd5+512], {%rd7, %rd6};
$L__BB2_2:
	setp.ne.s32 	%p2, %r3, 0;
	setp.gt.u32 	%p3, %r4, 31;
	or.pred  	%p4, %p2, %p3;
	@%p4 bra 	$L__BB2_4;
	mul.wide.u32 	%rd8, %r4, 16;
	add.s64 	%rd9, %rd1, %rd8;
	mov.b64 	%rd10, 0;
	st.global.v2.u64 	[%rd9], {%rd10, %rd10};
$L__BB2_4:
	setp.eq.s32 	%p5, %r5, 0;
	setp.ge.u32 	%p6, %r5, %r7;
	or.pred  	%p7, %p5, %p6;
	@%p7 bra 	$L__BB2_6;
	mad.lo.s32 	%r10, %r6, %r5, %r1;
	add.s32 	%r11, %r10, -1;
	div.s32 	%r12, %r11, %r2;
	cvta.to.global.u64 	%rd11, %rd2;
	mul.wide.u32 	%rd12, %r5, 4;
	add.s64 	%rd13, %rd11, %rd12;
	st.global.u32 	[%rd13], %r12;
$L__BB2_6:
	ret;

}
	// .globl	_ZN3cub18CUB_300001_SM_10006detail11scan_by_key21DeviceScanByKeyKernelINS2_10policy_hubIN6thrust24THRUST_300001_SM_1000_NS18transform_iteratorI6RowKeyNS6_17counting_iteratorIiNS6_11use_defaultESA_SA_EESA_SA_EEjjN4cuda3std3__44plusIvEEE10Policy1000ESC_NS7_I8CastByteNS6_10device_ptrIhEESA_SA_EEPjNS0_24ReduceByKeyScanTileStateIjiLb1EEENSF_8equal_toIvEESH_NS0_8NullTypeEjjiEEvT0_PT9_T1_T2_T3_iT4_T5_T6_T7_
.visible .entry _ZN3cub18CUB_300001_SM_10006detail11scan_by_key21DeviceScanByKeyKernelINS2_10policy_hubIN6thrust24THRUST_300001_SM_1000_NS18transform_iteratorI6RowKeyNS6_17counting_iteratorIiNS6_11use_defaultESA_SA_EESA_SA_EEjjN4cuda3std3__44plusIvEEE10Policy1000ESC_NS7_I8CastByteNS6_10device_ptrIhEESA_SA_EEPjNS0_24ReduceByKeyScanTileStateIjiLb1EEENSF_8equal_toIvEESH_NS0_8NullTypeEjjiEEvT0_PT9_T1_T2_T3_iT4_T5_T6_T7_(
	.param .align 4 .b8 _ZN3cub18CUB_300001_SM_10006detail11scan_by_key21DeviceScanByKeyKernelINS2_10policy_hubIN6thrust24THRUST_300001_SM_1000_NS18transform_iteratorI6RowKeyNS6_17counting_iteratorIiNS6_11use_defaultESA_SA_EESA_SA_EEjjN4cuda3std3__44plusIvEEE10Policy1000ESC_NS7_I8CastByteNS6_10device_ptrIhEESA_SA_EEPjNS0_24ReduceByKeyScanTileStateIjiLb1EEENSF_8equal_toIvEESH_NS0_8NullTypeEjjiEEvT0_PT9_T1_T2_T3_iT4_T5_T6_T7__param_0[8],
	.param .u64 .ptr .align 1 _ZN3cub18CUB_300001_SM_10006detail11scan_by_key21DeviceScanByKeyKernelINS2_10policy_hubIN6thrust24THRUST_300001_SM_1000_NS18transform_iteratorI6RowKeyNS6_17counting_iteratorIiNS6_11use_defaultESA_SA_EESA_SA_EEjjN4cuda3std3__44plusIvEEE10Policy1000ESC_NS7_I8CastByteNS6_10device_ptrIhEESA_SA_EEPjNS0_24ReduceByKeyScanTileStateIjiLb1EEENSF_8equal_toIvEESH_NS0_8NullTypeEjjiEEvT0_PT9_T1_T2_T3_iT4_T5_T6_T7__param_1,
	.param .align 8 .b8 _ZN3cub18CUB_300001_SM_10006detail11scan_by_key21DeviceScanByKeyKernelINS2_10policy_hubIN6thrust24THRUST_300001_SM_1000_NS18transform_iteratorI6RowKeyNS6_17counting_iteratorIiNS6_11use_defaultESA_SA_EESA_SA_EEjjN4cuda3std3__44plusIvEEE10Policy1000ESC_NS7_I8CastByteNS6_10device_ptrIhEESA_SA_EEPjNS0_24ReduceByKeyScanTileStateIjiLb1EEENSF_8equal_toIvEESH_NS0_8NullTypeEjjiEEvT0_PT9_T1_T2_T3_iT4_T5_T6_T7__param_2[16],
	.param .u64 .ptr .align 1 _ZN3cub18CUB_300001_SM_10006detail11scan_by_key21DeviceScanByKeyKernelINS2_10policy_hubIN6thrust24THRUST_300001_SM_1000_NS18transform_iteratorI6RowKeyNS6_17counting_iteratorIiNS6_11use_defaultESA_SA_EESA_SA_EEjjN4cuda3std3__44plusIvEEE10Policy1000ESC_NS7_I8CastByteNS6_10device_ptrIhEESA_SA_EEPjNS0_24ReduceByKeyScanTileStateIjiLb1EEENSF_8equal_toIvEESH_NS0_8NullTypeEjjiEEvT0_PT9_T1_T2_T3_iT4_T5_T6_T7__param_3,
	.param .align 8 .b8 _ZN3cub18CUB_300001_SM_10006detail11scan_by_key21DeviceScanByKeyKernelINS2_10policy_hubIN6thrust24THRUST_300001_SM_1000_NS18transform_iteratorI6RowKeyNS6_17counting_iteratorIiNS6_11use_defaultESA_SA_EESA_SA_EEjjN4cuda3std3__44plusIvEEE10Policy1000ESC_NS7_I8CastByteNS6_10device_ptrIhEESA_SA_EEPjNS0_24ReduceByKeyScanTileStateIjiLb1EEENSF_8equal_toIvEESH_NS0_8NullTypeEjjiEEvT0_PT9_T1_T2_T3_iT4_T5_T6_T7__param_4[8],
	.param .u32 _ZN3cub18CUB_300001_SM_10006detail11scan_by_key21DeviceScanByKeyKernelINS2_10policy_hubIN6thrust24THRUST_300001_SM_1000_NS18transform_iteratorI6RowKeyNS6_17counting_iteratorIiNS6_11use_defaultESA_SA_EESA_SA_EEjjN4cuda3std3__44plusIvEEE10Policy1000ESC_NS7_I8CastByteNS6_10device_ptrIhEESA_SA_EEPjNS0_24ReduceByKeyScanTileStateIjiLb1EEENSF_8equal_toIvEESH_NS0_8NullTypeEjjiEEvT0_PT9_T1_T2_T3_iT4_T5_T6_T7__param_5,
	.param .align 1 .b8 _ZN3cub18CUB_300001_SM_10006detail11scan_by_key21DeviceScanByKeyKernelINS2_10policy_hubIN6thrust24THRUST_300001_SM_1000_NS18transform_iteratorI6RowKeyNS6_17counting_iteratorIiNS6_11use_defaultESA_SA_EESA_SA_EEjjN4cuda3std3__44plusIvEEE10Policy1000ESC_NS7_I8CastByteNS6_10device_ptrIhEESA_SA_EEPjNS0_24ReduceByKeyScanTileStateIjiLb1EEENSF_8equal_toIvEESH_NS0_8NullTypeEjjiEEvT0_PT9_T1_T2_T3_iT4_T5_T6_T7__param_6[1],
	.param .align 1 .b8 _ZN3cub18CUB_300001_SM_10006detail11scan_by_key21DeviceScanByKeyKernelINS2_10policy_hubIN6thrust24THRUST_300001_SM_1000_NS18transform_iteratorI6RowKeyNS6_17counting_iteratorIiNS6_11use_defaultESA_SA_EESA_SA_EEjjN4cuda3std3__44plusIvEEE10Policy1000ESC_NS7_I8CastByteNS6_10device_ptrIhEESA_SA_EEPjNS0_24ReduceByKeyScanTileStateIjiLb1EEENSF_8equal_toIvEESH_NS0_8NullTypeEjjiEEvT0_PT9_T1_T2_T3_iT4_T5_T6_T7__param_7[1],
	.param .align 1 .b8 _ZN3cub18CUB_300001_SM_10006detail11scan_by_key21DeviceScanByKeyKernelINS2_10policy_hubIN6thrust24THRUST_300001_SM_1000_NS18transform_iteratorI6RowKeyNS6_17counting_iteratorIiNS6_11use_defaultESA_SA_EESA_SA_EEjjN4cuda3std3__44plusIvEEE10Policy1000ESC_NS7_I8CastByteNS6_10device_ptrIhEESA_SA_EEPjNS0_24ReduceByKeyScanTileStateIjiLb1EEENSF_8equal_toIvEESH_NS0_8NullTypeEjjiEEvT0_PT9_T1_T2_T3_iT4_T5_T6_T7__param_8[1],
	.param .u32 _ZN3cub18CUB_300001_SM_10006detail11scan_by_key21DeviceScanByKeyKernelINS2_10policy_hubIN6thrust24THRUST_300001_SM_1000_NS18transform_iteratorI6RowKeyNS6_17counting_iteratorIiNS6_11use_defaultESA_SA_EESA_SA_EEjjN4cuda3std3__44plusIvEEE10Policy1000ESC_NS7_I8CastByteNS6_10device_ptrIhEESA_SA_EEPjNS0_24ReduceByKeyScanTileStateIjiLb1EEENSF_8equal_toIvEESH_NS0_8NullTypeEjjiEEvT0_PT9_T1_T2_T3_iT4_T5_T6_T7__param_9
)
.maxntid 224
{
	.reg .pred 	%p<524>;
	.reg .b16 	%rs<9>;
	.reg .b32 	%r<1849>;
	.reg .b64 	%rd<94>;
	// demoted variable
	.shared .align 16 .b8 _ZZN3cub18CUB_300001_SM_10006detail11scan_by_key21DeviceScanByKeyKernelINS2_10policy_hubIN6thrust24THRUST_300001_SM_1000_NS18transform_iteratorI6RowKeyNS6_17counting_iteratorIiNS6_11use_defaultESA_SA_EESA_SA_EEjjN4cuda3std3__44plusIvEEE10Policy1000ESC_NS7_I8CastByteNS6_10device_ptrIhEESA_SA_EEPjNS0_24ReduceByKeyScanTileStateIjiLb1EEENSF_8equal_toIvEESH_NS0_8NullTypeEjjiEEvT0_PT9_T1_T2_T3_iT4_T5_T6_T7_E12temp_storage[17936];
	ld.param.u64 	%rd1, [_ZN3cub18CUB_300001_SM_10006detail11scan_by_key21DeviceScanByKeyKernelINS2_10policy_hubIN6thrust24THRUST_300001_SM_1000_NS18transform_iteratorI6RowKeyNS6_17counting_iteratorIiNS6_11use_defaultESA_SA_EESA_SA_EEjjN4cuda3std3__44plusIvEEE10Policy1000ESC_NS7_I8CastByteNS6_10device_ptrIhEESA_SA_EEPjNS0_24ReduceByKeyScanTileStateIjiLb1EEENSF_8equal_toIvEESH_NS0_8NullTypeEjjiEEvT0_PT9_T1_T2_T3_iT4_T5_T6_T7__param_4];
	ld.param.u32 	%r1, [_ZN3cub18CUB_300001_SM_10006detail11scan_by_key21DeviceScanByKeyKernelINS2_10policy_hubIN6thrust24THRUST_300001_SM_1000_NS18transform_iteratorI6RowKeyNS6_17counting_iteratorIiNS6_11use_defaultESA_SA_EESA_SA_EEjjN4cuda3std3__44plusIvEEE10Policy1000ESC_NS7_I8CastByteNS6_10device_ptrIhEESA_SA_EEPjNS0_24ReduceByKeyScanTileStateIjiLb1EEENSF_8equal_toIvEESH_NS0_8NullTypeEjjiEEvT0_PT9_T1_T2_T3_iT4_T5_T6_T7__param_0];
	ld.param.u32 	%r2, [_ZN3cub18CUB_300001_SM_10006detail11scan_by_key21DeviceScanByKeyKernelINS2_10policy_hubIN6thrust24THRUST_300001_SM_1000_NS18transform_iteratorI6RowKeyNS6_17counting_iteratorIiNS6_11use_defaultESA_SA_EESA_SA_EEjjN4cuda3std3__44plusIvEEE10Policy1000ESC_NS7_I8CastByteNS6_10device_ptrIhEESA_SA_EEPjNS0_24ReduceByKeyScanTileStateIjiLb1EEENSF_8equal_toIvEESH_NS0_8NullTypeEjjiEEvT0_PT9_T1_T2_T3_iT4_T5_T6_T7__param_0+4];
	ld.param.u64 	%rd22, [_ZN3cub18CUB_300001_SM_10006detail11scan_by_key21DeviceScanByKeyKernelINS2_10policy_hubIN6thrust24THRUST_300001_SM_1000_NS18transform_iteratorI6RowKeyNS6_17counting_iteratorIiNS6_11use_defaultESA_SA_EESA_SA_EEjjN4cuda3std3__44plusIvEEE10Policy1000ESC_NS7_I8CastByteNS6_10device_ptrIhEESA_SA_EEPjNS0_24ReduceByKeyScanTileStateIjiLb1EEENSF_8equal_toIvEESH_NS0_8NullTypeEjjiEEvT0_PT9_T1_T2_T3_iT4_T5_T6_T7__param_2];
	ld.param.u32 	%r451, [_ZN3cub18CUB_300001_SM_10006detail11scan_by_key21DeviceScanByKeyKernelINS2_10policy_hubIN6thrust24THRUST_300001_SM_1000_NS18transform_iteratorI6RowKeyNS6_17counting_iteratorIiNS6_11use_defaultESA_SA_EESA_SA_EEjjN4cuda3std3__44plusIvEEE10Policy1000ESC_NS7_I8CastByteNS6_10device_ptrIhEESA_SA_EEPjNS0_24ReduceByKeyScanTileStateIjiLb1EEENSF_8equal_toIvEESH_NS0_8NullTypeEjjiEEvT0_PT9_T1_T2_T3_iT4_T5_T6_T7__param_9];
	cvta.to.global.u64 	%rd2, %rd22;
	mov.u32 	%r3, %ctaid.x;
	mul.lo.s32 	%r4, %r3, 4480;
	sub.s32 	%r5, %r451, %r4;
	setp.lt.u32 	%p40, %r5, 4481;
	@%p40 bra 	$L__BB3_33;
	mov.u32 	%r6, %tid.x;
	and.b32  	%r1104, %r6, 31;
	and.b32  	%r1105, %r6, 992;
	mul.lo.s32 	%r1106, %r1105, 20;
	mov.u32 	%r1743, %ctaid.x;
	mul.lo.s32 	%r1107, %r1743, 4480;
	or.b32  	%r1108, %r1104, %r1107;
	add.s32 	%r1109, %r1108, %r1106;
	add.s32 	%r1110, %r1109, %r1;
	div.s32 	%r1111, %r1110, %r2;
	add.s32 	%r1112, %r1110, 32;
	div.s32 	%r1113, %r1112, %r2;
	add.s32 	%r1114, %r1110, 64;
	div.s32 	%r1115, %r1114, %r2;
	add.s32 	%r1116, %r1110, 96;
	div.s32 	%r1117, %r1116, %r2;
	add.s32 	%r1118, %r1110, 128;
	div.s32 	%r1119, %r1118, %r2;
	add.s32 	%r1120, %r1110, 160;
	div.s32 	%r1121, %r1120, %r2;
	add.s32 	%r1122, %r1110, 192;
	div.s32 	%r1123, %r1122, %r2;
	add.s32 	%r1124, %r1110, 224;
	div.s32 	%r1125, %r1124, %r2;
	add.s32 	%r1126, %r1110, 256;
	div.s32 	%r1127, %r1126, %r2;
	add.s32 	%r1128, %r1110, 288;
	div.s32 	%r1129, %r1128, %r2;
	add.s32 	%r1130, %r1110, 320;
	div.s32 	%r1131, %r1130, %r2;
	add.s32 	%r1132, %r1110, 352;
	div.s32 	%r1133, %r1132, %r2;
	add.s32 	%r1134, %r1110, 384;
	div.s32 	%r1135, %r1134, %r2;
	add.s32 	%r1136, %r1110, 416;
	div.s32 	%r1137, %r1136, %r2;
	add.s32 	%r1138, %r1110, 448;
	div.s32 	%r1139, %r1138, %r2;
	add.s32 	%r1140, %r1110, 480;
	div.s32 	%r1141, %r1140, %r2;
	add.s32 	%r1142, %r1110, 512;
	div.s32 	%r1143, %r1142, %r2;
	add.s32 	%r1144, %r1110, 544;
	div.s32 	%r1145, %r1144, %r2;
	add.s32 	%r1146, %r1110, 576;
	div.s32 	%r1147, %r1146, %r2;
	add.s32 	%r1148, %r1110, 608;
	div.s32 	%r1149, %r1148, %r2;
	// begin inline asm
	mov.u32 %r1103, %laneid;
	// end inline asm
	shr.u32 	%r9, %r6, 5;
	mad.lo.s32 	%r1150, %r9, 640, %r1103;
	shl.b32 	%r1151, %r1150, 2;
	mov.u32 	%r1152, _ZZN3cub18CUB_300001_SM_10006detail11scan_by_key21DeviceScanByKeyKernelINS2_10policy_hubIN6thrust24THRUST_300001_SM_1000_NS18transform_iteratorI6RowKeyNS6_17counting_iteratorIiNS6_11use_defaultESA_SA_EESA_SA_EEjjN4cuda3std3__44plusIvEEE10Policy1000ESC_NS7_I8CastByteNS6_10device_ptrIhEESA_SA_EEPjNS0_24ReduceByKeyScanTileStateIjiLb1EEENSF_8equal_toIvEESH_NS0_8NullTypeEjjiEEvT0_PT9_T1_T2_T3_iT4_T5_T6_T7_E12temp_storage;
	add.s32 	%r10, %r1152, %r1151;
	st.shared.u32 	[%r10], %r1111;
	st.shared.u32 	[%r10+128], %r1113;
	st.shared.u32 	[%r10+256], %r1115;
	st.shared.u32 	[%r10+384], %r1117;
	st.shared.u32 	[%r10+512], %r1119;
	st.shared.u32 	[%r10+640], %r1121;
	st.shared.u32 	[%r10+768], %r1123;
	st.shared.u32 	[%r10+896], %r1125;
	st.shared.u32 	[%r10+1024], %r1127;
	st.shared.u32 	[%r10+1152], %r1129;
	st.shared.u32 	[%r10+1280], %r1131;
	st.shared.u32 	[%r10+1408], %r1133;
	st.shared.u32 	[%r10+1536], %r1135;
	st.shared.u32 	[%r10+1664], %r1137;
	st.shared.u32 	[%r10+1792], %r1139;
	st.shared.u32 	[%r10+1920], %r1141;
	st.shared.u32 	[%r10+2048], %r1143;
	st.shared.u32 	[%r10+2176], %r1145;
	st.shared.u32 	[%r10+2304], %r1147;
	st.shared.u32 	[%r10+2432], %r1149;
	bar.warp.sync 	-1;
	mad.lo.s32 	%r11, %r1103, 76, %r10;
	ld.shared.v4.u32 	{%r12, %r13, %r14, %r15}, [%r11];
	ld.shared.v4.u32 	{%r16, %r17, %r18, %r19}, [%r11+16];
	ld.shared.v4.u32 	{%r20, %r21, %r22, %r23}, [%r11+32];
	ld.shared.v4.u32 	{%r24, %r25, %r26, %r27}, [%r11+48];
	ld.shared.v4.u32 	{%r28, %r29, %r30, %r31}, [%r11+64];
	bar.sync 	0;
	cvt.u64.u32 	%rd53, %r1107;
	or.b32  	%r1153, %r1106, %r1104;
	cvt.u64.u32 	%rd54, %r1153;
	add.s64 	%rd55, %rd54, %rd53;
	cvta.to.global.u64 	%rd56, %rd22;
	add.s64 	%rd57, %rd56, %rd55;
	ld.global.u8 	%r1154, [%rd57];
	ld.global.u8 	%r1155, [%rd57+32];
	ld.global.u8 	%r1156, [%rd57+64];
	ld.global.u8 	%r1157, [%rd57+96];
	ld.global.u8 	%r1158, [%rd57+128];
	ld.global.u8 	%r1159, [%rd57+160];
	ld.global.u8 	%r1160, [%rd57+192];
	ld.global.u8 	%r1161, [%rd57+224];
	ld.global.u8 	%r1162, [%rd57+256];
	ld.global.u8 	%r1163, [%rd57+288];
	ld.global.u8 	%r1164, [%rd57+320];
	ld.global.u8 	%r1165, [%rd57+352];
	ld.global.u8 	%r1166, [%rd57+384];
	ld.global.u8 	%r1167, [%rd57+416];
	ld.global.u8 	%r1168, [%rd57+448];
	ld.global.u8 	%r1169, [%rd57+480];
	ld.global.u8 	%r1170, [%rd57+512];
	ld.global.u8 	%r1171, [%rd57+544];
	ld.global.u8 	%r1172, [%rd57+576];
	ld.global.u8 	%r1173, [%rd57+608];
	st.shared.u32 	[%r10], %r1154;
	st.shared.u32 	[%r10+128], %r1155;
	st.shared.u32 	[%r10+256], %r1156;
	st.shared.u32 	[%r10+384], %r1157;
	st.shared.u32 	[%r10+512], %r1158;
	st.shared.u32 	[%r10+640], %r1159;
	st.shared.u32 	[%r10+768], %r1160;
	st.shared.u32 	[%r10+896], %r1161;
	st.shared.u32 	[%r10+1024], %r1162;
	st.shared.u32 	[%r10+1152], %r1163;
	st.shared.u32 	[%r10+1280], %r1164;
	st.shared.u32 	[%r10+1408], %r1165;
	st.shared.u32 	[%r10+1536], %r1166;
	st.shared.u32 	[%r10+1664], %r1167;
	st.shared.u32 	[%r10+1792], %r1168;
	st.shared.u32 	[%r10+1920], %r1169;
	st.shared.u32 	[%r10+2048], %r1170;
	st.shared.u32 	[%r10+2176], %r1171;
	st.shared.u32 	[%r10+2304], %r1172;
	st.shared.u32 	[%r10+2432], %r1173;
	bar.warp.sync 	-1;
	ld.shared.v4.u32 	{%r32, %r33, %r34, %r35}, [%r11];
	ld.shared.v4.u32 	{%r36, %r37, %r38, %r39}, [%r11+16];
	ld.shared.v4.u32 	{%r40, %r41, %r42, %r43}, [%r11+32];
	ld.shared.v4.u32 	{%r44, %r45, %r46, %r47}, [%r11+48];
	ld.shared.v4.u32 	{%r48, %r49, %r50, %r51}, [%r11+64];
	bar.sync 	0;
	setp.ne.s32 	%p313, %r1743, 0;
	@%p313 bra 	$L__BB3_10;
	shl.b32 	%r1535, %r6, 2;
	add.s32 	%r1537, %r1152, %r1535;
	add.s32 	%r52, %r1537, 1020;
	st.shared.u32 	[%r1537+1020], %r31;
	bar.sync 	0;
	setp.eq.s32 	%p438, %r6, 0;
	mov.b32 	%r1739, 1;
	@%p438 bra 	$L__BB3_4;
	ld.shared.u32 	%r1538, [%r52+-4];
	setp.ne.s32 	%p439, %r1538, %r12;
	selp.u32 	%r1739, 1, 0, %p439;
$L__BB3_4:
	setp.ne.s32 	%p440, %r12, %r13;
	setp.ne.s32 	%p441, %r13, %r14;
	setp.ne.s32 	%p442, %r14, %r15;
	setp.ne.s32 	%p443, %r15, %r16;
	setp.ne.s32 	%p444, %r16, %r17;
	setp.ne.s32 	%p445, %r17, %r18;
	setp.ne.s32 	%p446, %r18, %r19;
	setp.ne.s32 	%p447, %r19, %r20;
	setp.ne.s32 	%p448, %r20, %r21;
	setp.ne.s32 	%p449, %r21, %r22;
	setp.ne.s32 	%p450, %r22, %r23;
	setp.ne.s32 	%p451, %r23, %r24;
	setp.ne.s32 	%p452, %r24, %r25;
	setp.ne.s32 	%p453, %r25, %r26;
	setp.ne.s32 	%p454, %r26, %r27;
	setp.ne.s32 	%p455, %r27, %r28;
	setp.ne.s32 	%p456, %r28, %r29;
	setp.ne.s32 	%p457, %r29, %r30;
	setp.ne.s32 	%p458, %r30, %r31;
	selp.b32 	%r1599, 0, %r32, %p440;
	add.s32 	%r1600, %r33, %r1599;
	or.pred  	%p459, %p440, %p441;
	selp.b32 	%r1601, 0, %r1600, %p441;
	add.s32 	%r1602, %r34, %r1601;
	or.pred  	%p460, %p459, %p442;
	selp.b32 	%r1603, 0, %r1602, %p442;
	add.s32 	%r1604, %r35, %r1603;
	or.pred  	%p461, %p460, %p443;
	selp.b32 	%r1605, 0, %r1604, %p443;
	add.s32 	%r1606, %r36, %r1605;
	or.pred  	%p462, %p461, %p444;
	selp.b32 	%r1607, 0, %r1606, %p444;
	add.s32 	%r1608, %r37, %r1607;
	or.pred  	%p463, %p462, %p445;
	selp.b32 	%r1609, 0, %r1608, %p445;
	add.s32 	%r1610, %r38, %r1609;
	or.pred  	%p464, %p463, %p446;
	selp.b32 	%r1611, 0, %r1610, %p446;
	add.s32 	%r1612, %r39, %r1611;
	or.pred  	%p465, %p464, %p447;
	selp.b32 	%r1613, 0, %r1612, %p447;
	add.s32 	%r1614, %r40, %r1613;
	or.pred  	%p466, %p465, %p448;
	selp.b32 	%r1615, 0, %r1614, %p448;
	add.s32 	%r1616, %r41, %r1615;
	or.pred  	%p467, %p466, %p449;
	selp.b32 	%r1617, 0, %r1616, %p449;
	add.s32 	%r1618, %r42, %r1617;
	or.pred  	%p468, %p467, %p450;
	selp.b32 	%r1619, 0, %r1618, %p450;
	add.s32 	%r1620, %r43, %r1619;
	or.pred  	%p469, %p468, %p451;
	selp.b32 	%r1621, 0, %r1620, %p451;
	add.s32 	%r1622, %r44, %r1621;
	or.pred  	%p470, %p469, %p452;
	selp.b32 	%r1623, 0, %r1622, %p452;
	add.s32 	%r1624, %r45, %r1623;
	or.pred  	%p471, %p470, %p453;
	selp.b32 	%r1625, 0, %r1624, %p453;
	add.s32 	%r1626, %r46, %r1625;
	or.pred  	%p472, %p471, %p454;
	selp.b32 	%r1627, 0, %r1626, %p454;
	add.s32 	%r1628, %r47, %r1627;
	or.pred  	%p473, %p472, %p455;
	selp.b32 	%r1629, 0, %r1628, %p455;
	add.s32 	%r1630, %r48, %r1629;
	or.pred  	%p474, %p473, %p456;
	selp.b32 	%r1631, 0, %r1630, %p456;
	add.s32 	%r1632, %r49, %r1631;
	or.pred  	%p475, %p474, %p457;
	selp.b32 	%r1633, 0, %r1632, %p457;
	add.s32 	%r1634, %r50, %r1633;
	or.pred  	%p476, %p475, %p458;
	selp.u32 	%r1635, 1, 0, %p476;
	or.b32  	%r1540, %r1739, %r1635;
	selp.b32 	%r1636, 0, %r1634, %p458;
	add.s32 	%r1545, %r51, %r1636;
	mov.b32 	%r1596, 1;
	mov.b32 	%r1597, 0;
	mov.b32 	%r1598, -1;
	// begin inline asm
	shfl.sync.up.b32 %r1539, %r1540, %r1596, %r1597, %r1598;
	// end inline asm
	// begin inline asm
	shfl.sync.up.b32 %r1544, %r1545, %r1596, %r1597, %r1598;
	// end inline asm
	setp.eq.s32 	%p477, %r1540, 0;
	selp.b32 	%r1637, %r1544, 0, %p477;
	setp.lt.s32 	%p478, %r1103, 1;
	selp.b32 	%r1638, 0, %r1637, %p478;
	add.s32 	%r1555, %r1638, %r1545;
	selp.b32 	%r1639, 0, %r1539, %p478;
	or.b32  	%r1550, %r1639, %r1540;
	mov.b32 	%r1556, 2;
	// begin inline asm
	shfl.sync.up.b32 %r1549, %r1550, %r1556, %r1597, %r1598;
	// end inline asm
	// begin inline asm
	shfl.sync.up.b32 %r1554, %r1555, %r1556, %r1597, %r1598;
	// end inline asm
	setp.eq.s32 	%p479, %r1550, 0;
	selp.b32 	%r1640, %r1554, 0, %p479;
	setp.lt.s32 	%p480, %r1103, 2;
	selp.b32 	%r1641, 0, %r1640, %p480;
	add.s32 	%r1565, %r1641, %r1555;
	selp.b32 	%r1642, 0, %r1549, %p480;
	or.b32  	%r1560, %r1642, %r1550;
	mov.b32 	%r1566, 4;
	// begin inline asm
	shfl.sync.up.b32 %r1559, %r1560, %r1566, %r1597, %r1598;
	// end inline asm
	// begin inline asm
	shfl.sync.up.b32 %r1564, %r1565, %r1566, %r1597, %r1598;
	// end inline asm
	setp.eq.s32 	%p481, %r1560, 0;
	selp.b32 	%r1643, %r1564, 0, %p481;
	setp.lt.s32 	%p482, %r1103, 4;
	selp.b32 	%r1644, 0, %r1643, %p482;
	add.s32 	%r1575, %r1644, %r1565;
	selp.b32 	%r1645, 0, %r1559, %p482;
	or.b32  	%r1570, %r1645, %r1560;
	mov.b32 	%r1576, 8;
	// begin inline asm
	shfl.sync.up.b32 %r1569, %r1570, %r1576, %r1597, %r1598;
	// end inline asm
	// begin inline asm
	shfl.sync.up.b32 %r1574, %r1575, %r1576, %r1597, %r1598;
	// end inline asm
	setp.eq.s32 	%p483, %r1570, 0;
	selp.b32 	%r1646, %r1574, 0, %p483;
	setp.lt.s32 	%p484, %r1103, 8;
	selp.b32 	%r1647, 0, %r1646, %p484;
	add.s32 	%r1585, %r1647, %r1575;
	selp.b32 	%r1648, 0, %r1569, %p484;
	or.b32  	%r1580, %r1648, %r1570;
	mov.b32 	%r1586, 16;
	// begin inline asm
	shfl.sync.up.b32 %r1579, %r1580, %r1586, %r1597, %r1598;
	// end inline asm
	// begin inline asm
	shfl.sync.up.b32 %r1584, %r1585, %r1586, %r1597, %r1598;
	// end inline asm
	setp.eq.s32 	%p485, %r1580, 0;
	selp.b32 	%r1649, %r1584, 0, %p485;
	setp.lt.s32 	%p486, %r1103, 16;
	selp.b32 	%r1650, 0, %r1649, %p486;
	add.s32 	%r1595, %r1650, %r1585;
	selp.b32 	%r1651, 0, %r1579, %p486;
	or.b32  	%r1590, %r1651, %r1580;
	// begin inline asm
	shfl.sync.up.b32 %r1589, %r1590, %r1596, %r1597, %r1598;
	// end inline asm
	// begin inline asm
	shfl.sync.up.b32 %r1740, %r1595, %r1596, %r1597, %r1598;
	// end inline asm
	setp.ne.s32 	%p487, %r1103, 31;
	@%p487 bra 	$L__BB3_6;
	shl.b32 	%r1652, %r9, 3;
	mov.u32 	%r1653, _ZZN3cub18CUB_300001_SM_10006detail11scan_by_key21DeviceScanByKeyKernelINS2_10policy_hubIN6thrust24THRUST_300001_SM_1000_NS18transform_iteratorI6RowKeyNS6_17counting_iteratorIiNS6_11use_defaultESA_SA_EESA_SA_EEjjN4cuda3std3__44plusIvEEE10Policy1000ESC_NS7_I8CastByteNS6_10device_ptrIhEESA_SA_EEPjNS0_24ReduceByKeyScanTileStateIjiLb1EEENSF_8equal_toIvEESH_NS0_8NullTypeEjjiEEvT0_PT9_T1_T2_T3_iT4_T5_T6_T7_E12temp_storage;
	add.s32 	%r1654, %r1653, %r1652;
	st.shared.v2.u32 	[%r1654], {%r1590, %r1595};
$L__BB3_6:
	bar.sync 	0;
	ld.shared.v4.u32 	{%r1655, %r1656, %r1657, %r1658}, [_ZZN3cub18CUB_300001_SM_10006detail11scan_by_key21DeviceScanByKeyKernelINS2_10policy_hubIN6thrust24THRUST_300001_SM_1000_NS18transform_iteratorI6RowKeyNS6_17counting_iteratorIiNS6_11use_defaultESA_SA_EESA_SA_EEjjN4cuda3std3__44plusIvEEE10Policy1000ESC_NS7_I8CastByteNS6_10device_ptrIhEESA_SA_EEPjNS0_24ReduceByKeyScanTileStateIjiLb1EEENSF_8equal_toIvEESH_NS0_8NullTypeEjjiEEvT0_PT9_T1_T2_T3_iT4_T5_T6_T7_E12temp_storage];
	or.b32  	%r1659, %r1657, %r1655;
	setp.eq.s32 	%p488, %r1657, 0;
	selp.b32 	%r1660, %r1656, 0, %p488;
	add.s32 	%r1661, %r1660, %r1658;
	setp.eq.s32 	%p489, %r9, 2;
	selp.b32 	%r1662, %r1661, %r1656, %p489;
	ld.shared.v4.u32 	{%r1663, %r1664, %r1665, %r1666}, [_ZZN3cub18CUB_300001_SM_10006detail11scan_by_key21DeviceScanByKeyKernelINS2_10policy_hubIN6thrust24THRUST_300001_SM_1000_NS18transform_iteratorI6RowKeyNS6_17counting_iteratorIiNS6_11use_defaultESA_SA_EESA_SA_EEjjN4cuda3std3__44plusIvEEE10Policy1000ESC_NS7_I8CastByteNS6_10device_ptrIhEESA_SA_EEPjNS0_24ReduceByKeyScanTileStateIjiLb1EEENSF_8equal_toIvEESH_NS0_8NullTypeEjjiEEvT0_PT9_T1_T2_T3_iT4_T5_T6_T7_E12temp_storage+16];
	or.b32  	%r1667, %r1663, %r1659;
	setp.eq.s32 	%p490, %r1663, 0;
	selp.b32 	%r1668, %r1661, 0, %p490;
	add.s32 	%r1669, %r1668, %r1664;
	setp.eq.s32 	%p491, %r9, 3;
	selp.b32 	%r1670, %r1669, %r1662, %p491;
	or.b32  	%r1671, %r1665, %r1667;
	setp.eq.s32 	%p492, %r1665, 0;
	selp.b32 	%r1672, %r1669, 0, %p492;
	add.s32 	%r1673, %r1672, %r1666;
	setp.eq.s32 	%p493, %r9, 4;
	selp.b32 	%r1674, %r1673, %r1670, %p493;
	ld.shared.v4.u32 	{%r1675, %r1676, %r1677, %r1678}, [_ZZN3cub18CUB_300001_SM_10006detail11scan_by_key21DeviceScanByKeyKernelINS2_10policy_hubIN6thrust24THRUST_300001_SM_1000_NS18transform_iteratorI6RowKeyNS6_17counting_iteratorIiNS6_11use_defaultESA_SA_EESA_SA_EEjjN4cuda3std3__44plusIvEEE10Policy1000ESC_NS7_I8CastByteNS6_10device_ptrIhEESA_SA_EEPjNS0_24ReduceByKeyScanTileStateIjiLb1EEENSF_8equal_toIvEESH_NS0_8NullTypeEjjiEEvT0_PT9_T1_T2_T3_iT4_T5_T6_T7_E12temp_storage+32];
	or.b32  	%r1679, %r1675, %r1671;
	setp.eq.s32 	%p494, %r1675, 0;
	selp.b32 	%r1680, %r1673, 0, %p494;
	add.s32 	%r1681, %r1680, %r1676;
	setp.eq.s32 	%p495, %r9, 5;
	selp.b32 	%r1682, %r1681, %r1674, %p495;
	or.b32  	%r1683, %r1677, %r1679;
	setp.eq.s32 	%p496, %r1677, 0;
	selp.b32 	%r1684, %r1681, 0, %p496;
	add.s32 	%r1685, %r1684, %r1678;
	setp.eq.s32 	%p497, %r9, 6;
	selp.b32 	%r59, %r1685, %r1682, %p497;
	ld.shared.v2.u32 	{%r1686, %r1687}, [_ZZN3cub18CUB_300001_SM_10006detail11scan_by_key21DeviceScanByKeyKernelINS2_10policy_hubIN6thrust24THRUST_300001_SM_1000_NS18transform_iteratorI6RowKeyNS6_17counting_iteratorIiNS6_11use_defaultESA_SA_EESA_SA_EEjjN4cuda3std3__44plusIvEEE10Policy1000ESC_NS7_I8CastByteNS6_10device_ptrIhEESA_SA_EEPjNS0_24ReduceByKeyScanTileStateIjiLb1EEENSF_8equal_toIvEESH_NS0_8NullTypeEjjiEEvT0_PT9_T1_T2_T3_iT4_T5_T6_T7_E12temp_storage+48];
	or.b32  	%r60, %r1686, %r1683;
	setp.eq.s32 	%p498, %r1686, 0;
	selp.b32 	%r1688, %r1685, 0, %p498;
	add.s32 	%r61, %r1688, %r1687;
	setp.lt.u32 	%p499, %r6, 32;
	@%p499 bra 	$L__BB3_8;
	setp.eq.s32 	%p500, %r1589, 0;
	selp.b32 	%r1689, %r59, 0, %p500;
	add.s32 	%r1690, %r1689, %r1740;
	setp.eq.s32 	%p501, %r1103, 0;
	selp.b32 	%r1740, %r59, %r1690, %p501;
$L__BB3_8:
	setp.ne.s32 	%p502, %r30, %r31;
	setp.ne.s32 	%p503, %r29, %r30;
	setp.ne.s32 	%p504, %r28, %r29;
	setp.ne.s32 	%p505, %r27, %r28;
	setp.ne.s32 	%p506, %r26, %r27;
	setp.ne.s32 	%p507, %r25, %r26;
	setp.ne.s32 	%p508, %r24, %r25;
	setp.ne.s32 	%p509, %r23, %r24;
	setp.ne.s32 	%p510, %r22, %r23;
	setp.ne.s32 	%p511, %r21, %r22;
	setp.ne.s32 	%p512, %r20, %r21;
	setp.ne.s32 	%p513, %r19, %r20;
	setp.ne.s32 	%p514, %r18, %r19;
	setp.ne.s32 	%p515, %r17, %r18;
	setp.ne.s32 	%p516, %r16, %r17;
	setp.ne.s32 	%p517, %r15, %r16;
	setp.ne.s32 	%p518, %r14, %r15;
	setp.ne.s32 	%p519, %r13, %r14;
	setp.ne.s32 	%p520, %r12, %r13;
	setp.ne.s32 	%p521, %r6, 0;
	setp.eq.s32 	%p522, %r6, 0;
	setp.eq.s32 	%p523, %r1739, 0;
	selp.b32 	%r1691, %r1740, 0, %p523;
	selp.b32 	%r1692, 0, %r1691, %p522;
	add.s32 	%r1773, %r1692, %r32;
	selp.b32 	%r1693, 0, %r1773, %p520;
	add.s32 	%r1772, %r33, %r1693;
	selp.b32 	%r1694, 0, %r1772, %p519;
	add.s32 	%r1771, %r34, %r1694;
	selp.b32 	%r1695, 0, %r1771, %p518;
	add.s32 	%r1770, %r35, %r1695;
	selp.b32 	%r1696, 0, %r1770, %p517;
	add.s32 	%r1769, %r36, %r1696;
	selp.b32 	%r1697, 0, %r1769, %p516;
	add.s32 	%r1768, %r37, %r1697;
	selp.b32 	%r1698, 0, %r1768, %p515;
	add.s32 	%r1767, %r38, %r1698;
	selp.b32 	%r1699, 0, %r1767, %p514;
	add.s32 	%r1766, %r39, %r1699;
	selp.b32 	%r1700, 0, %r1766, %p513;
	add.s32 	%r1765, %r40, %r1700;
	selp.b32 	%r1701, 0, %r1765, %p512;
	add.s32 	%r1764, %r41, %r1701;
	selp.b32 	%r1702, 0, %r1764, %p511;
	add.s32 	%r1763, %r42, %r1702;
	selp.b32 	%r1703, 0, %r1763, %p510;
	add.s32 	%r1762, %r43, %r1703;
	selp.b32 	%r1704, 0, %r1762, %p509;
	add.s32 	%r1761, %r44, %r1704;
	selp.b32 	%r1705, 0, %r1761, %p508;
	add.s32 	%r1760, %r45, %r1705;
	selp.b32 	%r1706, 0, %r1760, %p507;
	add.s32 	%r1759, %r46, %r1706;
	selp.b32 	%r1707, 0, %r1759, %p506;
	add.s32 	%r1758, %r47, %r1707;
	selp.b32 	%r1708, 0, %r1758, %p505;
	add.s32 	%r1757, %r48, %r1708;
	selp.b32 	%r1709, 0, %r1757, %p504;
	add.s32 	%r1756, %r49, %r1709;
	selp.b32 	%r1710, 0, %r1756, %p503;
	add.s32 	%r1755, %r50, %r1710;
	selp.b32 	%r1754, 0, %r1755, %p502;
	@%p521 bra 	$L__BB3_32;
	mov.b64 	%rd80, {%r60, %r61};
	add.s64 	%rd79, %rd1, 512;
	mov.b64 	%rd81, 101;
	// begin inline asm
	st.relaxed.gpu.v2.u64 [%rd79], {%rd80, %rd81};
	// end inline asm
	bra.uni 	$L__BB3_32;
$L__BB3_10:
	setp.ne.s32 	%p314, %r6, 0;
	mov.b32 	%r1742, 0;
	@%p314 bra 	$L__BB3_12;
	ld.param.u64 	%rd89, [_ZN3cub18CUB_300001_SM_10006detail11scan_by_key21DeviceScanByKeyKernelINS2_10policy_hubIN6thrust24THRUST_300001_SM_1000_NS18transform_iteratorI6RowKeyNS6_17counting_iteratorIiNS6_11use_defaultESA_SA_EESA_SA_EEjjN4cuda3std3__44plusIvEEE10Policy1000ESC_NS7_I8CastByteNS6_10device_ptrIhEESA_SA_EEPjNS0_24ReduceByKeyScanTileStateIjiLb1EEENSF_8equal_toIvEESH_NS0_8NullTypeEjjiEEvT0_PT9_T1_T2_T3_iT4_T5_T6_T7__param_1];
	cvta.to.global.u64 	%rd58, %rd89;
	mul.wide.u32 	%rd59, %r1743, 4;
	add.s64 	%rd60, %rd58, %rd59;
	ld.global.u32 	%r1742, [%rd60];
$L__BB3_12:
	setp.eq.s32 	%p315, %r6, 0;
	shl.b32 	%r1175, %r6, 2;
	add.s32 	%r1177, %r1152, %r1175;
	add.s32 	%r86, %r1177, 1020;
	st.shared.u32 	[%r1177+1020], %r31;
	bar.sync 	0;
	@%p315 bra 	$L__BB3_14;
	ld.shared.u32 	%r1742, [%r86+-4];
$L__BB3_14:
	setp.ne.s32 	%p316, %r1742, %r12;
	setp.ne.s32 	%p317, %r12, %r13;
	setp.ne.s32 	%p318, %r13, %r14;
	setp.ne.s32 	%p319, %r14, %r15;
	setp.ne.s32 	%p320, %r15, %r16;
	setp.ne.s32 	%p321, %r16, %r17;
	setp.ne.s32 	%p322, %r17, %r18;
	setp.ne.s32 	%p323, %r18, %r19;
	setp.ne.s32 	%p324, %r19, %r20;
	setp.ne.s32 	%p325, %r20, %r21;
	setp.ne.s32 	%p326, %r21, %r22;
	setp.ne.s32 	%p327, %r22, %r23;
	setp.ne.s32 	%p328, %r23, %r24;
	setp.ne.s32 	%p329, %r24, %r25;
	setp.ne.s32 	%p330, %r25, %r26;
	setp.ne.s32 	%p331, %r26, %r27;
	setp.ne.s32 	%p332, %r27, %r28;
	setp.ne.s32 	%p333, %r28, %r29;
	setp.ne.s32 	%p334, %r29, %r30;
	setp.ne.s32 	%p335, %r30, %r31;
	or.pred  	%p336, %p317, %p316;
	selp.b32 	%r1238, 0, %r32, %p317;
	add.s32 	%r1239, %r33, %r1238;
	or.pred  	%p337, %p336, %p318;
	selp.b32 	%r1240, 0, %r1239, %p318;
	add.s32 	%r1241, %r34, %r1240;
	or.pred  	%p338, %p337, %p319;
	selp.b32 	%r1242, 0, %r1241, %p319;
	add.s32 	%r1243, %r35, %r1242;
	or.pred  	%p339, %p338, %p320;
	selp.b32 	%r1244, 0, %r1243, %p320;
	add.s32 	%r1245, %r36, %r1244;
	or.pred  	%p340, %p339, %p321;
	selp.b32 	%r1246, 0, %r1245, %p321;
	add.s32 	%r1247, %r37, %r1246;
	or.pred  	%p341, %p340, %p322;
	selp.b32 	%r1248, 0, %r1247, %p322;
	add.s32 	%r1249, %r38, %r1248;
	or.pred  	%p342, %p341, %p323;
	selp.b32 	%r1250, 0, %r1249, %p323;
	add.s32 	%r1251, %r39, %r1250;
	or.pred  	%p343, %p342, %p324;
	selp.b32 	%r1252, 0, %r1251, %p324;
	add.s32 	%r1253, %r40, %r1252;
	or.pred  	%p344, %p343, %p325;
	selp.b32 	%r1254, 0, %r1253, %p325;
	add.s32 	%r1255, %r41, %r1254;
	or.pred  	%p345, %p344, %p326;
	selp.b32 	%r1256, 0, %r1255, %p326;
	add.s32 	%r1257, %r42, %r1256;
	or.pred  	%p346, %p345, %p327;
	selp.b32 	%r1258, 0, %r1257, %p327;
	add.s32 	%r1259, %r43, %r1258;
	or.pred  	%p347, %p346, %p328;
	selp.b32 	%r1260, 0, %r1259, %p328;
	add.s32 	%r1261, %r44, %r1260;
	or.pred  	%p348, %p347, %p329;
	selp.b32 	%r1262, 0, %r1261, %p329;
	add.s32 	%r1263, %r45, %r1262;
	or.pred  	%p349, %p348, %p330;
	selp.b32 	%r1264, 0, %r1263, %p330;
	add.s32 	%r1265, %r46, %r1264;
	or.pred  	%p350, %p349, %p331;
	selp.b32 	%r1266, 0, %r1265, %p331;
	add.s32 	%r1267, %r47, %r1266;
	or.pred  	%p351, %p350, %p332;
	selp.b32 	%r1268, 0, %r1267, %p332;
	add.s32 	%r1269, %r48, %r1268;
	or.pred  	%p352, %p351, %p333;
	selp.b32 	%r1270, 0, %r1269, %p333;
	add.s32 	%r1271, %r49, %r1270;
	or.pred  	%p353, %p352, %p334;
	selp.b32 	%r1272, 0, %r1271, %p334;
	add.s32 	%r1273, %r50, %r1272;
	or.pred  	%p354, %p353, %p335;
	selp.u32 	%r1179, 1, 0, %p354;
	selp.b32 	%r1274, 0, %r1273, %p335;
	add.s32 	%r1184, %r51, %r1274;
	mov.b32 	%r1235, 1;
	mov.b32 	%r1236, 0;
	mov.b32 	%r1237, -1;
	// begin inline asm
	shfl.sync.up.b32 %r1178, %r1179, %r1235, %r1236, %r1237;
	// end inline asm
	// begin inline asm
	shfl.sync.up.b32 %r1183, %r1184, %r1235, %r1236, %r1237;
	// end inline asm
	setp.lt.s32 	%p356, %r1103, 1;
	selp.b32 	%r1275, 0, %r1178, %p356;
	or.b32  	%r1189, %r1275, %r1179;
	selp.b32 	%r1276, 0, %r1183, %p354;
	selp.b32 	%r1277, 0, %r1276, %p356;
	add.s32 	%r1194, %r1277, %r1184;
	mov.b32 	%r1195, 2;
	// begin inline asm
	shfl.sync.up.b32 %r1188, %r1189, %r1195, %r1236, %r1237;
	// end inline asm
	// begin inline asm
	shfl.sync.up.b32 %r1193, %r1194, %r1195, %r1236, %r1237;
	// end inline asm
	setp.eq.s32 	%p357, %r1189, 0;
	selp.b32 	%r1278, %r1193, 0, %p357;
	setp.lt.s32 	%p358, %r1103, 2;
	selp.b32 	%r1279, 0, %r1188, %p358;
	or.b32  	%r1199, %r1279, %r1189;
	selp.b32 	%r1280, 0, %r1278, %p358;
	add.s32 	%r1204, %r1280, %r1194;
	mov.b32 	%r1205, 4;
	// begin inline asm
	shfl.sync.up.b32 %r1198, %r1199, %r1205, %r1236, %r1237;
	// end inline asm
	// begin inline asm
	shfl.sync.up.b32 %r1203, %r1204, %r1205, %r1236, %r1237;
	// end inline asm
	setp.eq.s32 	%p359, %r1199, 0;
	selp.b32 	%r1281, %r1203, 0, %p359;
	setp.lt.s32 	%p360, %r1103, 4;
	selp.b32 	%r1282, 0, %r1198, %p360;
	or.b32  	%r1209, %r1282, %r1199;
	selp.b32 	%r1283, 0, %r1281, %p360;
	add.s32 	%r1214, %r1283, %r1204;
	mov.b32 	%r1215, 8;
	// begin inline asm
	shfl.sync.up.b32 %r1208, %r1209, %r1215, %r1236, %r1237;
	// end inline asm
	// begin inline asm
	shfl.sync.up.b32 %r1213, %r1214, %r1215, %r1236, %r1237;
	// end inline asm
	setp.eq.s32 	%p361, %r1209, 0;
	selp.b32 	%r1284, %r1213, 0, %p361;
	setp.lt.s32 	%p362, %r1103, 8;
	selp.b32 	%r1285, 0, %r1208, %p362;
	or.b32  	%r1219, %r1285, %r1209;
	selp.b32 	%r1286, 0, %r1284, %p362;
	add.s32 	%r1224, %r1286, %r1214;
	mov.b32 	%r1225, 16;
	// begin inline asm
	shfl.sync.up.b32 %r1218, %r1219, %r1225, %r1236, %r1237;
	// end inline asm
	// begin inline asm
	shfl.sync.up.b32 %r1223, %r1224, %r1225, %r1236, %r1237;
	// end inline asm
	setp.eq.s32 	%p363, %r1219, 0;
	selp.b32 	%r1287, %r1223, 0, %p363;
	setp.lt.s32 	%p364, %r1103, 16;
	selp.b32 	%r1288, 0, %r1218, %p364;
	or.b32  	%r1229, %r1288, %r1219;
	selp.b32 	%r1289, 0, %r1287, %p364;
	add.s32 	%r1234, %r1289, %r1224;
	// begin inline asm
	shfl.sync.up.b32 %r1752, %r1229, %r1235, %r1236, %r1237;
	// end inline asm
	// begin inline asm
	shfl.sync.up.b32 %r1753, %r1234, %r1235, %r1236, %r1237;
	// end inline asm
	setp.ne.s32 	%p365, %r1103, 31;
	@%p365 bra 	$L__BB3_16;
	shl.b32 	%r1290, %r9, 3;
	mov.u32 	%r1291, _ZZN3cub18CUB_300001_SM_10006detail11scan_by_key21DeviceScanByKeyKernelINS2_10policy_hubIN6thrust24THRUST_300001_SM_1000_NS18transform_iteratorI6RowKeyNS6_17counting_iteratorIiNS6_11use_defaultESA_SA_EESA_SA_EEjjN4cuda3std3__44plusIvEEE10Policy1000ESC_NS7_I8CastByteNS6_10device_ptrIhEESA_SA_EEPjNS0_24ReduceByKeyScanTileStateIjiLb1EEENSF_8equal_toIvEESH_NS0_8NullTypeEjjiEEvT0_PT9_T1_T2_T3_iT4_T5_T6_T7_E12temp_storage;
	add.s32 	%r1292, %r1291, %r1290;
	st.shared.v2.u32 	[%r1292], {%r1229, %r1234};
$L__BB3_16:
	bar.sync 	0;
	ld.shared.v4.u32 	{%r1293, %r1294, %r1295, %r1296}, [_ZZN3cub18CUB_300001_SM_10006detail11scan_by_key21DeviceScanByKeyKernelINS2_10policy_hubIN6thrust24THRUST_300001_SM_1000_NS18transform_iteratorI6RowKeyNS6_17counting_iteratorIiNS6_11use_defaultESA_SA_EESA_SA_EEjjN4cuda3std3__44plusIvEEE10Policy1000ESC_NS7_I8CastByteNS6_10device_ptrIhEESA_SA_EEPjNS0_24ReduceByKeyScanTileStateIjiLb1EEENSF_8equal_toIvEESH_NS0_8NullTypeEjjiEEvT0_PT9_T1_T2_T3_iT4_T5_T6_T7_E12temp_storage];
	or.b32  	%r1297, %r1295, %r1293;
	setp.eq.s32 	%p366, %r1295, 0;
	selp.b32 	%r1298, %r1294, 0, %p366;
	add.s32 	%r1299, %r1298, %r1296;
	setp.eq.s32 	%p367, %r9, 2;
	selp.b32 	%r1300, %r1297, %r1293, %p367;
	selp.b32 	%r1301, %r1299, %r1294, %p367;
	ld.shared.v4.u32 	{%r1302, %r1303, %r1304, %r1305}, [_ZZN3cub18CUB_300001_SM_10006detail11scan_by_key21DeviceScanByKeyKernelINS2_10policy_hubIN6thrust24THRUST_300001_SM_1000_NS18transform_iteratorI6RowKeyNS6_17counting_iteratorIiNS6_11use_defaultESA_SA_EESA_SA_EEjjN4cuda3std3__44plusIvEEE10Policy1000ESC_NS7_I8CastByteNS6_10device_ptrIhEESA_SA_EEPjNS0_24ReduceByKeyScanTileStateIjiLb1EEENSF_8equal_toIvEESH_NS0_8NullTypeEjjiEEvT0_PT9_T1_T2_T3_iT4_T5_T6_T7_E12temp_storage+16];
	or.b32  	%r1306, %r1302, %r1297;
	setp.eq.s32 	%p368, %r1302, 0;
	selp.b32 	%r1307, %r1299, 0, %p368;
	add.s32 	%r1308, %r1307, %r1303;
	setp.eq.s32 	%p369, %r9, 3;
	selp.b32 	%r1309, %r1306, %r1300, %p369;
	selp.b32 	%r1310, %r1308, %r1301, %p369;
	or.b32  	%r1311, %r1304, %r1306;
	setp.eq.s32 	%p370, %r1304, 0;
	selp.b32 	%r1312, %r1308, 0, %p370;
	add.s32 	%r1313, %r1312, %r1305;
	setp.eq.s32 	%p371, %r9, 4;
	selp.b32 	%r1314, %r1311, %r1309, %p371;
	selp.b32 	%r1315, %r1313, %r1310, %p371;
	ld.shared.v4.u32 	{%r1316, %r1317, %r1318, %r1319}, [_ZZN3cub18CUB_300001_SM_10006detail11scan_by_key21DeviceScanByKeyKernelINS2_10policy_hubIN6thrust24THRUST_300001_SM_1000_NS18transform_iteratorI6RowKeyNS6_17counting_iteratorIiNS6_11use_defaultESA_SA_EESA_SA_EEjjN4cuda3std3__44plusIvEEE10Policy1000ESC_NS7_I8CastByteNS6_10device_ptrIhEESA_SA_EEPjNS0_24ReduceByKeyScanTileStateIjiLb1EEENSF_8equal_toIvEESH_NS0_8NullTypeEjjiEEvT0_PT9_T1_T2_T3_iT4_T5_T6_T7_E12temp_storage+32];
	or.b32  	%r1320, %r1316, %r1311;
	setp.eq.s32 	%p372, %r1316, 0;
	selp.b32 	%r1321, %r1313, 0, %p372;
	add.s32 	%r1322, %r1321, %r1317;
	setp.eq.s32 	%p373, %r9, 5;
	selp.b32 	%r1323, %r1320, %r1314, %p373;
	selp.b32 	%r1324, %r1322, %r1315, %p373;
	or.b32  	%r1325, %r1318, %r1320;
	setp.eq.s32 	%p374, %r1318, 0;
	selp.b32 	%r1326, %r1322, 0, %p374;
	add.s32 	%r1327, %r1326, %r1319;
	setp.eq.s32 	%p375, %r9, 6;
	selp.b32 	%r93, %r1325, %r1323, %p375;
	selp.b32 	%r94, %r1327, %r1324, %p375;
	ld.shared.v2.u32 	{%r1328, %r1329}, [_ZZN3cub18CUB_300001_SM_10006detail11scan_by_key21DeviceScanByKeyKernelINS2_10policy_hubIN6thrust24THRUST_300001_SM_1000_NS18transform_iteratorI6RowKeyNS6_17counting_iteratorIiNS6_11use_defaultESA_SA_EESA_SA_EEjjN4cuda3std3__44plusIvEEE10Policy1000ESC_NS7_I8CastByteNS6_10device_ptrIhEESA_SA_EEPjNS0_24ReduceByKeyScanTileStateIjiLb1EEENSF_8equal_toIvEESH_NS0_8NullTypeEjjiEEvT0_PT9_T1_T2_T3_iT4_T5_T6_T7_E12temp_storage+48];
	or.b32  	%r95, %r1328, %r1325;
	setp.eq.s32 	%p376, %r1328, 0;
	selp.b32 	%r1330, %r1327, 0, %p376;
	add.s32 	%r96, %r1330, %r1329;
	setp.lt.u32 	%p377, %r6, 32;
	@%p377 bra 	$L__BB3_18;
	setp.eq.s32 	%p378, %r1752, 0;
	selp.b32 	%r1331, %r94, 0, %p378;
	add.s32 	%r1332, %r1331, %r1753;
	setp.eq.s32 	%p379, %r1103, 0;
	selp.b32 	%r1333, 0, %r1752, %p379;
	or.b32  	%r1752, %r93, %r1333;
	selp.b32 	%r1753, %r94, %r1332, %p379;
	bra.uni 	$L__BB3_31;
$L__BB3_18:
	setp.ne.s32 	%p380, %r6, 0;
	mul.wide.u32 	%rd61, %r1743, 16;
	add.s64 	%rd3, %rd1, %rd61;
	@%p380 bra 	$L__BB3_20;
	st.shared.u32 	[_ZZN3cub18CUB_300001_SM_10006detail11scan_by_key21DeviceScanByKeyKernelINS2_10policy_hubIN6thrust24THRUST_300001_SM_1000_NS18transform_iteratorI6RowKeyNS6_17counting_iteratorIiNS6_11use_defaultESA_SA_EESA_SA_EEjjN4cuda3std3__44plusIvEEE10Policy1000ESC_NS7_I8CastByteNS6_10device_ptrIhEESA_SA_EEPjNS0_24ReduceByKeyScanTileStateIjiLb1EEENSF_8equal_toIvEESH_NS0_8NullTypeEjjiEEvT0_PT9_T1_T2_T3_iT4_T5_T6_T7_E12temp_storage+116], %r95;
	st.shared.u32 	[_ZZN3cub18CUB_300001_SM_10006detail11scan_by_key21DeviceScanByKeyKernelINS2_10policy_hubIN6thrust24THRUST_300001_SM_1000_NS18transform_iteratorI6RowKeyNS6_17counting_iteratorIiNS6_11use_defaultESA_SA_EESA_SA_EEjjN4cuda3std3__44plusIvEEE10Policy1000ESC_NS7_I8CastByteNS6_10device_ptrIhEESA_SA_EEPjNS0_24ReduceByKeyScanTileStateIjiLb1EEENSF_8equal_toIvEESH_NS0_8NullTypeEjjiEEvT0_PT9_T1_T2_T3_iT4_T5_T6_T7_E12temp_storage+120], %r96;
	mov.b64 	%rd63, {%r95, %r96};
	add.s64 	%rd62, %rd3, 512;
	mov.b64 	%rd64, 100;
	// begin inline asm
	st.relaxed.gpu.v2.u64 [%rd62], {%rd63, %rd64};
	// end inline asm
$L__BB3_20:
	not.b32 	%r99, %r6;
	mov.b32 	%r1334, 280;
	// begin inline asm
	nanosleep.u32 %r1334;
	// end inline asm
	mul.wide.u32 	%rd65, %r6, 16;
	xor.b64  	%rd66, %rd65, -16;
	add.s64 	%rd67, %rd3, %rd66;
	add.s64 	%rd4, %rd67, 512;
	mov.b32 	%r1744, 928;
$L__BB3_21:
	shr.u32 	%r102, %r1744, 1;
	mul.lo.s32 	%r1337, %r1743, 16807;
	and.b32  	%r1743, %r1337, 2147483647;
	sub.s32 	%r1338, %r1744, %r102;
	add.s32 	%r1339, %r1338, 1;
	rem.u32 	%r1340, %r1743, %r1339;
	add.s32 	%r1336, %r1340, %r102;
	// begin inline asm
	nanosleep.u32 %r1336;
	// end inline asm
	// begin inline asm
	ld.relaxed.gpu.v2.u64 {%rd68, %rd92}, [%rd4];
	// end inline asm
	setp.eq.s64 	%p381, %rd92, 99;
	mov.b32 	%r1341, -1;
	vote.sync.any.pred 	%p382, %p381, %r1341;
	mov.u32 	%r1744, %r102;
	@%p382 bra 	$L__BB3_21;
	mov.b64 	{%r1345, %r1350}, %rd68;
	setp.eq.s64 	%p383, %rd92, 101;
	mov.b32 	%r1393, -1;
	vote.sync.ballot.b32 	%r1395, %p383, %r1393;
	// begin inline asm
	mov.u32 %r1343, %lanemask_ge;
	// end inline asm
	and.b32  	%r1396, %r1395, %r1343;
	or.b32  	%r1397, %r1396, -2147483648;
	add.s32 	%r1398, %r1397, -1;
	not.b32 	%r1399, %r1397;
	and.b32  	%r1400, %r1399, %r1398;
	popc.b32 	%r1347, %r1400;
	mov.b32 	%r1351, 1;
	// begin inline asm
	shfl.sync.down.b32 %r1344, %r1345, %r1351, %r1347, %r1393;
	// end inline asm
	// begin inline asm
	shfl.sync.down.b32 %r1349, %r1350, %r1351, %r1347, %r1393;
	// end inline asm
	setp.lt.s32 	%p385, %r1103, %r1347;
	setp.eq.s32 	%p386, %r1345, 0;
	selp.b32 	%r1401, %r1344, 0, %p385;
	or.b32  	%r1355, %r1401, %r1345;
	selp.b32 	%r1402, %r1349, 0, %p386;
	selp.b32 	%r1403, %r1402, 0, %p385;
	add.s32 	%r1360, %r1403, %r1350;
	mov.b32 	%r1361, 2;
	// begin inline asm
	shfl.sync.down.b32 %r1354, %r1355, %r1361, %r1347, %r1393;
	// end inline asm
	// begin inline asm
	shfl.sync.down.b32 %r1359, %r1360, %r1361, %r1347, %r1393;
	// end inline asm
	add.s32 	%r1404, %r1103, 2;
	setp.gt.s32 	%p387, %r1404, %r1347;
	setp.eq.s32 	%p388, %r1355, 0;
	selp.b32 	%r1405, %r1359, 0, %p388;
	selp.b32 	%r1406, 0, %r1354, %p387;
	or.b32  	%r1365, %r1355, %r1406;
	selp.b32 	%r1407, 0, %r1405, %p387;
	add.s32 	%r1370, %r1407, %r1360;
	mov.b32 	%r1371, 4;
	// begin inline asm
	shfl.sync.down.b32 %r1364, %r1365, %r1371, %r1347, %r1393;
	// end inline asm
	// begin inline asm
	shfl.sync.down.b32 %r1369, %r1370, %r1371, %r1347, %r1393;
	// end inline asm
	add.s32 	%r1408, %r1103, 4;
	setp.gt.s32 	%p389, %r1408, %r1347;
	setp.eq.s32 	%p390, %r1365, 0;
	selp.b32 	%r1409, %r1369, 0, %p390;
	selp.b32 	%r1410, 0, %r1364, %p389;
	or.b32  	%r1375, %r1365, %r1410;
	selp.b32 	%r1411, 0, %r1409, %p389;
	add.s32 	%r1380, %r1370, %r1411;
	mov.b32 	%r1381, 8;
	// begin inline asm
	shfl.sync.down.b32 %r1374, %r1375, %r1381, %r1347, %r1393;
	// end inline asm
	// begin inline asm
	shfl.sync.down.b32 %r1379, %r1380, %r1381, %r1347, %r1393;
	// end inline asm
	add.s32 	%r1412, %r1103, 8;
	setp.gt.s32 	%p391, %r1412, %r1347;
	setp.eq.s32 	%p392, %r1375, 0;
	selp.b32 	%r1413, %r1379, 0, %p392;
	selp.b32 	%r1414, 0, %r1374, %p391;
	or.b32  	%r1385, %r1375, %r1414;
	selp.b32 	%r1415, 0, %r1413, %p391;
	add.s32 	%r1390, %r1380, %r1415;
	mov.b32 	%r1391, 16;
	// begin inline asm
	shfl.sync.down.b32 %r1384, %r1385, %r1391, %r1347, %r1393;
	// end inline asm
	// begin inline asm
	shfl.sync.down.b32 %r1389, %r1390, %r1391, %r1347, %r1393;
	// end inline asm
	add.s32 	%r1416, %r1103, 16;
	setp.gt.s32 	%p393, %r1416, %r1347;
	setp.eq.s32 	%p394, %r1385, 0;
	selp.b32 	%r1417, %r1389, 0, %p394;
	selp.b32 	%r1418, 0, %r1384, %p393;
	or.b32  	%r1748, %r1418, %r1385;
	selp.b32 	%r1419, 0, %r1417, %p393;
	add.s32 	%r1747, %r1390, %r1419;
	add.s64 	%rd7, %rd1, 512;
	mov.u32 	%r1420, %ctaid.x;
	add.s32 	%r1749, %r1420, %r99;
	mov.b32 	%r1746, 928;
$L__BB3_23:
	setp.ne.s64 	%p395, %rd92, 101;
	mov.b32 	%r1421, -1;
	vote.sync.all.pred 	%p396, %p395, %r1421;
	not.pred 	%p397, %p396;
	@%p397 bra 	$L__BB3_27;
	shr.u32 	%r1746, %r1746, 1;
	mul.wide.s32 	%rd77, %r1749, 16;
	add.s64 	%rd78, %rd7, %rd77;
	add.s64 	%rd76, %rd78, -512;
	mov.u32 	%r1751, %r1746;
$L__BB3_25:
	shr.u32 	%r116, %r1751, 1;
	mul.lo.s32 	%r1450, %r1743, 16807;
	and.b32  	%r1743, %r1450, 2147483647;
	sub.s32 	%r1451, %r1751, %r116;
	add.s32 	%r1452, %r1451, 1;
	rem.u32 	%r1453, %r1743, %r1452;
	add.s32 	%r1449, %r1453, %r116;
	// begin inline asm
	nanosleep.u32 %r1449;
	// end inline asm
	// begin inline asm
	ld.relaxed.gpu.v2.u64 {%rd74, %rd92}, [%rd76];
	// end inline asm
	setp.eq.s64 	%p423, %rd92, 99;
	mov.b32 	%r1454, -1;
	vote.sync.any.pred 	%p424, %p423, %r1454;
	mov.u32 	%r1751, %r116;
	@%p424 bra 	$L__BB3_25;
	mov.b64 	{%r1457, %r1462}, %rd74;
	setp.eq.s64 	%p425, %rd92, 101;
	mov.b32 	%r1505, -1;
	vote.sync.ballot.b32 	%r1506, %p425, %r1505;
	and.b32  	%r1507, %r1506, %r1343;
	or.b32  	%r1508, %r1507, -2147483648;
	add.s32 	%r1509, %r1508, -1;
	not.b32 	%r1510, %r1508;
	and.b32  	%r1511, %r1510, %r1509;
	popc.b32 	%r1459, %r1511;
	mov.b32 	%r1463, 1;
	// begin inline asm
	shfl.sync.down.b32 %r1456, %r1457, %r1463, %r1459, %r1505;
	// end inline asm
	// begin inline asm
	shfl.sync.down.b32 %r1461, %r1462, %r1463, %r1459, %r1505;
	// end inline asm
	setp.lt.s32 	%p427, %r1103, %r1459;
	setp.eq.s32 	%p428, %r1457, 0;
	selp.b32 	%r1512, %r1456, 0, %p427;
	or.b32  	%r1467, %r1512, %r1457;
	selp.b32 	%r1513, %r1461, 0, %p428;
	selp.b32 	%r1514, %r1513, 0, %p427;
	add.s32 	%r1472, %r1514, %r1462;
	mov.b32 	%r1473, 2;
	// begin inline asm
	shfl.sync.down.b32 %r1466, %r1467, %r1473, %r1459, %r1505;
	// end inline asm
	// begin inline asm
	shfl.sync.down.b32 %r1471, %r1472, %r1473, %r1459, %r1505;
	// end inline asm
	add.s32 	%r1515, %r1103, 2;
	setp.gt.s32 	%p429, %r1515, %r1459;
	setp.eq.s32 	%p430, %r1467, 0;
	selp.b32 	%r1516, %r1471, 0, %p430;
	selp.b32 	%r1517, 0, %r1466, %p429;
	or.b32  	%r1477, %r1467, %r1517;
	selp.b32 	%r1518, 0, %r1516, %p429;
	add.s32 	%r1482, %r1518, %r1472;
	mov.b32 	%r1483, 4;
	// begin inline asm
	shfl.sync.down.b32 %r1476, %r1477, %r1483, %r1459, %r1505;
	// end inline asm
	// begin inline asm
	shfl.sync.down.b32 %r1481, %r1482, %r1483, %r1459, %r1505;
	// end inline asm
	add.s32 	%r1519, %r1103, 4;
	setp.gt.s32 	%p431, %r1519, %r1459;
	setp.eq.s32 	%p432, %r1477, 0;
	selp.b32 	%r1520, %r1481, 0, %p432;
	selp.b32 	%r1521, 0, %r1476, %p431;
	or.b32  	%r1487, %r1477, %r1521;
	selp.b32 	%r1522, 0, %r1520, %p431;
	add.s32 	%r1492, %r1482, %r1522;
	mov.b32 	%r1493, 8;
	// begin inline asm
	shfl.sync.down.b32 %r1486, %r1487, %r1493, %r1459, %r1505;
	// end inline asm
	// begin inline asm
	shfl.sync.down.b32 %r1491, %r1492, %r1493, %r1459, %r1505;
	// end inline asm
	add.s32 	%r1523, %r1103, 8;
	setp.gt.s32 	%p433, %r1523, %r1459;
	setp.eq.s32 	%p434, %r1487, 0;
	selp.b32 	%r1524, %r1491, 0, %p434;
	selp.b32 	%r1525, 0, %r1486, %p433;
	or.b32  	%r1497, %r1487, %r1525;
	selp.b32 	%r1526, 0, %r1524, %p433;
	add.s32 	%r1502, %r1492, %r1526;
	mov.b32 	%r1503, 16;
	// begin inline asm
	shfl.sync.down.b32 %r1496, %r1497, %r1503, %r1459, %r1505;
	// end inline asm
	// begin inline asm
	shfl.sync.down.b32 %r1501, %r1502, %r1503, %r1459, %r1505;
	// end inline asm
	add.s32 	%r1527, %r1103, 16;
	setp.gt.s32 	%p435, %r1527, %r1459;
	setp.eq.s32 	%p436, %r1497, 0;
	selp.b32 	%r1528, %r1501, 0, %p436;
	selp.b32 	%r1529, 0, %r1496, %p435;
	selp.b32 	%r1530, 0, %r1528, %p435;
	add.s32 	%r1531, %r1502, %r1530;
	or.b32  	%r1532, %r1529, %r1748;
	or.b32  	%r118, %r1532, %r1497;
	setp.eq.s32 	%p437, %r1748, 0;
	selp.b32 	%r1533, %r1531, 0, %p437;
	add.s32 	%r1747, %r1533, %r1747;
	add.s32 	%r1749, %r1749, -32;
	mov.u32 	%r1748, %r118;
	bra.uni 	$L__BB3_23;
$L__BB3_27:
	@%p380 bra 	$L__BB3_29;
	or.b32  	%r1423, %r1748, %r95;
	setp.eq.s32 	%p399, %r95, 0;
	selp.b32 	%r1424, %r1747, 0, %p399;
	add.s32 	%r1425, %r1424, %r96;
	mov.b64 	%rd72, {%r1423, %r1425};
	add.s64 	%rd71, %rd3, 512;
	mov.b64 	%rd73, 101;
	// begin inline asm
	st.relaxed.gpu.v2.u64 [%rd71], {%rd72, %rd73};
	// end inline asm
	st.shared.u32 	[_ZZN3cub18CUB_300001_SM_10006detail11scan_by_key21DeviceScanByKeyKernelINS2_10policy_hubIN6thrust24THRUST_300001_SM_1000_NS18transform_iteratorI6RowKeyNS6_17counting_iteratorIiNS6_11use_defaultESA_SA_EESA_SA_EEjjN4cuda3std3__44plusIvEEE10Policy1000ESC_NS7_I8CastByteNS6_10device_ptrIhEESA_SA_EEPjNS0_24ReduceByKeyScanTileStateIjiLb1EEENSF_8equal_toIvEESH_NS0_8NullTypeEjjiEEvT0_PT9_T1_T2_T3_iT4_T5_T6_T7_E12temp_storage+100], %r1748;
	st.shared.v2.u32 	[_ZZN3cub18CUB_300001_SM_10006detail11scan_by_key21DeviceScanByKeyKernelINS2_10policy_hubIN6thrust24THRUST_300001_SM_1000_NS18transform_iteratorI6RowKeyNS6_17counting_iteratorIiNS6_11use_defaultESA_SA_EESA_SA_EEjjN4cuda3std3__44plusIvEEE10Policy1000ESC_NS7_I8CastByteNS6_10device_ptrIhEESA_SA_EEPjNS0_24ReduceByKeyScanTileStateIjiLb1EEENSF_8equal_toIvEESH_NS0_8NullTypeEjjiEEvT0_PT9_T1_T2_T3_iT4_T5_T6_T7_E12temp_storage+104], {%r1747, %r1423};
	st.shared.u32 	[_ZZN3cub18CUB_300001_SM_10006detail11scan_by_key21DeviceScanByKeyKernelINS2_10policy_hubIN6thrust24THRUST_300001_SM_1000_NS18transform_iteratorI6RowKeyNS6_17counting_iteratorIiNS6_11use_defaultESA_SA_EESA_SA_EEjjN4cuda3std3__44plusIvEEE10Policy1000ESC_NS7_I8CastByteNS6_10device_ptrIhEESA_SA_EEPjNS0_24ReduceByKeyScanTileStateIjiLb1EEENSF_8equal_toIvEESH_NS0_8NullTypeEjjiEEvT0_PT9_T1_T2_T3_iT4_T5_T6_T7_E12temp_storage+112], %r1425;
$L__BB3_29:
	setp.ne.s32 	%p400, %r1103, 0;
	@%p400 bra 	$L__BB3_31;
	st.shared.v2.u32 	[_ZZN3cub18CUB_300001_SM_10006detail11scan_by_key21DeviceScanByKeyKernelINS2_10policy_hubIN6thrust24THRUST_300001_SM_1000_NS18transform_iteratorI6RowKeyNS6_17counting_iteratorIiNS6_11use_defaultESA_SA_EESA_SA_EEjjN4cuda3std3__44plusIvEEE10Policy1000ESC_NS7_I8CastByteNS6_10device_ptrIhEESA_SA_EEPjNS0_24ReduceByKeyScanTileStateIjiLb1EEENSF_8equal_toIvEESH_NS0_8NullTypeEjjiEEvT0_PT9_T1_T2_T3_iT4_T5_T6_T7_E12temp_storage+64], {%r1748, %r1747};
	mov.u32 	%r1752, %r1748;
	mov.u32 	%r1753, %r1747;
$L__BB3_31:
	setp.ne.s32 	%p401, %r30, %r31;
	setp.ne.s32 	%p402, %r29, %r30;
	setp.ne.s32 	%p403, %r28, %r29;
	setp.ne.s32 	%p404, %r27, %r28;
	setp.ne.s32 	%p405, %r26, %r27;
	setp.ne.s32 	%p406, %r25, %r26;
	setp.ne.s32 	%p407, %r24, %r25;
	setp.ne.s32 	%p408, %r23, %r24;
	setp.ne.s32 	%p409, %r22, %r23;
	setp.ne.s32 	%p410, %r21, %r22;
	setp.ne.s32 	%p411, %r20, %r21;
	setp.ne.s32 	%p412, %r19, %r20;
	setp.ne.s32 	%p413, %r18, %r19;
	setp.ne.s32 	%p414, %r17, %r18;
	setp.ne.s32 	%p415, %r16, %r17;
	setp.ne.s32 	%p416, %r15, %r16;
	setp.ne.s32 	%p417, %r14, %r15;
	setp.ne.s32 	%p418, %r13, %r14;
	setp.ne.s32 	%p419, %r12, %r13;
	setp.ne.s32 	%p420, %r1742, %r12;
	setp.eq.s32 	%p421, %r6, 0;
	bar.sync 	0;
	ld.shared.u32 	%r1426, [_ZZN3cub18CUB_300001_SM_10006detail11scan_by_key21DeviceScanByKeyKernelINS2_10policy_hubIN6thrust24THRUST_300001_SM_1000_NS18transform_iteratorI6RowKeyNS6_17counting_iteratorIiNS6_11use_defaultESA_SA_EESA_SA_EEjjN4cuda3std3__44plusIvEEE10Policy1000ESC_NS7_I8CastByteNS6_10device_ptrIhEESA_SA_EEPjNS0_24ReduceByKeyScanTileStateIjiLb1EEENSF_8equal_toIvEESH_NS0_8NullTypeEjjiEEvT0_PT9_T1_T2_T3_iT4_T5_T6_T7_E12temp_storage+68];
	setp.eq.s32 	%p422, %r1752, 0;
	selp.b32 	%r1427, %r1426, 0, %p422;
	selp.b32 	%r1428, 0, %r1427, %p421;
	add.s32 	%r1429, %r1753, %r1428;
	selp.b32 	%r1430, 0, %r1429, %p420;
	add.s32 	%r1773, %r1430, %r32;
	selp.b32 	%r1431, 0, %r1773, %p419;
	add.s32 	%r1772, %r33, %r1431;
	selp.b32 	%r1432, 0, %r1772, %p418;
	add.s32 	%r1771, %r34, %r1432;
	selp.b32 	%r1433, 0, %r1771, %p417;
	add.s32 	%r1770, %r35, %r1433;
	selp.b32 	%r1434, 0, %r1770, %p416;
	add.s32 	%r1769, %r36, %r1434;
	selp.b32 	%r1435, 0, %r1769, %p415;
	add.s32 	%r1768, %r37, %r1435;
	selp.b32 	%r1436, 0, %r1768, %p414;
	add.s32 	%r1767, %r38, %r1436;
	selp.b32 	%r1437, 0, %r1767, %p413;
	add.s32 	%r1766, %r39, %r1437;
	selp.b32 	%r1438, 0, %r1766, %p412;
	add.s32 	%r1765, %r40, %r1438;
	selp.b32 	%r1439, 0, %r1765, %p411;
	add.s32 	%r1764, %r41, %r1439;
	selp.b32 	%r1440, 0, %r1764, %p410;
	add.s32 	%r1763, %r42, %r1440;
	selp.b32 	%r1441, 0, %r1763, %p409;
	add.s32 	%r1762, %r43, %r1441;
	selp.b32 	%r1442, 0, %r1762, %p408;
	add.s32 	%r1761, %r44, %r1442;
	selp.b32 	%r1443, 0, %r1761, %p407;
	add.s32 	%r1760, %r45, %r1443;
	selp.b32 	%r1444, 0, %r1760, %p406;
	add.s32 	%r1759, %r46, %r1444;
	selp.b32 	%r1445, 0, %r1759, %p405;
	add.s32 	%r1758, %r47, %r1445;
	selp.b32 	%r1446, 0, %r1758, %p404;
	add.s32 	%r1757, %r48, %r1446;
	selp.b32 	%r1447, 0, %r1757, %p403;
	add.s32 	%r1756, %r49, %r1447;
	selp.b32 	%r1448, 0, %r1756, %p402;
	add.s32 	%r1755, %r50, %r1448;
	selp.b32 	%r1754, 0, %r1755, %p401;
$L__BB3_32:
	ld.param.u64 	%rd91, [_ZN3cub18CUB_300001_SM_10006detail11scan_by_key21DeviceScanByKeyKernelINS2_10policy_hubIN6thrust24THRUST_300001_SM_1000_NS18transform_iteratorI6RowKeyNS6_17counting_iteratorIiNS6_11use_defaultESA_SA_EESA_SA_EEjjN4cuda3std3__44plusIvEEE10Policy1000ESC_NS7_I8CastByteNS6_10device_ptrIhEESA_SA_EEPjNS0_24ReduceByKeyScanTileStateIjiLb1EEENSF_8equal_toIvEESH_NS0_8NullTypeEjjiEEvT0_PT9_T1_T2_T3_iT4_T5_T6_T7__param_3];
	add.s32 	%r1711, %r51, %r1754;
	bar.sync 	0;
	st.shared.v4.u32 	[%r11], {%r1773, %r1772, %r1771, %r1770};
	st.shared.v4.u32 	[%r11+16], {%r1769, %r1768, %r1767, %r1766};
	st.shared.v4.u32 	[%r11+32], {%r1765, %r1764, %r1763, %r1762};
	st.shared.v4.u32 	[%r11+48], {%r1761, %r1760, %r1759, %r1758};
	st.shared.v4.u32 	[%r11+64], {%r1757, %r1756, %r1755, %r1711};
	bar.warp.sync 	-1;
	ld.shared.u32 	%r1712, [%r10];
	ld.shared.u32 	%r1713, [%r10+128];
	ld.shared.u32 	%r1714, [%r10+256];
	ld.shared.u32 	%r1715, [%r10+384];
	ld.shared.u32 	%r1716, [%r10+512];
	ld.shared.u32 	%r1717, [%r10+640];
	ld.shared.u32 	%r1718, [%r10+768];
	ld.shared.u32 	%r1719, [%r10+896];
	ld.shared.u32 	%r1720, [%r10+1024];
	ld.shared.u32 	%r1721, [%r10+1152];
	ld.shared.u32 	%r1722, [%r10+1280];
	ld.shared.u32 	%r1723, [%r10+1408];
	ld.shared.u32 	%r1724, [%r10+1536];
	ld.shared.u32 	%r1725, [%r10+1664];
	ld.shared.u32 	%r1726, [%r10+1792];
	ld.shared.u32 	%r1727, [%r10+1920];
	ld.shared.u32 	%r1728, [%r10+2048];
	ld.shared.u32 	%r1729, [%r10+2176];
	ld.shared.u32 	%r1730, [%r10+2304];
	ld.shared.u32 	%r1731, [%r10+2432];
	cvta.to.global.u64 	%rd82, %rd91;
	mov.u32 	%r1732, %tid.x;
	and.b32  	%r1733, %r1732, 992;
	mul.lo.s32 	%r1734, %r1733, 20;
	and.b32  	%r1735, %r1732, 31;
	or.b32  	%r1736, %r1734, %r1735;
	cvt.u64.u32 	%rd83, %r1736;
	mov.u32 	%r1737, %ctaid.x;
	mul.lo.s32 	%r1738, %r1737, 4480;
	cvt.u64.u32 	%rd84, %r1738;
	add.s64 	%rd85, %rd83, %rd84;
	shl.b64 	%rd86, %rd85, 2;
	add.s64 	%rd87, %rd82, %rd86;
	st.global.u32 	[%rd87], %r1712;
	st.global.u32 	[%rd87+128], %r1713;
	st.global.u32 	[%rd87+256], %r1714;
	st.global.u32 	[%rd87+384], %r1715;
	st.global.u32 	[%rd87+512], %r1716;
	st.global.u32 	[%rd87+640], %r1717;
	st.global.u32 	[%rd87+768], %r1718;
	st.global.u32 	[%rd87+896], %r1719;
	st.global.u32 	[%rd87+1024], %r1720;
	st.global.u32 	[%rd87+1152], %r1721;
	st.global.u32 	[%rd87+1280], %r1722;
	st.global.u32 	[%rd87+1408], %r1723;
	st.global.u32 	[%rd87+1536], %r1724;
	st.global.u32 	[%rd87+1664], %r1725;
	st.global.u32 	[%rd87+1792], %r1726;
	st.global.u32 	[%rd87+1920], %r1727;
	st.global.u32 	[%rd87+2048], %r1728;
	st.global.u32 	[%rd87+2176], %r1729;
	st.global.u32 	[%rd87+2304], %r1730;
	st.global.u32 	[%rd87+2432], %r1731;
	bra.uni 	$L__BB3_186;
$L__BB3_33:
	setp.eq.s32 	%p41, %r5, 0;
	@%p41 bra 	$L__BB3_186;
	add.s32 	%r163, %r1, %r4;
	div.s32 	%r1793, %r163, %r2;
	mov.u32 	%r165, %tid.x;
	and.b32  	%r452, %r165, 31;
	and.b32  	%r453, %r165, 992;
	mul.lo.s32 	%r454, %r453, 20;
	or.b32  	%r166, %r454, %r452;
	setp.ge.u32 	%p42, %r166, %r5;
	mov.u32 	%r1774, %r1793;
	@%p42 bra 	$L__BB3_36;
	add.s32 	%r455, %r166, %r163;
	div.s32 	%r1774, %r455, %r2;
$L__BB3_36:
	add.s32 	%r169, %r166, 32;
	setp.ge.u32 	%p43, %r169, %r5;
	mov.u32 	%r1775, %r1793;
	@%p43 bra 	$L__BB3_38;
	add.s32 	%r456, %r169, %r163;
	div.s32 	%r1775, %r456, %r2;
$L__BB3_38:
	add.s32 	%r172, %r166, 64;
	setp.ge.u32 	%p44, %r172, %r5;
	mov.u32 	%r1776, %r1793;
	@%p44 bra 	$L__BB3_40;
	add.s32 	%r457, %r172, %r163;
	div.s32 	%r1776, %r457, %r2;
$L__BB3_40:
	add.s32 	%r175, %r166, 96;
	setp.ge.u32 	%p45, %r175, %r5;
	mov.u32 	%r1777, %r1793;
	@%p45 bra 	$L__BB3_42;
	add.s32 	%r458, %r175, %r163;
	div.s32 	%r1777, %r458, %r2;
$L__BB3_42:
	add.s32 	%r178, %r166, 128;
	setp.ge.u32 	%p46, %r178, %r5;
	mov.u32 	%r1778, %r1793;
	@%p46 bra 	$L__BB3_44;
	add.s32 	%r459, %r178, %r163;
	div.s32 	%r1778, %r459, %r2;
$L__BB3_44:
	add.s32 	%r181, %r166, 160;
	setp.ge.u32 	%p47, %r181, %r5;
	mov.u32 	%r1779, %r1793;
	@%p47 bra 	$L__BB3_46;
	add.s32 	%r460, %r181, %r163;
	div.s32 	%r1779, %r460, %r2;
$L__BB3_46:
	add.s32 	%r184, %r166, 192;
	setp.ge.u32 	%p48, %r184, %r5;
	mov.u32 	%r1780, %r1793;
	@%p48 bra 	$L__BB3_48;
	add.s32 	%r461, %r184, %r163;
	div.s32 	%r1780, %r461, %r2;
$L__BB3_48:
	add.s32 	%r187, %r166, 224;
	setp.ge.u32 	%p49, %r187, %r5;
	mov.u32 	%r1781, %r1793;
	@%p49 bra 	$L__BB3_50;
	add.s32 	%r462, %r187, %r163;
	div.s32 	%r1781, %r462, %r2;
$L__BB3_50:
	add.s32 	%r190, %r166, 256;
	setp.ge.u32 	%p50, %r190, %r5;
	mov.u32 	%r1782, %r1793;
	@%p50 bra 	$L__BB3_52;
	add.s32 	%r463, %r190, %r163;
	div.s32 	%r1782, %r463, %r2;
$L__BB3_52:
	add.s32 	%r193, %r166, 288;
	setp.ge.u32 	%p51, %r193, %r5;
	mov.u32 	%r1783, %r1793;
	@%p51 bra 	$L__BB3_54;
	add.s32 	%r464, %r193, %r163;
	div.s32 	%r1783, %r464, %r2;
$L__BB3_54:
	add.s32 	%r196, %r166, 320;
	setp.ge.u32 	%p52, %r196, %r5;
	mov.u32 	%r1784, %r1793;
	@%p52 bra 	$L__BB3_56;
	add.s32 	%r465, %r196, %r163;
	div.s32 	%r1784, %r465, %r2;
$L__BB3_56:
	add.s32 	%r199, %r166, 352;
	setp.ge.u32 	%p53, %r199, %r5;
	mov.u32 	%r1785, %r1793;
	@%p53 bra 	$L__BB3_58;
	add.s32 	%r466, %r199, %r163;
	div.s32 	%r1785, %r466, %r2;
$L__BB3_58:
	add.s32 	%r202, %r166, 384;
	setp.ge.u32 	%p54, %r202, %r5;
	mov.u32 	%r1786, %r1793;
	@%p54 bra 	$L__BB3_60;
	add.s32 	%r467, %r202, %r163;
	div.s32 	%r1786, %r467, %r2;
$L__BB3_60:
	add.s32 	%r205, %r166, 416;
	setp.ge.u32 	%p55, %r205, %r5;
	mov.u32 	%r1787, %r1793;
	@%p55 bra 	$L__BB3_62;
	add.s32 	%r468, %r205, %r163;
	div.s32 	%r1787, %r468, %r2;
$L__BB3_62:
	add.s32 	%r208, %r166, 448;
	setp.ge.u32 	%p56, %r208, %r5;
	mov.u32 	%r1788, %r1793;
	@%p56 bra 	$L__BB3_64;
	add.s32 	%r469, %r208, %r163;
	div.s32 	%r1788, %r469, %r2;
$L__BB3_64:
	add.s32 	%r211, %r166, 480;
	setp.ge.u32 	%p57, %r211, %r5;
	mov.u32 	%r1789, %r1793;
	@%p57 bra 	$L__BB3_66;
	add.s32 	%r470, %r211, %r163;
	div.s32 	%r1789, %r470, %r2;
$L__BB3_66:
	add.s32 	%r214, %r166, 512;
	setp.ge.u32 	%p58, %r214, %r5;
	mov.u32 	%r1790, %r1793;
	@%p58 bra 	$L__BB3_68;
	add.s32 	%r471, %r214, %r163;
	div.s32 	%r1790, %r471, %r2;
$L__BB3_68:
	add.s32 	%r217, %r166, 544;
	setp.ge.u32 	%p59, %r217, %r5;
	mov.u32 	%r1791, %r1793;
	@%p59 bra 	$L__BB3_70;
	add.s32 	%r472, %r217, %r163;
	div.s32 	%r1791, %r472, %r2;
$L__BB3_70:
	add.s32 	%r220, %r166, 576;
	setp.ge.u32 	%p60, %r220, %r5;
	mov.u32 	%r1792, %r1793;
	@%p60 bra 	$L__BB3_72;
	add.s32 	%r473, %r220, %r163;
	div.s32 	%r1792, %r473, %r2;
$L__BB3_72:
	add.s32 	%r223, %r166, 608;
	setp.ge.u32 	%p61, %r223, %r5;
	@%p61 bra 	$L__BB3_74;
	add.s32 	%r474, %r223, %r163;
	div.s32 	%r1793, %r474, %r2;
$L__BB3_74:
	setp.ge.u32 	%p62, %r166, %r5;
	// begin inline asm
	mov.u32 %r475, %laneid;
	// end inline asm
	shr.u32 	%r476, %r165, 5;
	mad.lo.s32 	%r477, %r476, 640, %r475;
	shl.b32 	%r478, %r477, 2;
	mov.u32 	%r479, _ZZN3cub18CUB_300001_SM_10006detail11scan_by_key21DeviceScanByKeyKernelINS2_10policy_hubIN6thrust24THRUST_300001_SM_1000_NS18transform_iteratorI6RowKeyNS6_17counting_iteratorIiNS6_11use_defaultESA_SA_EESA_SA_EEjjN4cuda3std3__44plusIvEEE10Policy1000ESC_NS7_I8CastByteNS6_10device_ptrIhEESA_SA_EEPjNS0_24ReduceByKeyScanTileStateIjiLb1EEENSF_8equal_toIvEESH_NS0_8NullTypeEjjiEEvT0_PT9_T1_T2_T3_iT4_T5_T6_T7_E12temp_storage;
	add.s32 	%r227, %r479, %r478;
	st.shared.u32 	[%r227], %r1774;
	st.shared.u32 	[%r227+128], %r1775;
	st.shared.u32 	[%r227+256], %r1776;
	st.shared.u32 	[%r227+384], %r1777;
	st.shared.u32 	[%r227+512], %r1778;
	st.shared.u32 	[%r227+640], %r1779;
	st.shared.u32 	[%r227+768], %r1780;
	st.shared.u32 	[%r227+896], %r1781;
	st.shared.u32 	[%r227+1024], %r1782;
	st.shared.u32 	[%r227+1152], %r1783;
	st.shared.u32 	[%r227+1280], %r1784;
	st.shared.u32 	[%r227+1408], %r1785;
	st.shared.u32 	[%r227+1536], %r1786;
	st.shared.u32 	[%r227+1664], %r1787;
	st.shared.u32 	[%r227+1792], %r1788;
	st.shared.u32 	[%r227+1920], %r1789;
	st.shared.u32 	[%r227+2048], %r1790;
	st.shared.u32 	[%r227+2176], %r1791;
	st.shared.u32 	[%r227+2304], %r1792;
	st.shared.u32 	[%r227+2432], %r1793;
	bar.warp.sync 	-1;
	mad.lo.s32 	%r228, %r475, 76, %r227;
	ld.shared.v4.u32 	{%r229, %r230, %r231, %r232}, [%r228];
	ld.shared.v4.u32 	{%r233, %r234, %r235, %r236}, [%r228+16];
	ld.shared.v4.u32 	{%r237, %r238, %r239, %r240}, [%r228+32];
	ld.shared.v4.u32 	{%r241, %r242, %r243, %r244}, [%r228+48];
	ld.shared.v4.u32 	{%r245, %r246, %r247, %r248}, [%r228+64];
	bar.sync 	0;
	cvt.u64.u32 	%rd24, %r4;
	add.s64 	%rd25, %rd2, %rd24;
	ld.global.u8 	%r1813, [%rd25];
	cvt.u64.u32 	%rd26, %r166;
	add.s64 	%rd11, %rd25, %rd26;
	mov.u32 	%r1794, %r1813;
	@%p62 bra 	$L__BB3_76;
	ld.global.u8 	%r1794, [%rd11];
$L__BB3_76:
	setp.ge.u32 	%p63, %r169, %r5;
	mov.u32 	%r1795, %r1813;
	@%p63 bra 	$L__BB3_78;
	ld.global.u8 	%r1795, [%rd11+32];
$L__BB3_78:
	setp.ge.u32 	%p64, %r172, %r5;
	mov.u32 	%r1796, %r1813;
	@%p64 bra 	$L__BB3_80;
	ld.global.u8 	%r1796, [%rd11+64];
$L__BB3_80:
	setp.ge.u32 	%p65, %r175, %r5;
	mov.u32 	%r1797, %r1813;
	@%p65 bra 	$L__BB3_82;
	ld.global.u8 	%r1797, [%rd11+96];
$L__BB3_82:
	setp.ge.u32 	%p66, %r178, %r5;
	mov.u32 	%r1798, %r1813;
	@%p66 bra 	$L__BB3_84;
	ld.global.u8 	%r1798, [%rd11+128];
$L__BB3_84:
	setp.ge.u32 	%p67, %r181, %r5;
	mov.u32 	%r1799, %r1813;
	@%p67 bra 	$L__BB3_86;
	ld.global.u8 	%r1799, [%rd11+160];
$L__BB3_86:
	setp.ge.u32 	%p68, %r184, %r5;
	mov.u32 	%r1800, %r1813;
	@%p68 bra 	$L__BB3_88;
	ld.global.u8 	%r1800, [%rd11+192];
$L__BB3_88:
	setp.ge.u32 	%p69, %r187, %r5;
	mov.u32 	%r1801, %r1813;
	@%p69 bra 	$L__BB3_90;
	ld.global.u8 	%r1801, [%rd11+224];
$L__BB3_90:
	setp.ge.u32 	%p70, %r190, %r5;
	mov.u32 	%r1802, %r1813;
	@%p70 bra 	$L__BB3_92;
	ld.global.u8 	%r1802, [%rd11+256];
$L__BB3_92:
	setp.ge.u32 	%p71, %r193, %r5;
	mov.u32 	%r1803, %r1813;
	@%p71 bra 	$L__BB3_94;
	ld.global.u8 	%r1803, [%rd11+288];
$L__BB3_94:
	setp.ge.u32 	%p72, %r196, %r5;
	mov.u32 	%r1804, %r1813;
	@%p72 bra 	$L__BB3_96;
	ld.global.u8 	%r1804, [%rd11+320];
$L__BB3_96:
	setp.ge.u32 	%p73, %r199, %r5;
	mov.u32 	%r1805, %r1813;
	@%p73 bra 	$L__BB3_98;
	ld.global.u8 	%r1805, [%rd11+352];
$L__BB3_98:
	setp.ge.u32 	%p74, %r202, %r5;
	mov.u32 	%r1806, %r1813;
	@%p74 bra 	$L__BB3_100;
	ld.global.u8 	%r1806, [%rd11+384];
$L__BB3_100:
	add.s32 	%r480, %r166, 416;
	setp.ge.u32 	%p75, %r480, %r5;
	mov.u32 	%r1807, %r1813;
	@%p75 bra 	$L__BB3_102;
	ld.global.u8 	%r1807, [%rd11+416];
$L__BB3_102:
	setp.ge.u32 	%p76, %r208, %r5;
	mov.u32 	%r1808, %r1813;
	@%p76 bra 	$L__BB3_104;
	ld.global.u8 	%r1808, [%rd11+448];
$L__BB3_104:
	setp.ge.u32 	%p77, %r211, %r5;
	mov.u32 	%r1809, %r1813;
	@%p77 bra 	$L__BB3_106;
	ld.global.u8 	%r1809, [%rd11+480];
$L__BB3_106:
	add.s32 	%r481, %r166, 512;
	setp.ge.u32 	%p78, %r481, %r5;
	mov.u32 	%r1810, %r1813;
	@%p78 bra 	$L__BB3_108;
	ld.global.u8 	%r1810, [%rd11+512];
$L__BB3_108:
	mov.u32 	%r1811, %r1813;
	@%p59 bra 	$L__BB3_110;
	ld.global.u8 	%r1811, [%rd11+544];
$L__BB3_110:
	mov.u32 	%r1812, %r1813;
	@%p60 bra 	$L__BB3_112;
	ld.global.u8 	%r1812, [%rd11+576];
$L__BB3_112:
	add.s32 	%r482, %r166, 608;
	setp.ge.u32 	%p81, %r482, %r5;
	@%p81 bra 	$L__BB3_114;
	ld.global.u8 	%r1813, [%rd11+608];
$L__BB3_114:
	st.shared.u32 	[%r227], %r1794;
	st.shared.u32 	[%r227+128], %r1795;
	st.shared.u32 	[%r227+256], %r1796;
	st.shared.u32 	[%r227+384], %r1797;
	st.shared.u32 	[%r227+512], %r1798;
	st.shared.u32 	[%r227+640], %r1799;
	st.shared.u32 	[%r227+768], %r1800;
	st.shared.u32 	[%r227+896], %r1801;
	st.shared.u32 	[%r227+1024], %r1802;
	st.shared.u32 	[%r227+1152], %r1803;
	st.shared.u32 	[%r227+1280], %r1804;
	st.shared.u32 	[%r227+1408], %r1805;
	st.shared.u32 	[%r227+1536], %r1806;
	st.shared.u32 	[%r227+1664], %r1807;
	st.shared.u32 	[%r227+1792], %r1808;
	st.shared.u32 	[%r227+1920], %r1809;
	st.shared.u32 	[%r227+2048], %r1810;
	st.shared.u32 	[%r227+2176], %r1811;
	st.shared.u32 	[%r227+2304], %r1812;
	st.shared.u32 	[%r227+2432], %r1813;
	bar.warp.sync 	-1;
	ld.shared.v4.u32 	{%r290, %r291, %r292, %r293}, [%r228];
	ld.shared.v4.u32 	{%r294, %r295, %r296, %r297}, [%r228+16];
	ld.shared.v4.u32 	{%r298, %r299, %r300, %r301}, [%r228+32];
	ld.shared.v4.u32 	{%r302, %r303, %r304, %r305}, [%r228+48];
	ld.shared.v4.u32 	{%r306, %r307, %r308, %r309}, [%r228+64];
	bar.sync 	0;
	setp.ne.s32 	%p82, %r3, 0;
	@%p82 bra 	$L__BB3_122;
	shl.b32 	%r864, %r165, 2;
	mov.u32 	%r865, _ZZN3cub18CUB_300001_SM_10006detail11scan_by_key21DeviceScanByKeyKernelINS2_10policy_hubIN6thrust24THRUST_300001_SM_1000_NS18transform_iteratorI6RowKeyNS6_17counting_iteratorIiNS6_11use_defaultESA_SA_EESA_SA_EEjjN4cuda3std3__44plusIvEEE10Policy1000ESC_NS7_I8CastByteNS6_10device_ptrIhEESA_SA_EEPjNS0_24ReduceByKeyScanTileStateIjiLb1EEENSF_8equal_toIvEESH_NS0_8NullTypeEjjiEEvT0_PT9_T1_T2_T3_iT4_T5_T6_T7_E12temp_storage;
	add.s32 	%r866, %r865, %r864;
	add.s32 	%r310, %r866, 1020;
	st.shared.u32 	[%r866+1020], %r248;
	bar.sync 	0;
	setp.eq.s32 	%p207, %r165, 0;
	mov.b32 	%r1814, 1;
	@%p207 bra 	$L__BB3_117;
	ld.shared.u32 	%r867, [%r310+-4];
	setp.ne.s32 	%p208, %r867, %r229;
	selp.u32 	%r1814, 1, 0, %p208;
$L__BB3_117:
	shr.u32 	%r313, %r165, 5;
	setp.ne.s32 	%p209, %r229, %r230;
	setp.ne.s32 	%p210, %r230, %r231;
	setp.ne.s32 	%p211, %r231, %r232;
	setp.ne.s32 	%p212, %r232, %r233;
	setp.ne.s32 	%p213, %r233, %r234;
	setp.ne.s32 	%p214, %r234, %r235;
	setp.ne.s32 	%p215, %r235, %r236;
	setp.ne.s32 	%p216, %r236, %r237;
	setp.ne.s32 	%p217, %r237, %r238;
	setp.ne.s32 	%p218, %r238, %r239;
	setp.ne.s32 	%p219, %r239, %r240;
	setp.ne.s32 	%p220, %r240, %r241;
	setp.ne.s32 	%p221, %r241, %r242;
	setp.ne.s32 	%p222, %r242, %r243;
	setp.ne.s32 	%p223, %r243, %r244;
	setp.ne.s32 	%p224, %r244, %r245;
	setp.ne.s32 	%p225, %r245, %r246;
	setp.ne.s32 	%p226, %r246, %r247;
	setp.ne.s32 	%p227, %r247, %r248;
	mul.lo.s32 	%r928, %r165, 20;
	setp.eq.s32 	%p228, %r928, %r5;
	selp.b32 	%r314, 1, %r1814, %p228;
	or.b32  	%r929, %r928, 1;
	setp.eq.s32 	%p229, %r929, %r5;
	or.pred  	%p1, %p229, %p209;
	or.b32  	%r930, %r928, 2;
	setp.eq.s32 	%p230, %r930, %r5;
	or.pred  	%p2, %p230, %p210;
	or.b32  	%r931, %r928, 3;
	setp.eq.s32 	%p231, %r931, %r5;
	or.pred  	%p3, %p231, %p211;
	add.s32 	%r932, %r928, 4;
	setp.eq.s32 	%p232, %r932, %r5;
	or.pred  	%p4, %p232, %p212;
	add.s32 	%r933, %r928, 5;
	setp.eq.s32 	%p233, %r933, %r5;
	or.pred  	%p5, %p233, %p213;
	add.s32 	%r934, %r928, 6;
	setp.eq.s32 	%p234, %r934, %r5;
	or.pred  	%p6, %p234, %p214;
	add.s32 	%r935, %r928, 7;
	setp.eq.s32 	%p235, %r935, %r5;
	or.pred  	%p7, %p235, %p215;
	add.s32 	%r936, %r928, 8;
	setp.eq.s32 	%p236, %r936, %r5;
	or.pred  	%p8, %p236, %p216;
	add.s32 	%r937, %r928, 9;
	setp.eq.s32 	%p237, %r937, %r5;
	or.pred  	%p9, %p237, %p217;
	add.s32 	%r938, %r928, 10;
	setp.eq.s32 	%p238, %r938, %r5;
	or.pred  	%p10, %p238, %p218;
	add.s32 	%r939, %r928, 11;
	setp.eq.s32 	%p239, %r939, %r5;
	or.pred  	%p11, %p239, %p219;
	add.s32 	%r940, %r928, 12;
	setp.eq.s32 	%p240, %r940, %r5;
	or.pred  	%p12, %p240, %p220;
	add.s32 	%r941, %r928, 13;
	setp.eq.s32 	%p241, %r941, %r5;
	or.pred  	%p13, %p241, %p221;
	add.s32 	%r942, %r928, 14;
	setp.eq.s32 	%p242, %r942, %r5;
	or.pred  	%p14, %p242, %p222;
	add.s32 	%r943, %r928, 15;
	setp.eq.s32 	%p243, %r943, %r5;
	or.pred  	%p15, %p243, %p223;
	add.s32 	%r944, %r928, 16;
	setp.eq.s32 	%p244, %r944, %r5;
	or.pred  	%p16, %p244, %p224;
	add.s32 	%r945, %r928, 17;
	setp.eq.s32 	%p245, %r945, %r5;
	or.pred  	%p17, %p245, %p225;
	add.s32 	%r946, %r928, 18;
	setp.eq.s32 	%p246, %r946, %r5;
	or.pred  	%p18, %p246, %p226;
	add.s32 	%r947, %r928, 19;
	setp.eq.s32 	%p247, %r947, %r5;
	or.pred  	%p19, %p247, %p227;
	selp.b32 	%r948, 0, %r290, %p1;
	add.s32 	%r949, %r291, %r948;
	or.pred  	%p248, %p1, %p2;
	selp.b32 	%r950, 0, %r949, %p2;
	add.s32 	%r951, %r292, %r950;
	or.pred  	%p249, %p248, %p3;
	selp.b32 	%r952, 0, %r951, %p3;
	add.s32 	%r953, %r293, %r952;
	or.pred  	%p250, %p249, %p4;
	selp.b32 	%r954, 0, %r953, %p4;
	add.s32 	%r955, %r294, %r954;
	or.pred  	%p251, %p250, %p5;
	selp.b32 	%r956, 0, %r955, %p5;
	add.s32 	%r957, %r295, %r956;
	or.pred  	%p252, %p251, %p6;
	selp.b32 	%r958, 0, %r957, %p6;
	add.s32 	%r959, %r296, %r958;
	or.pred  	%p253, %p252, %p7;
	selp.b32 	%r960, 0, %r959, %p7;
	add.s32 	%r961, %r297, %r960;
	or.pred  	%p254, %p253, %p8;
	selp.b32 	%r962, 0, %r961, %p8;
	add.s32 	%r963, %r298, %r962;
	or.pred  	%p255, %p254, %p9;
	selp.b32 	%r964, 0, %r963, %p9;
	add.s32 	%r965, %r299, %r964;
	or.pred  	%p256, %p255, %p10;
	selp.b32 	%r966, 0, %r965, %p10;
	add.s32 	%r967, %r300, %r966;
	or.pred  	%p257, %p256, %p11;
	selp.b32 	%r968, 0, %r967, %p11;
	add.s32 	%r969, %r301, %r968;
	or.pred  	%p258, %p257, %p12;
	selp.b32 	%r970, 0, %r969, %p12;
	add.s32 	%r971, %r302, %r970;
	or.pred  	%p259, %p258, %p13;
	selp.b32 	%r972, 0, %r971, %p13;
	add.s32 	%r973, %r303, %r972;
	or.pred  	%p260, %p259, %p14;
	selp.b32 	%r974, 0, %r973, %p14;
	add.s32 	%r975, %r304, %r974;
	or.pred  	%p261, %p260, %p15;
	selp.b32 	%r976, 0, %r975, %p15;
	add.s32 	%r977, %r305, %r976;
	or.pred  	%p262, %p261, %p16;
	selp.b32 	%r978, 0, %r977, %p16;
	add.s32 	%r979, %r306, %r978;
	or.pred  	%p263, %p262, %p17;
	selp.b32 	%r980, 0, %r979, %p17;
	add.s32 	%r981, %r307, %r980;
	or.pred  	%p264, %p263, %p18;
	selp.b32 	%r982, 0, %r981, %p18;
	add.s32 	%r983, %r308, %r982;
	or.pred  	%p265, %p264, %p19;
	selp.u32 	%r984, 1, 0, %p265;
	or.b32  	%r869, %r314, %r984;
	selp.b32 	%r985, 0, %r983, %p19;
	add.s32 	%r874, %r309, %r985;
	mov.b32 	%r925, 1;
	mov.b32 	%r926, 0;
	mov.b32 	%r927, -1;
	// begin inline asm
	shfl.sync.up.b32 %r868, %r869, %r925, %r926, %r927;
	// end inline asm
	// begin inline asm
	shfl.sync.up.b32 %r873, %r874, %r925, %r926, %r927;
	// end inline asm
	setp.eq.s32 	%p266, %r869, 0;
	selp.b32 	%r986, %r873, 0, %p266;
	setp.lt.s32 	%p267, %r475, 1;
	selp.b32 	%r987, 0, %r868, %p267;
	or.b32  	%r879, %r987, %r869;
	selp.b32 	%r988, 0, %r986, %p267;
	add.s32 	%r884, %r988, %r874;
	mov.b32 	%r885, 2;
	// begin inline asm
	shfl.sync.up.b32 %r878, %r879, %r885, %r926, %r927;
	// end inline asm
	// begin inline asm
	shfl.sync.up.b32 %r883, %r884, %r885, %r926, %r927;
	// end inline asm
	setp.eq.s32 	%p268, %r879, 0;
	selp.b32 	%r989, %r883, 0, %p268;
	setp.lt.s32 	%p269, %r475, 2;
	selp.b32 	%r990, 0, %r878, %p269;
	or.b32  	%r889, %r990, %r879;
	selp.b32 	%r991, 0, %r989, %p269;
	add.s32 	%r894, %r991, %r884;
	mov.b32 	%r895, 4;
	// begin inline asm
	shfl.sync.up.b32 %r888, %r889, %r895, %r926, %r927;
	// end inline asm
	// begin inline asm
	shfl.sync.up.b32 %r893, %r894, %r895, %r926, %r927;
	// end inline asm
	setp.eq.s32 	%p270, %r889, 0;
	selp.b32 	%r992, %r893, 0, %p270;
	setp.lt.s32 	%p271, %r475, 4;
	selp.b32 	%r993, 0, %r888, %p271;
	or.b32  	%r899, %r993, %r889;
	selp.b32 	%r994, 0, %r992, %p271;
	add.s32 	%r904, %r994, %r894;
	mov.b32 	%r905, 8;
	// begin inline asm
	shfl.sync.up.b32 %r898, %r899, %r905, %r926, %r927;
	// end inline asm
	// begin inline asm
	shfl.sync.up.b32 %r903, %r904, %r905, %r926, %r927;
	// end inline asm
	setp.eq.s32 	%p272, %r899, 0;
	selp.b32 	%r995, %r903, 0, %p272;
	setp.lt.s32 	%p273, %r475, 8;
	selp.b32 	%r996, 0, %r898, %p273;
	or.b32  	%r909, %r996, %r899;
	selp.b32 	%r997, 0, %r995, %p273;
	add.s32 	%r914, %r997, %r904;
	mov.b32 	%r915, 16;
	// begin inline asm
	shfl.sync.up.b32 %r908, %r909, %r915, %r926, %r927;
	// end inline asm
	// begin inline asm
	shfl.sync.up.b32 %r913, %r914, %r915, %r926, %r927;
	// end inline asm
	setp.eq.s32 	%p274, %r909, 0;
	selp.b32 	%r998, %r913, 0, %p274;
	setp.lt.s32 	%p275, %r475, 16;
	selp.b32 	%r999, 0, %r908, %p275;
	or.b32  	%r919, %r999, %r909;
	selp.b32 	%r1000, 0, %r998, %p275;
	add.s32 	%r924, %r1000, %r914;
	// begin inline asm
	shfl.sync.up.b32 %r918, %r919, %r925, %r926, %r927;
	// end inline asm
	// begin inline asm
	shfl.sync.up.b32 %r1815, %r924, %r925, %r926, %r927;
	// end inline asm
	setp.ne.s32 	%p276, %r475, 31;
	@%p276 bra 	$L__BB3_119;
	shl.b32 	%r1001, %r313, 3;
	mov.u32 	%r1002, _ZZN3cub18CUB_300001_SM_10006detail11scan_by_key21DeviceScanByKeyKernelINS2_10policy_hubIN6thrust24THRUST_300001_SM_1000_NS18transform_iteratorI6RowKeyNS6_17counting_iteratorIiNS6_11use_defaultESA_SA_EESA_SA_EEjjN4cuda3std3__44plusIvEEE10Policy1000ESC_NS7_I8CastByteNS6_10device_ptrIhEESA_SA_EEPjNS0_24ReduceByKeyScanTileStateIjiLb1EEENSF_8equal_toIvEESH_NS0_8NullTypeEjjiEEvT0_PT9_T1_T2_T3_iT4_T5_T6_T7_E12temp_storage;
	add.s32 	%r1003, %r1002, %r1001;
	st.shared.v2.u32 	[%r1003], {%r919, %r924};
$L__BB3_119:
	bar.sync 	0;
	setp.lt.u32 	%p277, %r165, 32;
	@%p277 bra 	$L__BB3_121;
	ld.shared.u32 	%r1004, [_ZZN3cub18CUB_300001_SM_10006detail11scan_by_key21DeviceScanByKeyKernelINS2_10policy_hubIN6thrust24THRUST_300001_SM_1000_NS18transform_iteratorI6RowKeyNS6_17counting_iteratorIiNS6_11use_defaultESA_SA_EESA_SA_EEjjN4cuda3std3__44plusIvEEE10Policy1000ESC_NS7_I8CastByteNS6_10device_ptrIhEESA_SA_EEPjNS0_24ReduceByKeyScanTileStateIjiLb1EEENSF_8equal_toIvEESH_NS0_8NullTypeEjjiEEvT0_PT9_T1_T2_T3_iT4_T5_T6_T7_E12temp_storage+4];
	ld.shared.v2.u32 	{%r1005, %r1006}, [_ZZN3cub18CUB_300001_SM_10006detail11scan_by_key21DeviceScanByKeyKernelINS2_10policy_hubIN6thrust24THRUST_300001_SM_1000_NS18transform_iteratorI6RowKeyNS6_17counting_iteratorIiNS6_11use_defaultESA_SA_EESA_SA_EEjjN4cuda3std3__44plusIvEEE10Policy1000ESC_NS7_I8CastByteNS6_10device_ptrIhEESA_SA_EEPjNS0_24ReduceByKeyScanTileStateIjiLb1EEENSF_8equal_toIvEESH_NS0_8NullTypeEjjiEEvT0_PT9_T1_T2_T3_iT4_T5_T6_T7_E12temp_storage+8];
	setp.eq.s32 	%p278, %r1005, 0;
	selp.b32 	%r1007, %r1004, 0, %p278;
	add.s32 	%r1008, %r1007, %r1006;
	ld.shared.v4.u32 	{%r1009, %r1010, %r1011, %r1012}, [_ZZN3cub18CUB_300001_SM_10006detail11scan_by_key21DeviceScanByKeyKernelINS2_10policy_hubIN6thrust24THRUST_300001_SM_1000_NS18transform_iteratorI6RowKeyNS6_17counting_iteratorIiNS6_11use_defaultESA_SA_EESA_SA_EEjjN4cuda3std3__44plusIvEEE10Policy1000ESC_NS7_I8CastByteNS6_10device_ptrIhEESA_SA_EEPjNS0_24ReduceByKeyScanTileStateIjiLb1EEENSF_8equal_toIvEESH_NS0_8NullTypeEjjiEEvT0_PT9_T1_T2_T3_iT4_T5_T6_T7_E12temp_storage+16];
	setp.eq.s32 	%p279, %r1009, 0;
	selp.b32 	%r1013, %r1008, 0, %p279;
	add.s32 	%r1014, %r1013, %r1010;
	setp.eq.s32 	%p280, %r1011, 0;
	selp.b32 	%r1015, %r1014, 0, %p280;
	add.s32 	%r1016, %r1015, %r1012;
	ld.shared.v4.u32 	{%r1017, %r1018, %r1019, %r1020}, [_ZZN3cub18CUB_300001_SM_10006detail11scan_by_key21DeviceScanByKeyKernelINS2_10policy_hubIN6thrust24THRUST_300001_SM_1000_NS18transform_iteratorI6RowKeyNS6_17counting_iteratorIiNS6_11use_defaultESA_SA_EESA_SA_EEjjN4cuda3std3__44plusIvEEE10Policy1000ESC_NS7_I8CastByteNS6_10device_ptrIhEESA_SA_EEPjNS0_24ReduceByKeyScanTileStateIjiLb1EEENSF_8equal_toIvEESH_NS0_8NullTypeEjjiEEvT0_PT9_T1_T2_T3_iT4_T5_T6_T7_E12temp_storage+32];
	setp.eq.s32 	%p281, %r1017, 0;
	selp.b32 	%r1021, %r1016, 0, %p281;
	add.s32 	%r1022, %r1021, %r1018;
	setp.eq.s32 	%p282, %r313, 6;
	setp.eq.s32 	%p283, %r1019, 0;
	selp.b32 	%r1023, %r1022, 0, %p283;
	add.s32 	%r1024, %r1023, %r1020;
	setp.eq.s32 	%p284, %r313, 5;
	setp.eq.s32 	%p285, %r313, 4;
	setp.eq.s32 	%p286, %r313, 3;
	setp.eq.s32 	%p287, %r313, 2;
	selp.b32 	%r1025, %r1008, %r1004, %p287;
	selp.b32 	%r1026, %r1014, %r1025, %p286;
	selp.b32 	%r1027, %r1016, %r1026, %p285;
	selp.b32 	%r1028, %r1022, %r1027, %p284;
	selp.b32 	%r1029, %r1024, %r1028, %p282;
	setp.eq.s32 	%p288, %r918, 0;
	selp.b32 	%r1030, %r1029, 0, %p288;
	add.s32 	%r1031, %r1030, %r1815;
	setp.eq.s32 	%p289, %r475, 0;
	selp.b32 	%r1815, %r1029, %r1031, %p289;
$L__BB3_121:
	setp.eq.s32 	%p290, %r165, 0;
	setp.eq.s32 	%p291, %r314, 0;
	selp.b32 	%r1032, %r1815, 0, %p291;
	selp.b32 	%r1033, 0, %r1032, %p290;
	add.s32 	%r1848, %r1033, %r290;
	selp.b32 	%r1034, 0, %r1848, %p1;
	add.s32 	%r1847, %r291, %r1034;
	selp.b32 	%r1035, 0, %r1847, %p2;
	add.s32 	%r1846, %r292, %r1035;
	selp.b32 	%r1036, 0, %r1846, %p3;
	add.s32 	%r1845, %r293, %r1036;
	selp.b32 	%r1037, 0, %r1845, %p4;
	add.s32 	%r1844, %r294, %r1037;
	selp.b32 	%r1038, 0, %r1844, %p5;
	add.s32 	%r1843, %r295, %r1038;
	selp.b32 	%r1039, 0, %r1843, %p6;
	add.s32 	%r1842, %r296, %r1039;
	selp.b32 	%r1040, 0, %r1842, %p7;
	add.s32 	%r1841, %r297, %r1040;
	selp.b32 	%r1041, 0, %r1841, %p8;
	add.s32 	%r1840, %r298, %r1041;
	selp.b32 	%r1042, 0, %r1840, %p9;
	add.s32 	%r1839, %r299, %r1042;
	selp.b32 	%r1043, 0, %r1839, %p10;
	add.s32 	%r1838, %r300, %r1043;
	selp.b32 	%r1044, 0, %r1838, %p11;
	add.s32 	%r1837, %r301, %r1044;
	selp.b32 	%r1045, 0, %r1837, %p12;
	add.s32 	%r1836, %r302, %r1045;
	selp.b32 	%r1046, 0, %r1836, %p13;
	add.s32 	%r1835, %r303, %r1046;
	selp.b32 	%r1047, 0, %r1835, %p14;
	add.s32 	%r1834, %r304, %r1047;
	selp.b32 	%r1048, 0, %r1834, %p15;
	add.s32 	%r1833, %r305, %r1048;
	selp.b32 	%r1049, 0, %r1833, %p16;
	add.s32 	%r1832, %r306, %r1049;
	selp.b32 	%r1050, 0, %r1832, %p17;
	add.s32 	%r1831, %r307, %r1050;
	selp.b32 	%r1051, 0, %r1831, %p18;
	add.s32 	%r1830, %r308, %r1051;
	selp.b32 	%r1829, 0, %r1830, %p19;
	bra.uni 	$L__BB3_144;
$L__BB3_122:
	setp.ne.s32 	%p83, %r165, 0;
	mov.b32 	%r1817, 0;
	@%p83 bra 	$L__BB3_124;
	ld.param.u64 	%rd88, [_ZN3cub18CUB_300001_SM_10006detail11scan_by_key21DeviceScanByKeyKernelINS2_10policy_hubIN6thrust24THRUST_300001_SM_1000_NS18transform_iteratorI6RowKeyNS6_17counting_iteratorIiNS6_11use_defaultESA_SA_EESA_SA_EEjjN4cuda3std3__44plusIvEEE10Policy1000ESC_NS7_I8CastByteNS6_10device_ptrIhEESA_SA_EEPjNS0_24ReduceByKeyScanTileStateIjiLb1EEENSF_8equal_toIvEESH_NS0_8NullTypeEjjiEEvT0_PT9_T1_T2_T3_iT4_T5_T6_T7__param_1];
	cvta.to.global.u64 	%rd27, %rd88;
	mul.wide.u32 	%rd28, %r3, 4;
	add.s64 	%rd29, %rd27, %rd28;
	ld.global.u32 	%r1817, [%rd29];
$L__BB3_124:
	setp.eq.s32 	%p84, %r165, 0;
	shl.b32 	%r484, %r165, 2;
	mov.u32 	%r485, _ZZN3cub18CUB_300001_SM_10006detail11scan_by_key21DeviceScanByKeyKernelINS2_10policy_hubIN6thrust24THRUST_300001_SM_1000_NS18transform_iteratorI6RowKeyNS6_17counting_iteratorIiNS6_11use_defaultESA_SA_EESA_SA_EEjjN4cuda3std3__44plusIvEEE10Policy1000ESC_NS7_I8CastByteNS6_10device_ptrIhEESA_SA_EEPjNS0_24ReduceByKeyScanTileStateIjiLb1EEENSF_8equal_toIvEESH_NS0_8NullTypeEjjiEEvT0_PT9_T1_T2_T3_iT4_T5_T6_T7_E12temp_storage;
	add.s32 	%r486, %r485, %r484;
	add.s32 	%r343, %r486, 1020;
	st.shared.u32 	[%r486+1020], %r248;
	bar.sync 	0;
	@%p84 bra 	$L__BB3_126;
	ld.shared.u32 	%r1817, [%r343+-4];
$L__BB3_126:
	shr.u32 	%r346, %r165, 5;
	setp.ne.s32 	%p85, %r1817, %r229;
	setp.ne.s32 	%p86, %r229, %r230;
	setp.ne.s32 	%p87, %r230, %r231;
	setp.ne.s32 	%p88, %r231, %r232;
	setp.ne.s32 	%p89, %r232, %r233;
	setp.ne.s32 	%p90, %r233, %r234;
	setp.ne.s32 	%p91, %r234, %r235;
	setp.ne.s32 	%p92, %r235, %r236;
	setp.ne.s32 	%p93, %r236, %r237;
	setp.ne.s32 	%p94, %r237, %r238;
	setp.ne.s32 	%p95, %r238, %r239;
	setp.ne.s32 	%p96, %r239, %r240;
	setp.ne.s32 	%p97, %r240, %r241;
	setp.ne.s32 	%p98, %r241, %r242;
	setp.ne.s32 	%p99, %r242, %r243;
	setp.ne.s32 	%p100, %r243, %r244;
	setp.ne.s32 	%p101, %r244, %r245;
	setp.ne.s32 	%p102, %r245, %r246;
	setp.ne.s32 	%p103, %r246, %r247;
	setp.ne.s32 	%p104, %r247, %r248;
	mul.lo.s32 	%r547, %r165, 20;
	setp.eq.s32 	%p105, %r547, %r5;
	or.pred  	%p20, %p105, %p85;
	or.b32  	%r548, %r547, 1;
	setp.eq.s32 	%p106, %r548, %r5;
	or.pred  	%p21, %p106, %p86;
	or.b32  	%r549, %r547, 2;
	setp.eq.s32 	%p107, %r549, %r5;
	or.pred  	%p22, %p107, %p87;
	or.b32  	%r550, %r547, 3;
	setp.eq.s32 	%p108, %r550, %r5;
	or.pred  	%p23, %p108, %p88;
	add.s32 	%r551, %r547, 4;
	setp.eq.s32 	%p109, %r551, %r5;
	or.pred  	%p24, %p109, %p89;
	add.s32 	%r552, %r547, 5;
	setp.eq.s32 	%p110, %r552, %r5;
	or.pred  	%p25, %p110, %p90;
	add.s32 	%r553, %r547, 6;
	setp.eq.s32 	%p111, %r553, %r5;
	or.pred  	%p26, %p111, %p91;
	add.s32 	%r554, %r547, 7;
	setp.eq.s32 	%p112, %r554, %r5;
	or.pred  	%p27, %p112, %p92;
	add.s32 	%r555, %r547, 8;
	setp.eq.s32 	%p113, %r555, %r5;
	or.pred  	%p28, %p113, %p93;
	add.s32 	%r556, %r547, 9;
	setp.eq.s32 	%p114, %r556, %r5;
	or.pred  	%p29, %p114, %p94;
	add.s32 	%r557, %r547, 10;
	setp.eq.s32 	%p115, %r557, %r5;
	or.pred  	%p30, %p115, %p95;
	add.s32 	%r558, %r547, 11;
	setp.eq.s32 	%p116, %r558, %r5;
	or.pred  	%p31, %p116, %p96;
	add.s32 	%r559, %r547, 12;
	setp.eq.s32 	%p117, %r559, %r5;
	or.pred  	%p32, %p117, %p97;
	add.s32 	%r560, %r547, 13;
	setp.eq.s32 	%p118, %r560, %r5;
	or.pred  	%p33, %p118, %p98;
	add.s32 	%r561, %r547, 14;
	setp.eq.s32 	%p119, %r561, %r5;
	or.pred  	%p34, %p119, %p99;
	add.s32 	%r562, %r547, 15;
	setp.eq.s32 	%p120, %r562, %r5;
	or.pred  	%p35, %p120, %p100;
	add.s32 	%r563, %r547, 16;
	setp.eq.s32 	%p121, %r563, %r5;
	or.pred  	%p36, %p121, %p101;
	add.s32 	%r564, %r547, 17;
	setp.eq.s32 	%p122, %r564, %r5;
	or.pred  	%p37, %p122, %p102;
	add.s32 	%r565, %r547, 18;
	setp.eq.s32 	%p123, %r565, %r5;
	or.pred  	%p38, %p123, %p103;
	add.s32 	%r566, %r547, 19;
	setp.eq.s32 	%p124, %r566, %r5;
	or.pred  	%p39, %p124, %p104;
	or.pred  	%p125, %p21, %p20;
	selp.b32 	%r567, 0, %r290, %p21;
	add.s32 	%r568, %r291, %r567;
	or.pred  	%p126, %p22, %p125;
	selp.b32 	%r569, 0, %r568, %p22;
	add.s32 	%r570, %r292, %r569;
	or.pred  	%p127, %p23, %p126;
	selp.b32 	%r571, 0, %r570, %p23;
	add.s32 	%r572, %r293, %r571;
	or.pred  	%p128, %p24, %p127;
	selp.b32 	%r573, 0, %r572, %p24;
	add.s32 	%r574, %r294, %r573;
	or.pred  	%p129, %p25, %p128;
	selp.b32 	%r575, 0, %r574, %p25;
	add.s32 	%r576, %r295, %r575;
	or.pred  	%p130, %p26, %p129;
	selp.b32 	%r577, 0, %r576, %p26;
	add.s32 	%r578, %r296, %r577;
	or.pred  	%p131, %p27, %p130;
	selp.b32 	%r579, 0, %r578, %p27;
	add.s32 	%r580, %r297, %r579;
	or.pred  	%p132, %p28, %p131;
	selp.b32 	%r581, 0, %r580, %p28;
	add.s32 	%r582, %r298, %r581;
	or.pred  	%p133, %p29, %p132;
	selp.b32 	%r583, 0, %r582, %p29;
	add.s32 	%r584, %r299, %r583;
	or.pred  	%p134, %p30, %p133;
	selp.b32 	%r585, 0, %r584, %p30;
	add.s32 	%r586, %r300, %r585;
	or.pred  	%p135, %p31, %p134;
	selp.b32 	%r587, 0, %r586, %p31;
	add.s32 	%r588, %r301, %r587;
	or.pred  	%p136, %p32, %p135;
	selp.b32 	%r589, 0, %r588, %p32;
	add.s32 	%r590, %r302, %r589;
	or.pred  	%p137, %p33, %p136;
	selp.b32 	%r591, 0, %r590, %p33;
	add.s32 	%r592, %r303, %r591;
	or.pred  	%p138, %p34, %p137;
	selp.b32 	%r593, 0, %r592, %p34;
	add.s32 	%r594, %r304, %r593;
	or.pred  	%p139, %p35, %p138;
	selp.b32 	%r595, 0, %r594, %p35;
	add.s32 	%r596, %r305, %r595;
	or.pred  	%p140, %p36, %p139;
	selp.b32 	%r597, 0, %r596, %p36;
	add.s32 	%r598, %r306, %r597;
	or.pred  	%p141, %p37, %p140;
	selp.b32 	%r599, 0, %r598, %p37;
	add.s32 	%r600, %r307, %r599;
	or.pred  	%p142, %p38, %p141;
	selp.b32 	%r601, 0, %r600, %p38;
	add.s32 	%r602, %r308, %r601;
	or.pred  	%p143, %p39, %p142;
	selp.u32 	%r488, 1, 0, %p143;
	selp.b32 	%r603, 0, %r602, %p39;
	add.s32 	%r493, %r309, %r603;
	mov.b32 	%r544, 1;
	mov.b32 	%r545, 0;
	mov.b32 	%r546, -1;
	// begin inline asm
	shfl.sync.up.b32 %r487, %r488, %r544, %r545, %r546;
	// end inline asm
	// begin inline asm
	shfl.sync.up.b32 %r492, %r493, %r544, %r545, %r546;
	// end inline asm
	setp.lt.s32 	%p145, %r475, 1;
	selp.b32 	%r604, 0, %r487, %p145;
	or.b32  	%r498, %r604, %r488;
	selp.b32 	%r605, 0, %r492, %p143;
	selp.b32 	%r606, 0, %r605, %p145;
	add.s32 	%r503, %r606, %r493;
	mov.b32 	%r504, 2;
	// begin inline asm
	shfl.sync.up.b32 %r497, %r498, %r504, %r545, %r546;
	// end inline asm
	// begin inline asm
	shfl.sync.up.b32 %r502, %r503, %r504, %r545, %r546;
	// end inline asm
	setp.eq.s32 	%p146, %r498, 0;
	selp.b32 	%r607, %r502, 0, %p146;
	setp.lt.s32 	%p147, %r475, 2;
	selp.b32 	%r608, 0, %r497, %p147;
	or.b32  	%r508, %r608, %r498;
	selp.b32 	%r609, 0, %r607, %p147;
	add.s32 	%r513, %r609, %r503;
	mov.b32 	%r514, 4;
	// begin inline asm
	shfl.sync.up.b32 %r507, %r508, %r514, %r545, %r546;
	// end inline asm
	// begin inline asm
	shfl.sync.up.b32 %r512, %r513, %r514, %r545, %r546;
	// end inline asm
	setp.eq.s32 	%p148, %r508, 0;
	selp.b32 	%r610, %r512, 0, %p148;
	setp.lt.s32 	%p149, %r475, 4;
	selp.b32 	%r611, 0, %r507, %p149;
	or.b32  	%r518, %r611, %r508;
	selp.b32 	%r612, 0, %r610, %p149;
	add.s32 	%r523, %r612, %r513;
	mov.b32 	%r524, 8;
	// begin inline asm
	shfl.sync.up.b32 %r517, %r518, %r524, %r545, %r546;
	// end inline asm
	// begin inline asm
	shfl.sync.up.b32 %r522, %r523, %r524, %r545, %r546;
	// end inline asm
	setp.eq.s32 	%p150, %r518, 0;
	selp.b32 	%r613, %r522, 0, %p150;
	setp.lt.s32 	%p151, %r475, 8;
	selp.b32 	%r614, 0, %r517, %p151;
	or.b32  	%r528, %r614, %r518;
	selp.b32 	%r615, 0, %r613, %p151;
	add.s32 	%r533, %r615, %r523;
	mov.b32 	%r534, 16;
	// begin inline asm
	shfl.sync.up.b32 %r527, %r528, %r534, %r545, %r546;
	// end inline asm
	// begin inline asm
	shfl.sync.up.b32 %r532, %r533, %r534, %r545, %r546;
	// end inline asm
	setp.eq.s32 	%p152, %r528, 0;
	selp.b32 	%r616, %r532, 0, %p152;
	setp.lt.s32 	%p153, %r475, 16;
	selp.b32 	%r617, 0, %r527, %p153;
	or.b32  	%r538, %r617, %r528;
	selp.b32 	%r618, 0, %r616, %p153;
	add.s32 	%r543, %r618, %r533;
	// begin inline asm
	shfl.sync.up.b32 %r1827, %r538, %r544, %r545, %r546;
	// end inline asm
	// begin inline asm
	shfl.sync.up.b32 %r1828, %r543, %r544, %r545, %r546;
	// end inline asm
	setp.ne.s32 	%p154, %r475, 31;
	@%p154 bra 	$L__BB3_128;
	shl.b32 	%r619, %r346, 3;
	mov.u32 	%r620, _ZZN3cub18CUB_300001_SM_10006detail11scan_by_key21DeviceScanByKeyKernelINS2_10policy_hubIN6thrust24THRUST_300001_SM_1000_NS18transform_iteratorI6RowKeyNS6_17counting_iteratorIiNS6_11use_defaultESA_SA_EESA_SA_EEjjN4cuda3std3__44plusIvEEE10Policy1000ESC_NS7_I8CastByteNS6_10device_ptrIhEESA_SA_EEPjNS0_24ReduceByKeyScanTileStateIjiLb1EEENSF_8equal_toIvEESH_NS0_8NullTypeEjjiEEvT0_PT9_T1_T2_T3_iT4_T5_T6_T7_E12temp_storage;
	add.s32 	%r621, %r620, %r619;
	st.shared.v2.u32 	[%r621], {%r538, %r543};
$L__BB3_128:
	bar.sync 	0;
	ld.shared.v4.u32 	{%r622, %r623, %r624, %r625}, [_ZZN3cub18CUB_300001_SM_10006detail11scan_by_key21DeviceScanByKeyKernelINS2_10policy_hubIN6thrust24THRUST_300001_SM_1000_NS18transform_iteratorI6RowKeyNS6_17counting_iteratorIiNS6_11use_defaultESA_SA_EESA_SA_EEjjN4cuda3std3__44plusIvEEE10Policy1000ESC_NS7_I8CastByteNS6_10device_ptrIhEESA_SA_EEPjNS0_24ReduceByKeyScanTileStateIjiLb1EEENSF_8equal_toIvEESH_NS0_8NullTypeEjjiEEvT0_PT9_T1_T2_T3_iT4_T5_T6_T7_E12temp_storage];
	or.b32  	%r626, %r624, %r622;
	setp.eq.s32 	%p155, %r624, 0;
	selp.b32 	%r627, %r623, 0, %p155;
	add.s32 	%r628, %r627, %r625;
	setp.eq.s32 	%p156, %r346, 2;
	selp.b32 	%r629, %r626, %r622, %p156;
	selp.b32 	%r630, %r628, %r623, %p156;
	ld.shared.v4.u32 	{%r631, %r632, %r633, %r634}, [_ZZN3cub18CUB_300001_SM_10006detail11scan_by_key21DeviceScanByKeyKernelINS2_10policy_hubIN6thrust24THRUST_300001_SM_1000_NS18transform_iteratorI6RowKeyNS6_17counting_iteratorIiNS6_11use_defaultESA_SA_EESA_SA_EEjjN4cuda3std3__44plusIvEEE10Policy1000ESC_NS7_I8CastByteNS6_10device_ptrIhEESA_SA_EEPjNS0_24ReduceByKeyScanTileStateIjiLb1EEENSF_8equal_toIvEESH_NS0_8NullTypeEjjiEEvT0_PT9_T1_T2_T3_iT4_T5_T6_T7_E12temp_storage+16];
	or.b32  	%r635, %r631, %r626;
	setp.eq.s32 	%p157, %r631, 0;
	selp.b32 	%r636, %r628, 0, %p157;
	add.s32 	%r637, %r636, %r632;
	setp.eq.s32 	%p158, %r346, 3;
	selp.b32 	%r638, %r635, %r629, %p158;
	selp.b32 	%r639, %r637, %r630, %p158;
	or.b32  	%r640, %r633, %r635;
	setp.eq.s32 	%p159, %r633, 0;
	selp.b32 	%r641, %r637, 0, %p159;
	add.s32 	%r642, %r641, %r634;
	setp.eq.s32 	%p160, %r346, 4;
	selp.b32 	%r643, %r640, %r638, %p160;
	selp.b32 	%r644, %r642, %r639, %p160;
	ld.shared.v4.u32 	{%r645, %r646, %r647, %r648}, [_ZZN3cub18CUB_300001_SM_10006detail11scan_by_key21DeviceScanByKeyKernelINS2_10policy_hubIN6thrust24THRUST_300001_SM_1000_NS18transform_iteratorI6RowKeyNS6_17counting_iteratorIiNS6_11use_defaultESA_SA_EESA_SA_EEjjN4cuda3std3__44plusIvEEE10Policy1000ESC_NS7_I8CastByteNS6_10device_ptrIhEESA_SA_EEPjNS0_24ReduceByKeyScanTileStateIjiLb1EEENSF_8equal_toIvEESH_NS0_8NullTypeEjjiEEvT0_PT9_T1_T2_T3_iT4_T5_T6_T7_E12temp_storage+32];
	or.b32  	%r649, %r645, %r640;
	setp.eq.s32 	%p161, %r645, 0;
	selp.b32 	%r650, %r642, 0, %p161;
	add.s32 	%r651, %r650, %r646;
	setp.eq.s32 	%p162, %r346, 5;
	selp.b32 	%r652, %r649, %r643, %p162;
	selp.b32 	%r653, %r651, %r644, %p162;
	or.b32  	%r654, %r647, %r649;
	setp.eq.s32 	%p163, %r647, 0;
	selp.b32 	%r655, %r651, 0, %p163;
	add.s32 	%r656, %r655, %r648;
	setp.eq.s32 	%p164, %r346, 6;
	selp.b32 	%r351, %r654, %r652, %p164;
	selp.b32 	%r352, %r656, %r653, %p164;
	ld.shared.v2.u32 	{%r657, %r658}, [_ZZN3cub18CUB_300001_SM_10006detail11scan_by_key21DeviceScanByKeyKernelINS2_10policy_hubIN6thrust24THRUST_300001_SM_1000_NS18transform_iteratorI6RowKeyNS6_17counting_iteratorIiNS6_11use_defaultESA_SA_EESA_SA_EEjjN4cuda3std3__44plusIvEEE10Policy1000ESC_NS7_I8CastByteNS6_10device_ptrIhEESA_SA_EEPjNS0_24ReduceByKeyScanTileStateIjiLb1EEENSF_8equal_toIvEESH_NS0_8NullTypeEjjiEEvT0_PT9_T1_T2_T3_iT4_T5_T6_T7_E12temp_storage+48];
	or.b32  	%r353, %r657, %r654;
	setp.eq.s32 	%p165, %r657, 0;
	selp.b32 	%r659, %r656, 0, %p165;
	add.s32 	%r354, %r659, %r658;
	setp.lt.u32 	%p166, %r165, 32;
	@%p166 bra 	$L__BB3_130;
	setp.eq.s32 	%p167, %r1827, 0;
	selp.b32 	%r660, %r352, 0, %p167;
	add.s32 	%r661, %r660, %r1828;
	setp.eq.s32 	%p168, %r475, 0;
	selp.b32 	%r662, 0, %r1827, %p168;
	or.b32  	%r1827, %r351, %r662;
	selp.b32 	%r1828, %r352, %r661, %p168;
	bra.uni 	$L__BB3_143;
$L__BB3_130:
	setp.ne.s32 	%p169, %r165, 0;
	mul.wide.u32 	%rd30, %r3, 16;
	add.s64 	%rd12, %rd1, %rd30;
	@%p169 bra 	$L__BB3_132;
	st.shared.u32 	[_ZZN3cub18CUB_300001_SM_10006detail11scan_by_key21DeviceScanByKeyKernelINS2_10policy_hubIN6thrust24THRUST_300001_SM_1000_NS18transform_iteratorI6RowKeyNS6_17counting_iteratorIiNS6_11use_defaultESA_SA_EESA_SA_EEjjN4cuda3std3__44plusIvEEE10Policy1000ESC_NS7_I8CastByteNS6_10device_ptrIhEESA_SA_EEPjNS0_24ReduceByKeyScanTileStateIjiLb1EEENSF_8equal_toIvEESH_NS0_8NullTypeEjjiEEvT0_PT9_T1_T2_T3_iT4_T5_T6_T7_E12temp_storage+116], %r353;
	st.shared.u32 	[_ZZN3cub18CUB_300001_SM_10006detail11scan_by_key21DeviceScanByKeyKernelINS2_10policy_hubIN6thrust24THRUST_300001_SM_1000_NS18transform_iteratorI6RowKeyNS6_17counting_iteratorIiNS6_11use_defaultESA_SA_EESA_SA_EEjjN4cuda3std3__44plusIvEEE10Policy1000ESC_NS7_I8CastByteNS6_10device_ptrIhEESA_SA_EEPjNS0_24ReduceByKeyScanTileStateIjiLb1EEENSF_8equal_toIvEESH_NS0_8NullTypeEjjiEEvT0_PT9_T1_T2_T3_iT4_T5_T6_T7_E12temp_storage+120], %r354;
	mov.b64 	%rd32, {%r353, %r354};
	add.s64 	%rd31, %rd12, 512;
	mov.b64 	%rd33, 100;
	// begin inline asm
	st.relaxed.gpu.v2.u64 [%rd31], {%rd32, %rd33};
	// end inline asm
$L__BB3_132:
	mov.b32 	%r663, 280;
	// begin inline asm
	nanosleep.u32 %r663;
	// end inline asm
	mul.wide.u32 	%rd34, %r165, 16;
	xor.b64  	%rd35, %rd34, -16;
	add.s64 	%rd36, %rd12, %rd35;
	add.s64 	%rd13, %rd36, 512;
	mov.b32 	%r1819, 928;
	mov.u32 	%r1825, %r3;
$L__BB3_133:
	shr.u32 	%r359, %r1819, 1;
	mul.lo.s32 	%r666, %r1825, 16807;
	and.b32  	%r1825, %r666, 2147483647;
	sub.s32 	%r667, %r1819, %r359;
	add.s32 	%r668, %r667, 1;
	rem.u32 	%r669, %r1825, %r668;
	add.s32 	%r665, %r669, %r359;
	// begin inline asm
	nanosleep.u32 %r665;
	// end inline asm
	// begin inline asm
	ld.relaxed.gpu.v2.u64 {%rd37, %rd93}, [%rd13];
	// end inline asm
	setp.eq.s64 	%p170, %rd93, 99;
	mov.b32 	%r670, -1;
	vote.sync.any.pred 	%p171, %p170, %r670;
	mov.u32 	%r1819, %r359;
	@%p171 bra 	$L__BB3_133;
	mov.b64 	{%r674, %r679}, %rd37;
	setp.eq.s64 	%p172, %rd93, 101;
	mov.b32 	%r722, -1;
	vote.sync.ballot.b32 	%r724, %p172, %r722;
	// begin inline asm
	mov.u32 %r672, %lanemask_ge;
	// end inline asm
	and.b32  	%r725, %r724, %r672;
	or.b32  	%r726, %r725, -2147483648;
	add.s32 	%r727, %r726, -1;
	not.b32 	%r728, %r726;
	and.b32  	%r729, %r728, %r727;
	popc.b32 	%r676, %r729;
	mov.b32 	%r680, 1;
	// begin inline asm
	shfl.sync.down.b32 %r673, %r674, %r680, %r676, %r722;
	// end inline asm
	// begin inline asm
	shfl.sync.down.b32 %r678, %r679, %r680, %r676, %r722;
	// end inline asm
	setp.lt.s32 	%p174, %r475, %r676;
	setp.eq.s32 	%p175, %r674, 0;
	selp.b32 	%r730, %r673, 0, %p174;
	or.b32  	%r684, %r730, %r674;
	selp.b32 	%r731, %r678, 0, %p175;
	selp.b32 	%r732, %r731, 0, %p174;
	add.s32 	%r689, %r732, %r679;
	mov.b32 	%r690, 2;
	// begin inline asm
	shfl.sync.down.b32 %r683, %r684, %r690, %r676, %r722;
	// end inline asm
	// begin inline asm
	shfl.sync.down.b32 %r688, %r689, %r690, %r676, %r722;
	// end inline asm
	add.s32 	%r733, %r475, 2;
	setp.gt.s32 	%p176, %r733, %r676;
	setp.eq.s32 	%p177, %r684, 0;
	selp.b32 	%r734, %r688, 0, %p177;
	selp.b32 	%r735, 0, %r683, %p176;
	or.b32  	%r694, %r684, %r735;
	selp.b32 	%r736, 0, %r734, %p176;
	add.s32 	%r699, %r736, %r689;
	mov.b32 	%r700, 4;
	// begin inline asm
	shfl.sync.down.b32 %r693, %r694, %r700, %r676, %r722;
	// end inline asm
	// begin inline asm
	shfl.sync.down.b32 %r698, %r699, %r700, %r676, %r722;
	// end inline asm
	add.s32 	%r737, %r475, 4;
	setp.gt.s32 	%p178, %r737, %r676;
	setp.eq.s32 	%p179, %r694, 0;
	selp.b32 	%r738, %r698, 0, %p179;
	selp.b32 	%r739, 0, %r693, %p178;
	or.b32  	%r704, %r694, %r739;
	selp.b32 	%r740, 0, %r738, %p178;
	add.s32 	%r709, %r699, %r740;
	mov.b32 	%r710, 8;
	// begin inline asm
	shfl.sync.down.b32 %r703, %r704, %r710, %r676, %r722;
	// end inline asm
	// begin inline asm
	shfl.sync.down.b32 %r708, %r709, %r710, %r676, %r722;
	// end inline asm
	add.s32 	%r741, %r475, 8;
	setp.gt.s32 	%p180, %r741, %r676;
	setp.eq.s32 	%p181, %r704, 0;
	selp.b32 	%r742, %r708, 0, %p181;
	selp.b32 	%r743, 0, %r703, %p180;
	or.b32  	%r714, %r704, %r743;
	selp.b32 	%r744, 0, %r742, %p180;
	add.s32 	%r719, %r709, %r744;
	mov.b32 	%r720, 16;
	// begin inline asm
	shfl.sync.down.b32 %r713, %r714, %r720, %r676, %r722;
	// end inline asm
	// begin inline asm
	shfl.sync.down.b32 %r718, %r719, %r720, %r676, %r722;
	// end inline asm
	add.s32 	%r745, %r475, 16;
	setp.gt.s32 	%p182, %r745, %r676;
	setp.eq.s32 	%p183, %r714, 0;
	selp.b32 	%r746, %r718, 0, %p183;
	selp.b32 	%r747, 0, %r713, %p182;
	or.b32  	%r1822, %r747, %r714;
	selp.b32 	%r748, 0, %r746, %p182;
	add.s32 	%r1823, %r719, %r748;
	add.s64 	%rd16, %rd1, 512;
	not.b32 	%r749, %r165;
	add.s32 	%r1824, %r3, %r749;
	mov.b32 	%r1821, 928;
$L__BB3_135:
	setp.ne.s64 	%p184, %rd93, 101;
	mov.b32 	%r750, -1;
	vote.sync.all.pred 	%p185, %p184, %r750;
	not.pred 	%p186, %p185;
	@%p186 bra 	$L__BB3_139;
	shr.u32 	%r1821, %r1821, 1;
	mul.wide.s32 	%rd46, %r1824, 16;
	add.s64 	%rd47, %rd16, %rd46;
	add.s64 	%rd45, %rd47, -512;
	mov.u32 	%r1826, %r1821;
$L__BB3_137:
	shr.u32 	%r373, %r1826, 1;
	mul.lo.s32 	%r779, %r1825, 16807;
	and.b32  	%r1825, %r779, 2147483647;
	sub.s32 	%r780, %r1826, %r373;
	add.s32 	%r781, %r780, 1;
	rem.u32 	%r782, %r1825, %r781;
	add.s32 	%r778, %r782, %r373;
	// begin inline asm
	nanosleep.u32 %r778;
	// end inline asm
	// begin inline asm
	ld.relaxed.gpu.v2.u64 {%rd43, %rd93}, [%rd45];
	// end inline asm
	setp.eq.s64 	%p192, %rd93, 99;
	mov.b32 	%r783, -1;
	vote.sync.any.pred 	%p193, %p192, %r783;
	mov.u32 	%r1826, %r373;
	@%p193 bra 	$L__BB3_137;
	mov.b64 	{%r786, %r791}, %rd43;
	setp.eq.s64 	%p194, %rd93, 101;
	mov.b32 	%r834, -1;
	vote.sync.ballot.b32 	%r835, %p194, %r834;
	and.b32  	%r836, %r835, %r672;
	or.b32  	%r837, %r836, -2147483648;
	add.s32 	%r838, %r837, -1;
	not.b32 	%r839, %r837;
	and.b32  	%r840, %r839, %r838;
	popc.b32 	%r788, %r840;
	mov.b32 	%r792, 1;
	// begin inline asm
	shfl.sync.down.b32 %r785, %r786, %r792, %r788, %r834;
	// end inline asm
	// begin inline asm
	shfl.sync.down.b32 %r790, %r791, %r792, %r788, %r834;
	// end inline asm
	setp.lt.s32 	%p196, %r475, %r788;
	setp.eq.s32 	%p197, %r786, 0;
	selp.b32 	%r841, %r785, 0, %p196;
	or.b32  	%r796, %r841, %r786;
	selp.b32 	%r842, %r790, 0, %p197;
	selp.b32 	%r843, %r842, 0, %p196;
	add.s32 	%r801, %r843, %r791;
	mov.b32 	%r802, 2;
	// begin inline asm
	shfl.sync.down.b32 %r795, %r796, %r802, %r788, %r834;
	// end inline asm
	// begin inline asm
	shfl.sync.down.b32 %r800, %r801, %r802, %r788, %r834;
	// end inline asm
	add.s32 	%r844, %r475, 2;
	setp.gt.s32 	%p198, %r844, %r788;
	setp.eq.s32 	%p199, %r796, 0;
	selp.b32 	%r845, %r800, 0, %p199;
	selp.b32 	%r846, 0, %r795, %p198;
	or.b32  	%r806, %r796, %r846;
	selp.b32 	%r847, 0, %r845, %p198;
	add.s32 	%r811, %r847, %r801;
	mov.b32 	%r812, 4;
	// begin inline asm
	shfl.sync.down.b32 %r805, %r806, %r812, %r788, %r834;
	// end inline asm
	// begin inline asm
	shfl.sync.down.b32 %r810, %r811, %r812, %r788, %r834;
	// end inline asm
	add.s32 	%r848, %r475, 4;
	setp.gt.s32 	%p200, %r848, %r788;
	setp.eq.s32 	%p201, %r806, 0;
	selp.b32 	%r849, %r810, 0, %p201;
	selp.b32 	%r850, 0, %r805, %p200;
	or.b32  	%r816, %r806, %r850;
	selp.b32 	%r851, 0, %r849, %p200;
	add.s32 	%r821, %r811, %r851;
	mov.b32 	%r822, 8;
	// begin inline asm
	shfl.sync.down.b32 %r815, %r816, %r822, %r788, %r834;
	// end inline asm
	// begin inline asm
	shfl.sync.down.b32 %r820, %r821, %r822, %r788, %r834;
	// end inline asm
	add.s32 	%r852, %r475, 8;
	setp.gt.s32 	%p202, %r852, %r788;
	setp.eq.s32 	%p203, %r816, 0;
	selp.b32 	%r853, %r820, 0, %p203;
	selp.b32 	%r854, 0, %r815, %p202;
	or.b32  	%r826, %r816, %r854;
	selp.b32 	%r855, 0, %r853, %p202;
	add.s32 	%r831, %r821, %r855;
	mov.b32 	%r832, 16;
	// begin inline asm
	shfl.sync.down.b32 %r825, %r826, %r832, %r788, %r834;
	// end inline asm
	// begin inline asm
	shfl.sync.down.b32 %r830, %r831, %r832, %r788, %r834;
	// end inline asm
	add.s32 	%r856, %r475, 16;
	setp.gt.s32 	%p204, %r856, %r788;
	setp.eq.s32 	%p205, %r826, 0;
	selp.b32 	%r857, %r830, 0, %p205;
	selp.b32 	%r858, 0, %r825, %p204;
	selp.b32 	%r859, 0, %r857, %p204;
	add.s32 	%r860, %r831, %r859;
	or.b32  	%r861, %r858, %r1822;
	or.b32  	%r375, %r861, %r826;
	setp.eq.s32 	%p206, %r1822, 0;
	selp.b32 	%r862, %r860, 0, %p206;
	add.s32 	%r1823, %r862, %r1823;
	add.s32 	%r1824, %r1824, -32;
	mov.u32 	%r1822, %r375;
	bra.uni 	$L__BB3_135;
$L__BB3_139:
	setp.ne.s32 	%p187, %r165, 0;
	@%p187 bra 	$L__BB3_141;
	or.b32  	%r752, %r1822, %r353;
	setp.eq.s32 	%p188, %r353, 0;
	selp.b32 	%r753, %r1823, 0, %p188;
	add.s32 	%r754, %r753, %r354;
	mov.b64 	%rd41, {%r752, %r754};
	add.s64 	%rd40, %rd12, 512;
	mov.b64 	%rd42, 101;
	// begin inline asm
	st.relaxed.gpu.v2.u64 [%rd40], {%rd41, %rd42};
	// end inline asm
	st.shared.u32 	[_ZZN3cub18CUB_300001_SM_10006detail11scan_by_key21DeviceScanByKeyKernelINS2_10policy_hubIN6thrust24THRUST_300001_SM_1000_NS18transform_iteratorI6RowKeyNS6_17counting_iteratorIiNS6_11use_defaultESA_SA_EESA_SA_EEjjN4cuda3std3__44plusIvEEE10Policy1000ESC_NS7_I8CastByteNS6_10device_ptrIhEESA_SA_EEPjNS0_24ReduceByKeyScanTileStateIjiLb1EEENSF_8equal_toIvEESH_NS0_8NullTypeEjjiEEvT0_PT9_T1_T2_T3_iT4_T5_T6_T7_E12temp_storage+100], %r1822;
	st.shared.v2.u32 	[_ZZN3cub18CUB_300001_SM_10006detail11scan_by_key21DeviceScanByKeyKernelINS2_10policy_hubIN6thrust24THRUST_300001_SM_1000_NS18transform_iteratorI6RowKeyNS6_17counting_iteratorIiNS6_11use_defaultESA_SA_EESA_SA_EEjjN4cuda3std3__44plusIvEEE10Policy1000ESC_NS7_I8CastByteNS6_10device_ptrIhEESA_SA_EEPjNS0_24ReduceByKeyScanTileStateIjiLb1EEENSF_8equal_toIvEESH_NS0_8NullTypeEjjiEEvT0_PT9_T1_T2_T3_iT4_T5_T6_T7_E12temp_storage+104], {%r1823, %r752};
	st.shared.u32 	[_ZZN3cub18CUB_300001_SM_10006detail11scan_by_key21DeviceScanByKeyKernelINS2_10policy_hubIN6thrust24THRUST_300001_SM_1000_NS18transform_iteratorI6RowKeyNS6_17counting_iteratorIiNS6_11use_defaultESA_SA_EESA_SA_EEjjN4cuda3std3__44plusIvEEE10Policy1000ESC_NS7_I8CastByteNS6_10device_ptrIhEESA_SA_EEPjNS0_24ReduceByKeyScanTileStateIjiLb1EEENSF_8equal_toIvEESH_NS0_8NullTypeEjjiEEvT0_PT9_T1_T2_T3_iT4_T5_T6_T7_E12temp_storage+112], %r754;
$L__BB3_141:
	setp.ne.s32 	%p189, %r475, 0;
	@%p189 bra 	$L__BB3_143;
	st.shared.v2.u32 	[_ZZN3cub18CUB_300001_SM_10006detail11scan_by_key21DeviceScanByKeyKernelINS2_10policy_hubIN6thrust24THRUST_300001_SM_1000_NS18transform_iteratorI6RowKeyNS6_17counting_iteratorIiNS6_11use_defaultESA_SA_EESA_SA_EEjjN4cuda3std3__44plusIvEEE10Policy1000ESC_NS7_I8CastByteNS6_10device_ptrIhEESA_SA_EEPjNS0_24ReduceByKeyScanTileStateIjiLb1EEENSF_8equal_toIvEESH_NS0_8NullTypeEjjiEEvT0_PT9_T1_T2_T3_iT4_T5_T6_T7_E12temp_storage+64], {%r1822, %r1823};
	mov.u32 	%r1827, %r1822;
	mov.u32 	%r1828, %r1823;
$L__BB3_143:
	setp.eq.s32 	%p190, %r165, 0;
	bar.sync 	0;
	ld.shared.u32 	%r755, [_ZZN3cub18CUB_300001_SM_10006detail11scan_by_key21DeviceScanByKeyKernelINS2_10policy_hubIN6thrust24THRUST_300001_SM_1000_NS18transform_iteratorI6RowKeyNS6_17counting_iteratorIiNS6_11use_defaultESA_SA_EESA_SA_EEjjN4cuda3std3__44plusIvEEE10Policy1000ESC_NS7_I8CastByteNS6_10device_ptrIhEESA_SA_EEPjNS0_24ReduceByKeyScanTileStateIjiLb1EEENSF_8equal_toIvEESH_NS0_8NullTypeEjjiEEvT0_PT9_T1_T2_T3_iT4_T5_T6_T7_E12temp_storage+68];
	setp.eq.s32 	%p191, %r1827, 0;
	selp.b32 	%r756, %r755, 0, %p191;
	selp.b32 	%r757, 0, %r756, %p190;
	add.s32 	%r758, %r1828, %r757;
	selp.b32 	%r759, 0, %r758, %p20;
	add.s32 	%r1848, %r759, %r290;
	selp.b32 	%r760, 0, %r1848, %p21;
	add.s32 	%r1847, %r291, %r760;
	selp.b32 	%r761, 0, %r1847, %p22;
	add.s32 	%r1846, %r292, %r761;
	selp.b32 	%r762, 0, %r1846, %p23;
	add.s32 	%r1845, %r293, %r762;
	selp.b32 	%r763, 0, %r1845, %p24;
	add.s32 	%r1844, %r294, %r763;
	selp.b32 	%r764, 0, %r1844, %p25;
	add.s32 	%r1843, %r295, %r764;
	selp.b32 	%r765, 0, %r1843, %p26;
	add.s32 	%r1842, %r296, %r765;
	selp.b32 	%r766, 0, %r1842, %p27;
	add.s32 	%r1841, %r297, %r766;
	selp.b32 	%r767, 0, %r1841, %p28;
	add.s32 	%r1840, %r298, %r767;
	selp.b32 	%r768, 0, %r1840, %p29;
	add.s32 	%r1839, %r299, %r768;
	selp.b32 	%r769, 0, %r1839, %p30;
	add.s32 	%r1838, %r300, %r769;
	selp.b32 	%r770, 0, %r1838, %p31;
	add.s32 	%r1837, %r301, %r770;
	selp.b32 	%r771, 0, %r1837, %p32;
	add.s32 	%r1836, %r302, %r771;
	selp.b32 	%r772, 0, %r1836, %p33;
	add.s32 	%r1835, %r303, %r772;
	selp.b32 	%r773, 0, %r1835, %p34;
	add.s32 	%r1834, %r304, %r773;
	selp.b32 	%r774, 0, %r1834, %p35;
	add.s32 	%r1833, %r305, %r774;
	selp.b32 	%r775, 0, %r1833, %p36;
	add.s32 	%r1832, %r306, %r775;
	selp.b32 	%r776, 0, %r1832, %p37;
	add.s32 	%r1831, %r307, %r776;
	selp.b32 	%r777, 0, %r1831, %p38;
	add.s32 	%r1830, %r308, %r777;
	selp.b32 	%r1829, 0, %r1830, %p39;
$L__BB3_144:
	add.s32 	%r1052, %r309, %r1829;
	bar.sync 	0;
	st.shared.v4.u32 	[%r228], {%r1848, %r1847, %r1846, %r1845};
	st.shared.v4.u32 	[%r228+16], {%r1844, %r1843, %r1842, %r1841};
	st.shared.v4.u32 	[%r228+32], {%r1840, %r1839, %r1838, %r1837};
	st.shared.v4.u32 	[%r228+48], {%r1836, %r1835, %r1834, %r1833};
	st.shared.v4.u32 	[%r228+64], {%r1832, %r1831, %r1830, %r1052};
	bar.warp.sync 	-1;
	ld.shared.u32 	%r420, [%r227];
	ld.shared.u32 	%r421, [%r227+128];
	ld.shared.u32 	%r422, [%r227+256];
	ld.shared.u32 	%r423, [%r227+384];
	ld.shared.u32 	%r424, [%r227+512];
	ld.shared.u32 	%r425, [%r227+640];
	ld.shared.u32 	%r426, [%r227+768];
	ld.shared.u32 	%r427, [%r227+896];
	ld.shared.u32 	%r428, [%r227+1024];
	ld.shared.u32 	%r429, [%r227+1152];
	ld.shared.u32 	%r430, [%r227+1280];
	ld.shared.u32 	%r431, [%r227+1408];
	ld.shared.u32 	%r432, [%r227+1536];
	ld.shared.u32 	%r433, [%r227+1664];
	ld.shared.u32 	%r434, [%r227+1792];
	ld.shared.u32 	%r435, [%r227+1920];
	ld.shared.u32 	%r436, [%r227+2048];
	ld.shared.u32 	%r437, [%r227+2176];
	ld.shared.u32 	%r438, [%r227+2304];
	ld.shared.u32 	%r439, [%r227+2432];
	setp.ne.s32 	%p292, %r165, 0;
	@%p292 bra 	$L__BB3_146;
	st.volatile.shared.u32 	[_ZZN3cub18CUB_300001_SM_10006detail11scan_by_key21DeviceScanByKeyKernelINS2_10policy_hubIN6thrust24THRUST_300001_SM_1000_NS18transform_iteratorI6RowKeyNS6_17counting_iteratorIiNS6_11use_defaultESA_SA_EESA_SA_EEjjN4cuda3std3__44plusIvEEE10Policy1000ESC_NS7_I8CastByteNS6_10device_ptrIhEESA_SA_EEPjNS0_24ReduceByKeyScanTileStateIjiLb1EEENSF_8equal_toIvEESH_NS0_8NullTypeEjjiEEvT0_PT9_T1_T2_T3_iT4_T5_T6_T7_E12temp_storage+17920], %r5;
$L__BB3_146:
	ld.param.u64 	%rd90, [_ZN3cub18CUB_300001_SM_10006detail11scan_by_key21DeviceScanByKeyKernelINS2_10policy_hubIN6thrust24THRUST_300001_SM_1000_NS18transform_iteratorI6RowKeyNS6_17counting_iteratorIiNS6_11use_defaultESA_SA_EESA_SA_EEjjN4cuda3std3__44plusIvEEE10Policy1000ESC_NS7_I8CastByteNS6_10device_ptrIhEESA_SA_EEPjNS0_24ReduceByKeyScanTileStateIjiLb1EEENSF_8equal_toIvEESH_NS0_8NullTypeEjjiEEvT0_PT9_T1_T2_T3_iT4_T5_T6_T7__param_3];
	bar.sync 	0;
	ld.volatile.shared.u32 	%r440, [_ZZN3cub18CUB_300001_SM_10006detail11scan_by_key21DeviceScanByKeyKernelINS2_10policy_hubIN6thrust24THRUST_300001_SM_1000_NS18transform_iteratorI6RowKeyNS6_17counting_iteratorIiNS6_11use_defaultESA_SA_EESA_SA_EEjjN4cuda3std3__44plusIvEEE10Policy1000ESC_NS7_I8CastByteNS6_10device_ptrIhEESA_SA_EEPjNS0_24ReduceByKeyScanTileStateIjiLb1EEENSF_8equal_toIvEESH_NS0_8NullTypeEjjiEEvT0_PT9_T1_T2_T3_iT4_T5_T6_T7_E12temp_storage+17920];
	setp.ge.s32 	%p293, %r166, %r440;
	cvt.u64.u32 	%rd48, %r166;
	mov.u32 	%r1053, %ctaid.x;
	mul.lo.s32 	%r1054, %r1053, 4480;
	cvt.u64.u32 	%rd49, %r1054;
	add.s64 	%rd50, %rd48, %rd49;
	cvta.to.global.u64 	%rd51, %rd90;
	shl.b64 	%rd52, %rd50, 2;
	add.s64 	%rd20, %rd51, %rd52;
	@%p293 bra 	$L__BB3_148;
	st.global.u32 	[%rd20], %r420;
$L__BB3_148:
	setp.ge.s32 	%p294, %r169, %r440;
	@%p294 bra 	$L__BB3_150;
	st.global.u32 	[%rd20+128], %r421;
$L__BB3_150:
	mov.u32 	%r1055, %tid.x;
	and.b32  	%r1056, %r1055, 992;
	mul.lo.s32 	%r1057, %r1056, 20;
	and.b32  	%r1058, %r1055, 31;
	or.b32  	%r1059, %r1057, %r1058;
	or.b32  	%r1060, %r1059, 64;
	setp.ge.s32 	%p295, %r1060, %r440;
	@%p295 bra 	$L__BB3_152;
	st.global.u32 	[%rd20+256], %r422;
$L__BB3_152:
	or.b32  	%r1066, %r1059, 96;
	setp.ge.s32 	%p296, %r1066, %r440;
	@%p296 bra 	$L__BB3_154;
	st.global.u32 	[%rd20+384], %r423;
$L__BB3_154:
	setp.ge.s32 	%p297, %r178, %r440;
	@%p297 bra 	$L__BB3_156;
	st.global.u32 	[%rd20+512], %r424;
$L__BB3_156:
	setp.ge.s32 	%p298, %r181, %r440;
	@%p298 bra 	$L__BB3_158;
	st.global.u32 	[%rd20+640], %r425;
$L__BB3_158:
	setp.ge.s32 	%p299, %r184, %r440;
	@%p299 bra 	$L__BB3_160;
	st.global.u32 	[%rd20+768], %r426;
$L__BB3_160:
	add.s32 	%r1072, %r1059, 224;
	setp.ge.s32 	%p300, %r1072, %r440;
	@%p300 bra 	$L__BB3_162;
	st.global.u32 	[%rd20+896], %r427;
$L__BB3_162:
	setp.ge.s32 	%p301, %r190, %r440;
	@%p301 bra 	$L__BB3_164;
	st.global.u32 	[%rd20+1024], %r428;
$L__BB3_164:
	setp.ge.s32 	%p302, %r193, %r440;
	@%p302 bra 	$L__BB3_166;
	st.global.u32 	[%rd20+1152], %r429;
$L__BB3_166:
	setp.ge.s32 	%p303, %r196, %r440;
	@%p303 bra 	$L__BB3_168;
	st.global.u32 	[%rd20+1280], %r430;
$L__BB3_168:
	setp.ge.s32 	%p304, %r199, %r440;
	@%p304 bra 	$L__BB3_170;
	st.global.u32 	[%rd20+1408], %r431;
$L__BB3_170:
	add.s32 	%r1078, %r1059, 384;
	setp.ge.s32 	%p305, %r1078, %r440;
	@%p305 bra 	$L__BB3_172;
	st.global.u32 	[%rd20+1536], %r432;
$L__BB3_172:
	add.s32 	%r1084, %r1059, 416;
	setp.ge.s32 	%p306, %r1084, %r440;
	@%p306 bra 	$L__BB3_174;
	st.global.u32 	[%rd20+1664], %r433;
$L__BB3_174:
	setp.ge.s32 	%p307, %r208, %r440;
	@%p307 bra 	$L__BB3_176;
	st.global.u32 	[%rd20+1792], %r434;
$L__BB3_176:
	add.s32 	%r1090, %r1059, 480;
	setp.ge.s32 	%p308, %r1090, %r440;
	@%p308 bra 	$L__BB3_178;
	st.global.u32 	[%rd20+1920], %r435;
$L__BB3_178:
	add.s32 	%r1096, %r1059, 512;
	setp.ge.s32 	%p309, %r1096, %r440;
	@%p309 bra 	$L__BB3_180;
	st.global.u32 	[%rd20+2048], %r436;
$L__BB3_180:
	setp.ge.s32 	%p310, %r217, %r440;
	@%p310 bra 	$L__BB3_182;
	st.global.u32 	[%rd20+2176], %r437;
$L__BB3_182:
	setp.ge.s32 	%p311, %r220, %r440;
	@%p311 bra 	$L__BB3_184;
	st.global.u32 	[%rd20+2304], %r438;
$L__BB3_184:
	add.s32 	%r1102, %r1059, 608;
	setp.ge.s32 	%p312, %r1102, %r440;
	@%p312 bra 	$L__BB3_186;
	st.global.u32 	[%rd20+2432], %r439;
$L__BB3_186:
	ret;

}
	// .globl	_ZN3cub18CUB_300001_SM_10006detail11scan_by_key25DeviceScanByKeyInitKernelINS0_24ReduceByKeyScanTileStateIjiLb1EEEN6thrust24THRUST_300001_SM_1000_NS18transform_iteratorI6RowKeyNS7_17counting_iteratorIiNS7_11use_defaultESB_SB_EESB_SB_EEmEEvT_T0_PN4cuda3std3__415iterator_traitsISF_vE10value_typeET1_i
.visible .entry _ZN3cub18CUB_300001_SM_10006detail11scan_by_key25DeviceScanByKeyInitKernelINS0_24ReduceByKeyScanTileStateIjiLb1EEEN6thrust24THRUST_300001_SM_1000_NS18transform_iteratorI6RowKeyNS7_17counting_iteratorIiNS7_11use_defaultESB_SB_EESB_SB_EEmEEvT_T0_PN4cuda3std3__415iterator_traitsISF_vE10value_typeET1_i(
	.param .align 8 .b8 _ZN3cub18CUB_300001_SM_10006detail11scan_by_key25DeviceScanByKeyInitKernelINS0_24ReduceByKeyScanTileStateIjiLb1EEEN6thrust24THRUST_300001_SM_1000_NS18transform_iteratorI6RowKeyNS7_17counting_iteratorIiNS7_11use_defaultESB_SB_EESB_SB_EEmEEvT_T0_PN4cuda3std3__415iterator_traitsISF_vE10value_typeET1_i_param_0[8],
	.param .align 4 .b8 _ZN3cub18CUB_300001_SM_10006detail11scan_by_key25DeviceScanByKeyInitKernelINS0_24ReduceByKeyScanTileStateIjiLb1EEEN6thrust24THRUST_300001_SM_1000_NS18transform_iteratorI6RowKeyNS7_17counting_iteratorIiNS7_11use_defaultESB_SB_EESB_SB_EEmEEvT_T0_PN4cuda3std3__415iterator_traitsISF_vE10value_typeET1_i_param_1[8],
	.param .u64 .ptr .align 1 _ZN3cub18CUB_300001_SM_10006detail11scan_by_key25DeviceScanByKeyInitKernelINS0_24ReduceByKeyScanTileStateIjiLb1EEEN6thrust24THRUST_300001_SM_1000_NS18transform_iteratorI6RowKeyNS7_17counting_iteratorIiNS7_11use_defaultESB_SB_EESB_SB_EEmEEvT_T0_PN4cuda3std3__415iterator_traitsISF_vE10value_typeET1_i_param_2,
	.param .u64 _ZN3cub18CUB_300001_SM_10006detail11scan_by_key25DeviceScanByKeyInitKernelINS0_24ReduceByKeyScanTileStateIjiLb1EEEN6thrust24THRUST_300001_SM_1000_NS18transform_iteratorI6RowKeyNS7_17counting_iteratorIiNS7_11use_defaultESB_SB_EESB_SB_EEmEEvT_T0_PN4cuda3std3__415iterator_traitsISF_vE10value_typeET1_i_param_3,
	.param .u32 _ZN3cub18CUB_300001_SM_10006detail11scan_by_key25DeviceScanByKeyInitKernelINS0_24ReduceByKeyScanTileStateIjiLb1EEEN6thrust24THRUST_300001_SM_1000_NS18transform_iteratorI6RowKeyNS7_17counting_iteratorIiNS7_11use_defaultESB_SB_EESB_SB_EEmEEvT_T0_PN4cuda3std3__415iterator_traitsISF_vE10value_typeET1_i_param_4
)
{
	.reg .pred 	%p<8>;
	.reg .b32 	%r<13>;
	.reg .b64 	%rd<15>;

	ld.param.u32 	%r1, [_ZN3cub18CUB_300001_SM_10006detail11scan_by_key25DeviceScanByKeyInitKernelINS0_24ReduceByKeyScanTileStateIjiLb1EEEN6thrust24THRUST_300001_SM_1000_NS18transform_iteratorI6RowKeyNS7_17counting_iteratorIiNS7_11use_defaultESB_SB_EESB_SB_EEmEEvT_T0_PN4cuda3std3__415iterator_traitsISF_vE10value_typeET1_i_param_1];
	ld.param.u32 	%r2, [_ZN3cub18CUB_300001_SM_10006detail11scan_by_key25DeviceScanByKeyInitKernelINS0_24ReduceByKeyScanTileStateIjiLb1EEEN6thrust24THRUST_300001_SM_1000_NS18transform_iteratorI6RowKeyNS7_17counting_iteratorIiNS7_11use_defaultESB_SB_EESB_SB_EEmEEvT_T0_PN4cuda3std3__415iterator_traitsISF_vE10value_typeET1_i_param_1+4];
	ld.param.u64 	%rd4, [_ZN3cub18CUB_300001_SM_10006detail11scan_by_key25DeviceScanByKeyInitKernelINS0_24ReduceByKeyScanTileStateIjiLb1EEEN6thrust24THRUST_300001_SM_1000_NS18transform_iteratorI6RowKeyNS7_17counting_iteratorIiNS7_11use_defaultESB_SB_EESB_SB_EEmEEvT_T0_PN4cuda3std3__415iterator_traitsISF_vE10value_typeET1_i_param_0];
	ld.param.u64 	%rd2, [_ZN3cub18CUB_300001_SM_10006detail11scan_by_key25DeviceScanByKeyInitKernelINS0_24ReduceByKeyScanTileStateIjiLb1EEEN6thrust24THRUST_300001_SM_1000_NS18transform_iteratorI6RowKeyNS7_17counting_iteratorIiNS7_11use_defaultESB_SB_EESB_SB_EEmEEvT_T0_PN4cuda3std3__415iterator_traitsISF_vE10value_typeET1_i_param_2];
	ld.param.u64 	%rd3, [_ZN3cub18CUB_300001_SM_10006detail11scan_by_key25DeviceScanByKeyInitKernelINS0_24ReduceByKeyScanTileStateIjiLb1EEEN6thrust24THRUST_300001_SM_1000_NS18transform_iteratorI6RowKeyNS7_17counting_iteratorIiNS7_11use_defaultESB_SB_EESB_SB_EEmEEvT_T0_PN4cuda3std3__415iterator_traitsISF_vE10value_typeET1_i_param_3];
	ld.param.u32 	%r6, [_ZN3cub18CUB_300001_SM_10006detail11scan_by_key25DeviceScanByKeyInitKernelINS0_24ReduceByKeyScanTileStateIjiLb1EEEN6thrust24THRUST_300001_SM_1000_NS18transform_iteratorI6RowKeyNS7_17counting_iteratorIiNS7_11use_defaultESB_SB_EESB_SB_EEmEEvT_T0_PN4cuda3std3__415iterator_traitsISF_vE10value_typeET1_i_param_4];
	cvta.to.global.u64 	%rd1, %rd4;
	mov.u32 	%r3, %ctaid.x;
	mov.u32 	%r7, %ntid.x;
	mov.u32 	%r4, %tid.x;
	mad.lo.s32 	%r5, %r3, %r7, %r4;
	setp.ge.s32 	%p1, %r5, %r6;
	@%p1 bra 	$L__BB4_2;
	mul.wide.s32 	%rd5, %r5, 16;
	add.s64 	%rd6, %rd1, %rd5;
	mov.b64 	%rd7, 99;
	mov.b64 	%rd8, 0;
	st.global.v2.u64 	[%rd6+512], {%rd8, %rd7};
$L__BB4_2:
	setp.ne.s32 	%p2, %r3, 0;
	setp.gt.u32 	%p3, %r4, 31;
	or.pred  	%p4, %p2, %p3;
	@%p4 bra 	$L__BB4_4;
	mul.wide.u32 	%rd9, %r4, 16;
	add.s64 	%rd10, %rd1, %rd9;
	mov.b64 	%rd11, 0;
	st.global.v2.u64 	[%rd10], {%rd11, %rd11};
$L__BB4_4:
	setp.eq.s32 	%p5, %r5, 0;
	setp.ge.u32 	%p6, %r5, %r6;
	or.pred  	%p7, %p5, %p6;
	@%p7 bra 	$L__BB4_6;
	cvt.u32.u64 	%r9, %rd3;
	mad.lo.s32 	%r10, %r5, %r9, %r1;
	add.s32 	%r11, %r10, -1;
	div.s32 	%r12, %r11, %r2;
	cvta.to.global.u64 	%rd12, %rd2;
	mul.wide.u32 	%rd13, %r5, 4;
	add.s64 	%rd14, %rd12, %rd13;
	st.global.u32 	[%rd14], %r12;
$L__BB4_6:
	ret;

}
	// .globl	_ZN3cub18CUB_300001_SM_10006detail11scan_by_key21DeviceScanByKeyKernelINS2_10policy_hubIN6thrust24THRUST_300001_SM_1000_NS18transform_iteratorI6RowKeyNS6_17counting_iteratorIiNS6_11use_defaultESA_SA_EESA_SA_EEjjN4cuda3std3__44plusIvEEE10Policy1000ESC_NS7_I8CastByteNS6_10device_ptrIhEESA_SA_EEPjNS0_24ReduceByKeyScanTileStateIjiLb1EEENSF_8equal_toIvEESH_NS0_8NullTypeEmjiEEvT0_PT9_T1_T2_T3_iT4_T5_T6_T7_
.visible .entry _ZN3cub18CUB_300001_SM_10006detail11scan_by_key21DeviceScanByKeyKernelINS2_10policy_hubIN6thrust24THRUST_300001_SM_1000_NS18transform_iteratorI6RowKeyNS6_17counting_iteratorIiNS6_11use_defaultESA_SA_EESA_SA_EEjjN4cuda3std3__44plusIvEEE10Policy1000ESC_NS7_I8CastByteNS6_10device_ptrIhEESA_SA_EEPjNS0_24ReduceByKeyScanTileStateIjiLb1EEENSF_8equal_toIvEESH_NS0_8NullTypeEmjiEEvT0_PT9_T1_T2_T3_iT4_T5_T6_T7_(
	.param .align 4 .b8 _ZN3cub18CUB_300001_SM_10006detail11scan_by_key21DeviceScanByKeyKernelINS2_10policy_hubIN6thrust24THRUST_300001_SM_1000_NS18transform_iteratorI6RowKeyNS6_17counting_iteratorIiNS6_11use_defaultESA_SA_EESA_SA_EEjjN4cuda3std3__44plusIvEEE10Policy1000ESC_NS7_I8CastByteNS6_10device_ptrIhEESA_SA_EEPjNS0_24ReduceByKeyScanTileStateIjiLb1EEENSF_8equal_toIvEESH_NS0_8NullTypeEmjiEEvT0_PT9_T1_T2_T3_iT4_T5_T6_T7__param_0[8],
	.param .u64 .ptr .align 1 _ZN3cub18CUB_300001_SM_10006detail11scan_by_key21DeviceScanByKeyKernelINS2_10policy_hubIN6thrust24THRUST_300001_SM_1000_NS18transform_iteratorI6RowKeyNS6_17counting_iteratorIiNS6_11use_defaultESA_SA_EESA_SA_EEjjN4cuda3std3__44plusIvEEE10Policy1000ESC_NS7_I8CastByteNS6_10device_ptrIhEESA_SA_EEPjNS0_24ReduceByKeyScanTileStateIjiLb1EEENSF_8equal_toIvEESH_NS0_8NullTypeEmjiEEvT0_PT9_T1_T2_T3_iT4_T5_T6_T7__param_1,
	.param .align 8 .b8 _ZN3cub18CUB_300001_SM_10006detail11scan_by_key21DeviceScanByKeyKernelINS2_10policy_hubIN6thrust24THRUST_300001_SM_1000_NS18transform_iteratorI6RowKeyNS6_17counting_iteratorIiNS6_11use_defaultESA_SA_EESA_SA_EEjjN4cuda3std3__44plusIvEEE10Policy1000ESC_NS7_I8CastByteNS6_10device_ptrIhEESA_SA_EEPjNS0_24ReduceByKeyScanTileStateIjiLb1EEENSF_8equal_toIvEESH_NS0_8NullTypeEmjiEEvT0_PT9_T1_T2_T3_iT4_T5_T6_T7__param_2[16],
	.param .u64 .ptr .align 1 _ZN3cub18CUB_300001_SM_10006detail11scan_by_key21DeviceScanByKeyKernelINS2_10policy_hubIN6thrust24THRUST_300001_SM_1000_NS18transform_iteratorI6RowKeyNS6_17counting_iteratorIiNS6_11use_defaultESA_SA_EESA_SA_EEjjN4cuda3std3__44plusIvEEE10Policy1000ESC_NS7_I8CastByteNS6_10device_ptrIhEESA_SA_EEPjNS0_24ReduceByKeyScanTileStateIjiLb1EEENSF_8equal_toIvEESH_NS0_8NullTypeEmjiEEvT0_PT9_T1_T2_T3_iT4_T5_T6_T7__param_3,
	.param .align 8 .b8 _ZN3cub18CUB_300001_SM_10006detail11scan_by_key21DeviceScanByKeyKernelINS2_10policy_hubIN6thrust24THRUST_300001_SM_1000_NS18transform_iteratorI6RowKeyNS6_17counting_iteratorIiNS6_11use_defaultESA_SA_EESA_SA_EEjjN4cuda3std3__44plusIvEEE10Policy1000ESC_NS7_I8CastByteNS6_10device_ptrIhEESA_SA_EEPjNS0_24ReduceByKeyScanTileStateIjiLb1EEENSF_8equal_toIvEESH_NS0_8NullTypeEmjiEEvT0_PT9_T1_T2_T3_iT4_T5_T6_T7__param_4[8],
	.param .u32 _ZN3cub18CUB_300001_SM_10006detail11scan_by_key21DeviceScanByKeyKernelINS2_10policy_hubIN6thrust24THRUST_300001_SM_1000_NS18transform_iteratorI6RowKeyNS6_17counting_iteratorIiNS6_11use_defaultESA_SA_EESA_SA_EEjjN4cuda3std3__44plusIvEEE10Policy1000ESC_NS7_I8CastByteNS6_10device_ptrIhEESA_SA_EEPjNS0_24ReduceByKeyScanTileStateIjiLb1EEENSF_8equal_toIvEESH_NS0_8NullTypeEmjiEEvT0_PT9_T1_T2_T3_iT4_T5_T6_T7__param_5,
	.param .align 1 .b8 _ZN3cub18CUB_300001_SM_10006detail11scan_by_key21DeviceScanByKeyKernelINS2_10policy_hubIN6thrust24THRUST_300001_SM_1000_NS18transform_iteratorI6RowKeyNS6_17counting_iteratorIiNS6_11use_defaultESA_SA_EESA_SA_EEjjN4cuda3std3__44plusIvEEE10Policy1000ESC_NS7_I8CastByteNS6_10device_ptrIhEESA_SA_EEPjNS0_24ReduceByKeyScanTileStateIjiLb1EEENSF_8equal_toIvEESH_NS0_8NullTypeEmjiEEvT0_PT9_T1_T2_T3_iT4_T5_T6_T7__param_6[1],
	.param .align 1 .b8 _ZN3cub18CUB_300001_SM_10006detail11scan_by_key21DeviceScanByKeyKernelINS2_10policy_hubIN6thrust24THRUST_300001_SM_1000_NS18transform_iteratorI6RowKeyNS6_17counting_iteratorIiNS6_11use_defaultESA_SA_EESA_SA_EEjjN4cuda3std3__44plusIvEEE10Policy1000ESC_NS7_I8CastByteNS6_10device_ptrIhEESA_SA_EEPjNS0_24ReduceByKeyScanTileStateIjiLb1EEENSF_8equal_toIvEESH_NS0_8NullTypeEmjiEEvT0_PT9_T1_T2_T3_iT4_T5_T6_T7__param_7[1],
	.param .align 1 .b8 _ZN3cub18CUB_300001_SM_10006detail11scan_by_key21DeviceScanByKeyKernelINS2_10policy_hubIN6thrust24THRUST_300001_SM_1000_NS18transform_iteratorI6RowKeyNS6_17counting_iteratorIiNS6_11use_defaultESA_SA_EESA_SA_EEjjN4cuda3std3__44plusIvEEE10Policy1000ESC_NS7_I8CastByteNS6_10device_ptrIhEESA_SA_EEPjNS0_24ReduceByKeyScanTileStateIjiLb1EEENSF_8equal_toIvEESH_NS0_8NullTypeEmjiEEvT0_PT9_T1_T2_T3_iT4_T5_T6_T7__param_8[1],
	.param .u64 _ZN3cub18CUB_300001_SM_10006detail11scan_by_key21DeviceScanByKeyKernelINS2_10policy_hubIN6thrust24THRUST_300001_SM_1000_NS18transform_iteratorI6RowKeyNS6_17counting_iteratorIiNS6_11use_defaultESA_SA_EESA_SA_EEjjN4cuda3std3__44plusIvEEE10Policy1000ESC_NS7_I8CastByteNS6_10device_ptrIhEESA_SA_EEPjNS0_24ReduceByKeyScanTileStateIjiLb1EEENSF_8equal_toIvEESH_NS0_8NullTypeEmjiEEvT0_PT9_T1_T2_T3_iT4_T5_T6_T7__param_9
)
.maxntid 224
{
	.reg .pred 	%p<524>;
	.reg .b16 	%rs<9>;
	.reg .b32 	%r<1849>;
	.reg .b64 	%rd<133>;
	// demoted variable
	.shared .align 16 .b8 _ZZN3cub18CUB_300001_SM_10006detail11scan_by_key21DeviceScanByKeyKernelINS2_10policy_hubIN6thrust24THRUST_300001_SM_1000_NS18transform_iteratorI6RowKeyNS6_17counting_iteratorIiNS6_11use_defaultESA_SA_EESA_SA_EEjjN4cuda3std3__44plusIvEEE10Policy1000ESC_NS7_I8CastByteNS6_10device_ptrIhEESA_SA_EEPjNS0_24ReduceByKeyScanTileStateIjiLb1EEENSF_8equal_toIvEESH_NS0_8NullTypeEmjiEEvT0_PT9_T1_T2_T3_iT4_T5_T6_T7_E12temp_storage[17936];
	ld.param.u64 	%rd1, [_ZN3cub18CUB_300001_SM_10006detail11scan_by_key21DeviceScanByKeyKernelINS2_10policy_hubIN6thrust24THRUST_300001_SM_1000_NS18transform_iteratorI6RowKeyNS6_17counting_iteratorIiNS6_11use_defaultESA_SA_EESA_SA_EEjjN4cuda3std3__44plusIvEEE10Policy1000ESC_NS7_I8CastByteNS6_10device_ptrIhEESA_SA_EEPjNS0_24ReduceByKeyScanTileStateIjiLb1EEENSF_8equal_toIvEESH_NS0_8NullTypeEmjiEEvT0_PT9_T1_T2_T3_iT4_T5_T6_T7__param_4];
	ld.param.u32 	%r1, [_ZN3cub18CUB_300001_SM_10006detail11scan_by_key21DeviceScanByKeyKernelINS2_10policy_hubIN6thrust24THRUST_300001_SM_1000_NS18transform_iteratorI6RowKeyNS6_17counting_iteratorIiNS6_11use_defaultESA_SA_EESA_SA_EEjjN4cuda3std3__44plusIvEEE10Policy1000ESC_NS7_I8CastByteNS6_10device_ptrIhEESA_SA_EEPjNS0_24ReduceByKeyScanTileStateIjiLb1EEENSF_8equal_toIvEESH_NS0_8NullTypeEmjiEEvT0_PT9_T1_T2_T3_iT4_T5_T6_T7__param_0];
	ld.param.u32 	%r2, [_ZN3cub18CUB_300001_SM_10006detail11scan_by_key21DeviceScanByKeyKernelINS2_10policy_hubIN6thrust24THRUST_300001_SM_1000_NS18transform_iteratorI6RowKeyNS6_17counting_iteratorIiNS6_11use_defaultESA_SA_EESA_SA_EEjjN4cuda3std3__44plusIvEEE10Policy1000ESC_NS7_I8CastByteNS6_10device_ptrIhEESA_SA_EEPjNS0_24ReduceByKeyScanTileStateIjiLb1EEENSF_8equal_toIvEESH_NS0_8NullTypeEmjiEEvT0_PT9_T1_T2_T3_iT4_T5_T6_T7__param_0+4];
	ld.param.u64 	%rd25, [_ZN3cub18CUB_300001_SM_10006detail11scan_by_key21DeviceScanByKeyKernelINS2_10policy_hubIN6thrust24THRUST_300001_SM_1000_NS18transform_iteratorI6RowKeyNS6_17counting_iteratorIiNS6_11use_defaultESA_SA_EESA_SA_EEjjN4cuda3std3__44plusIvEEE10Policy1000ESC_NS7_I8CastByteNS6_10device_ptrIhEESA_SA_EEPjNS0_24ReduceByKeyScanTileStateIjiLb1EEENSF_8equal_toIvEESH_NS0_8NullTypeEmjiEEvT0_PT9_T1_T2_T3_iT4_T5_T6_T7__param_2];
	ld.param.u64 	%rd27, [_ZN3cub18CUB_300001_SM_10006detail11scan_by_key21DeviceScanByKeyKernelINS2_10policy_hubIN6thrust24THRUST_300001_SM_1000_NS18transform_iteratorI6RowKeyNS6_17counting_iteratorIiNS6_11use_defaultESA_SA_EESA_SA_EEjjN4cuda3std3__44plusIvEEE10Policy1000ESC_NS7_I8CastByteNS6_10device_ptrIhEESA_SA_EEPjNS0_24ReduceByKeyScanTileStateIjiLb1EEENSF_8equal_toIvEESH_NS0_8NullTypeEmjiEEvT0_PT9_T1_T2_T3_iT4_T5_T6_T7__param_9];
	cvta.to.global.u64 	%rd2, %rd25;
	mov.u32 	%r3, %ctaid.x;
	mul.wide.u32 	%rd3, %r3, 4480;
	sub.s64 	%rd4, %rd27, %rd3;
	setp.lt.u64 	%p40, %rd4, 4481;
	@%p40 bra 	$L__BB5_33;
	cvt.u32.u64 	%r1119, %rd3;
	mov.u32 	%r4, %tid.x;
	and.b32  	%r1120, %r4, 31;
	and.b32  	%r1121, %r4, 992;
	mul.lo.s32 	%r1122, %r1121, 20;
	or.b32  	%r1123, %r1122, %r1120;
	add.s32 	%r1124, %r1123, %r1119;
	add.s32 	%r1125, %r1124, %r1;
	div.s32 	%r1126, %r1125, %r2;
	add.s32 	%r1127, %r1125, 32;
	div.s32 	%r1128, %r1127, %r2;
	add.s32 	%r1129, %r1125, 64;
	div.s32 	%r1130, %r1129, %r2;
	add.s32 	%r1131, %r1125, 96;
	div.s32 	%r1132, %r1131, %r2;
	add.s32 	%r1133, %r1125, 128;
	div.s32 	%r1134, %r1133, %r2;
	add.s32 	%r1135, %r1125, 160;
	div.s32 	%r1136, %r1135, %r2;
	add.s32 	%r1137, %r1125, 192;
	div.s32 	%r1138, %r1137, %r2;
	add.s32 	%r1139, %r1125, 224;
	div.s32 	%r1140, %r1139, %r2;
	add.s32 	%r1141, %r1125, 256;
	div.s32 	%r1142, %r1141, %r2;
	add.s32 	%r1143, %r1125, 288;
	div.s32 	%r1144, %r1143, %r2;
	add.s32 	%r1145, %r1125, 320;
	div.s32 	%r1146, %r1145, %r2;
	add.s32 	%r1147, %r1125, 352;
	div.s32 	%r1148, %r1147, %r2;
	add.s32 	%r1149, %r1125, 384;
	div.s32 	%r1150, %r1149, %r2;
	add.s32 	%r1151, %r1125, 416;
	div.s32 	%r1152, %r1151, %r2;
	add.s32 	%r1153, %r1125, 448;
	div.s32 	%r1154, %r1153, %r2;
	add.s32 	%r1155, %r1125, 480;
	div.s32 	%r1156, %r1155, %r2;
	add.s32 	%r1157, %r1125, 512;
	div.s32 	%r1158, %r1157, %r2;
	add.s32 	%r1159, %r1125, 544;
	div.s32 	%r1160, %r1159, %r2;
	add.s32 	%r1161, %r1125, 576;
	div.s32 	%r1162, %r1161, %r2;
	add.s32 	%r1163, %r1125, 608;
	div.s32 	%r1164, %r1163, %r2;
	// begin inline asm
	mov.u32 %r1118, %laneid;
	// end inline asm
	shr.u32 	%r6, %r4, 5;
	mad.lo.s32 	%r1165, %r6, 640, %r1118;
	shl.b32 	%r1166, %r1165, 2;
	mov.u32 	%r1167, _ZZN3cub18CUB_300001_SM_10006detail11scan_by_key21DeviceScanByKeyKernelINS2_10policy_hubIN6thrust24THRUST_300001_SM_1000_NS18transform_iteratorI6RowKeyNS6_17counting_iteratorIiNS6_11use_defaultESA_SA_EESA_SA_EEjjN4cuda3std3__44plusIvEEE10Policy1000ESC_NS7_I8CastByteNS6_10device_ptrIhEESA_SA_EEPjNS0_24ReduceByKeyScanTileStateIjiLb1EEENSF_8equal_toIvEESH_NS0_8NullTypeEmjiEEvT0_PT9_T1_T2_T3_iT4_T5_T6_T7_E12temp_storage;
	add.s32 	%r7, %r1167, %r1166;
	st.shared.u32 	[%r7], %r1126;
	st.shared.u32 	[%r7+128], %r1128;
	st.shared.u32 	[%r7+256], %r1130;
	st.shared.u32 	[%r7+384], %r1132;
	st.shared.u32 	[%r7+512], %r1134;
	st.shared.u32 	[%r7+640], %r1136;
	st.shared.u32 	[%r7+768], %r1138;
	st.shared.u32 	[%r7+896], %r1140;
	st.shared.u32 	[%r7+1024], %r1142;
	st.shared.u32 	[%r7+1152], %r1144;
	st.shared.u32 	[%r7+1280], %r1146;
	st.shared.u32 	[%r7+1408], %r1148;
	st.shared.u32 	[%r7+1536], %r1150;
	st.shared.u32 	[%r7+1664], %r1152;
	st.shared.u32 	[%r7+1792], %r1154;
	st.shared.u32 	[%r7+1920], %r1156;
	st.shared.u32 	[%r7+2048], %r1158;
	st.shared.u32 	[%r7+2176], %r1160;
	st.shared.u32 	[%r7+2304], %r1162;
	st.shared.u32 	[%r7+2432], %r1164;
	bar.warp.sync 	-1;
	mad.lo.s32 	%r8, %r1118, 76, %r7;
	ld.shared.v4.u32 	{%r9, %r10, %r11, %r12}, [%r8];
	ld.shared.v4.u32 	{%r13, %r14, %r15, %r16}, [%r8+16];
	ld.shared.v4.u32 	{%r17, %r18, %r19, %r20}, [%r8+32];
	ld.shared.v4.u32 	{%r21, %r22, %r23, %r24}, [%r8+48];
	ld.shared.v4.u32 	{%r25, %r26, %r27, %r28}, [%r8+64];
	bar.sync 	0;
	cvt.u64.u32 	%rd97, %r1123;
	add.s64 	%rd5, %rd3, %rd97;
	cvta.to.global.u64 	%rd98, %rd25;
	add.s64 	%rd99, %rd98, %rd5;
	ld.global.u8 	%r1168, [%rd99];
	ld.global.u8 	%r1169, [%rd99+32];
	ld.global.u8 	%r1170, [%rd99+64];
	ld.global.u8 	%r1171, [%rd99+96];
	ld.global.u8 	%r1172, [%rd99+128];
	ld.global.u8 	%r1173, [%rd99+160];
	ld.global.u8 	%r1174, [%rd99+192];
	ld.global.u8 	%r1175, [%rd99+224];
	ld.global.u8 	%r1176, [%rd99+256];
	ld.global.u8 	%r1177, [%rd99+288];
	ld.global.u8 	%r1178, [%rd99+320];
	ld.global.u8 	%r1179, [%rd99+352];
	ld.global.u8 	%r1180, [%rd99+384];
	ld.global.u8 	%r1181, [%rd99+416];
	ld.global.u8 	%r1182, [%rd99+448];
	ld.global.u8 	%r1183, [%rd99+480];
	ld.global.u8 	%r1184, [%rd99+512];
	ld.global.u8 	%r1185, [%rd99+544];
	ld.global.u8 	%r1186, [%rd99+576];
	ld.global.u8 	%r1187, [%rd99+608];
	st.shared.u32 	[%r7], %r1168;
	st.shared.u32 	[%r7+128], %r1169;
	st.shared.u32 	[%r7+256], %r1170;
	st.shared.u32 	[%r7+384], %r1171;
	st.shared.u32 	[%r7+512], %r1172;
	st.shared.u32 	[%r7+640], %r1173;
	st.shared.u32 	[%r7+768], %r1174;
	st.shared.u32 	[%r7+896], %r1175;
	st.shared.u32 	[%r7+1024], %r1176;
	st.shared.u32 	[%r7+1152], %r1177;
	st.shared.u32 	[%r7+1280], %r1178;
	st.shared.u32 	[%r7+1408], %r1179;
	st.shared.u32 	[%r7+1536], %r1180;
	st.shared.u32 	[%r7+1664], %r1181;
	st.shared.u32 	[%r7+1792], %r1182;
	st.shared.u32 	[%r7+1920], %r1183;
	st.shared.u32 	[%r7+2048], %r1184;
	st.shared.u32 	[%r7+2176], %r1185;
	st.shared.u32 	[%r7+2304], %r1186;
	st.shared.u32 	[%r7+2432], %r1187;
	bar.warp.sync 	-1;
	ld.shared.v4.u32 	{%r29, %r30, %r31, %r32}, [%r8];
	ld.shared.v4.u32 	{%r33, %r34, %r35, %r36}, [%r8+16];
	ld.shared.v4.u32 	{%r37, %r38, %r39, %r40}, [%r8+32];
	ld.shared.v4.u32 	{%r41, %r42, %r43, %r44}, [%r8+48];
	ld.shared.v4.u32 	{%r45, %r46, %r47, %r48}, [%r8+64];
	bar.sync 	0;
	setp.ne.s32 	%p313, %r3, 0;
	@%p313 bra 	$L__BB5_10;
	shl.b32 	%r1542, %r4, 2;
	add.s32 	%r1544, %r1167, %r1542;
	add.s32 	%r49, %r1544, 1020;
	st.shared.u32 	[%r1544+1020], %r28;
	bar.sync 	0;
	setp.eq.s32 	%p438, %r4, 0;
	mov.b32 	%r1739, 1;
	@%p438 bra 	$L__BB5_4;
	ld.shared.u32 	%r1545, [%r49+-4];
	setp.ne.s32 	%p439, %r1545, %r9;
	selp.u32 	%r1739, 1, 0, %p439;
$L__BB5_4:
	setp.ne.s32 	%p440, %r9, %r10;
	setp.ne.s32 	%p441, %r10, %r11;
	setp.ne.s32 	%p442, %r11, %r12;
	setp.ne.s32 	%p443, %r12, %r13;
	setp.ne.s32 	%p444, %r13, %r14;
	setp.ne.s32 	%p445, %r14, %r15;
	setp.ne.s32 	%p446, %r15, %r16;
	setp.ne.s32 	%p447, %r16, %r17;
	setp.ne.s32 	%p448, %r17, %r18;
	setp.ne.s32 	%p449, %r18, %r19;
	setp.ne.s32 	%p450, %r19, %r20;
	setp.ne.s32 	%p451, %r20, %r21;
	setp.ne.s32 	%p452, %r21, %r22;
	setp.ne.s32 	%p453, %r22, %r23;
	setp.ne.s32 	%p454, %r23, %r24;
	setp.ne.s32 	%p455, %r24, %r25;
	setp.ne.s32 	%p456, %r25, %r26;
	setp.ne.s32 	%p457, %r26, %r27;
	setp.ne.s32 	%p458, %r27, %r28;
	selp.b32 	%r1606, 0, %r29, %p440;
	add.s32 	%r1607, %r30, %r1606;
	or.pred  	%p459, %p440, %p441;
	selp.b32 	%r1608, 0, %r1607, %p441;
	add.s32 	%r1609, %r31, %r1608;
	or.pred  	%p460, %p459, %p442;
	selp.b32 	%r1610, 0, %r1609, %p442;
	add.s32 	%r1611, %r32, %r1610;
	or.pred  	%p461, %p460, %p443;
	selp.b32 	%r1612, 0, %r1611, %p443;
	add.s32 	%r1613, %r33, %r1612;
	or.pred  	%p462, %p461, %p444;
	selp.b32 	%r1614, 0, %r1613, %p444;
	add.s32 	%r1615, %r34, %r1614;
	or.pred  	%p463, %p462, %p445;
	selp.b32 	%r1616, 0, %r1615, %p445;
	add.s32 	%r1617, %r35, %r1616;
	or.pred  	%p464, %p463, %p446;
	selp.b32 	%r1618, 0, %r1617, %p446;
	add.s32 	%r1619, %r36, %r1618;
	or.pred  	%p465, %p464, %p447;
	selp.b32 	%r1620, 0, %r1619, %p447;
	add.s32 	%r1621, %r37, %r1620;
	or.pred  	%p466, %p465, %p448;
	selp.b32 	%r1622, 0, %r1621, %p448;
	add.s32 	%r1623, %r38, %r1622;
	or.pred  	%p467, %p466, %p449;
	selp.b32 	%r1624, 0, %r1623, %p449;
	add.s32 	%r1625, %r39, %r1624;
	or.pred  	%p468, %p467, %p450;
	selp.b32 	%r1626, 0, %r1625, %p450;
	add.s32 	%r1627, %r40, %r1626;
	or.pred  	%p469, %p468, %p451;
	selp.b32 	%r1628, 0, %r1627, %p451;
	add.s32 	%r1629, %r41, %r1628;
	or.pred  	%p470, %p469, %p452;
	selp.b32 	%r1630, 0, %r1629, %p452;
	add.s32 	%r1631, %r42, %r1630;
	or.pred  	%p471, %p470, %p453;
	selp.b32 	%r1632, 0, %r1631, %p453;
	add.s32 	%r1633, %r43, %r1632;
	or.pred  	%p472, %p471, %p454;
	selp.b32 	%r1634, 0, %r1633, %p454;
	add.s32 	%r1635, %r44, %r1634;
	or.pred  	%p473, %p472, %p455;
	selp.b32 	%r1636, 0, %r1635, %p455;
	add.s32 	%r1637, %r45, %r1636;
	or.pred  	%p474, %p473, %p456;
	selp.b32 	%r1638, 0, %r1637, %p456;
	add.s32 	%r1639, %r46, %r1638;
	or.pred  	%p475, %p474, %p457;
	selp.b32 	%r1640, 0, %r1639, %p457;
	add.s32 	%r1641, %r47, %r1640;
	or.pred  	%p476, %p475, %p458;
	selp.u32 	%r1642, 1, 0, %p476;
	or.b32  	%r1547, %r1739, %r1642;
	selp.b32 	%r1643, 0, %r1641, %p458;
	add.s32 	%r1552, %r48, %r1643;
	mov.b32 	%r1603, 1;
	mov.b32 	%r1604, 0;
	mov.b32 	%r1605, -1;
	// begin inline asm
	shfl.sync.up.b32 %r1546, %r1547, %r1603, %r1604, %r1605;
	// end inline asm
	// begin inline asm
	shfl.sync.up.b32 %r1551, %r1552, %r1603, %r1604, %r1605;
	// end inline asm
	setp.eq.s32 	%p477, %r1547, 0;
	selp.b32 	%r1644, %r1551, 0, %p477;
	setp.lt.s32 	%p478, %r1118, 1;
	selp.b32 	%r1645, 0, %r1644, %p478;
	add.s32 	%r1562, %r1645, %r1552;
	selp.b32 	%r1646, 0, %r1546, %p478;
	or.b32  	%r1557, %r1646, %r1547;
	mov.b32 	%r1563, 2;
	// begin inline asm
	shfl.sync.up.b32 %r1556, %r1557, %r1563, %r1604, %r1605;
	// end inline asm
	// begin inline asm
	shfl.sync.up.b32 %r1561, %r1562, %r1563, %r1604, %r1605;
	// end inline asm
	setp.eq.s32 	%p479, %r1557, 0;
	selp.b32 	%r1647, %r1561, 0, %p479;
	setp.lt.s32 	%p480, %r1118, 2;
	selp.b32 	%r1648, 0, %r1647, %p480;
	add.s32 	%r1572, %r1648, %r1562;
	selp.b32 	%r1649, 0, %r1556, %p480;
	or.b32  	%r1567, %r1649, %r1557;
	mov.b32 	%r1573, 4;
	// begin inline asm
	shfl.sync.up.b32 %r1566, %r1567, %r1573, %r1604, %r1605;
	// end inline asm
	// begin inline asm
	shfl.sync.up.b32 %r1571, %r1572, %r1573, %r1604, %r1605;
	// end inline asm
	setp.eq.s32 	%p481, %r1567, 0;
	selp.b32 	%r1650, %r1571, 0, %p481;
	setp.lt.s32 	%p482, %r1118, 4;
	selp.b32 	%r1651, 0, %r1650, %p482;
	add.s32 	%r1582, %r1651, %r1572;
	selp.b32 	%r1652, 0, %r1566, %p482;
	or.b32  	%r1577, %r1652, %r1567;
	mov.b32 	%r1583, 8;
	// begin inline asm
	shfl.sync.up.b32 %r1576, %r1577, %r1583, %r1604, %r1605;
	// end inline asm
	// begin inline asm
	shfl.sync.up.b32 %r1581, %r1582, %r1583, %r1604, %r1605;
	// end inline asm
	setp.eq.s32 	%p483, %r1577, 0;
	selp.b32 	%r1653, %r1581, 0, %p483;
	setp.lt.s32 	%p484, %r1118, 8;
	selp.b32 	%r1654, 0, %r1653, %p484;
	add.s32 	%r1592, %r1654, %r1582;
	selp.b32 	%r1655, 0, %r1576, %p484;
	or.b32  	%r1587, %r1655, %r1577;
	mov.b32 	%r1593, 16;
	// begin inline asm
	shfl.sync.up.b32 %r1586, %r1587, %r1593, %r1604, %r1605;
	// end inline asm
	// begin inline asm
	shfl.sync.up.b32 %r1591, %r1592, %r1593, %r1604, %r1605;
	// end inline asm
	setp.eq.s32 	%p485, %r1587, 0;
	selp.b32 	%r1656, %r1591, 0, %p485;
	setp.lt.s32 	%p486, %r1118, 16;
	selp.b32 	%r1657, 0, %r1656, %p486;
	add.s32 	%r1602, %r1657, %r1592;
	selp.b32 	%r1658, 0, %r1586, %p486;
	or.b32  	%r1597, %r1658, %r1587;
	// begin inline asm
	shfl.sync.up.b32 %r1596, %r1597, %r1603, %r1604, %r1605;
	// end inline asm
	// begin inline asm
	shfl.sync.up.b32 %r1740, %r1602, %r1603, %r1604, %r1605;
	// end inline asm
	setp.ne.s32 	%p487, %r1118, 31;
	@%p487 bra 	$L__BB5_6;
	shl.b32 	%r1659, %r6, 3;
	mov.u32 	%r1660, _ZZN3cub18CUB_300001_SM_10006detail11scan_by_key21DeviceScanByKeyKernelINS2_10policy_hubIN6thrust24THRUST_300001_SM_1000_NS18transform_iteratorI6RowKeyNS6_17counting_iteratorIiNS6_11use_defaultESA_SA_EESA_SA_EEjjN4cuda3std3__44plusIvEEE10Policy1000ESC_NS7_I8CastByteNS6_10device_ptrIhEESA_SA_EEPjNS0_24ReduceByKeyScanTileStateIjiLb1EEENSF_8equal_toIvEESH_NS0_8NullTypeEmjiEEvT0_PT9_T1_T2_T3_iT4_T5_T6_T7_E12temp_storage;
	add.s32 	%r1661, %r1660, %r1659;
	st.shared.v2.u32 	[%r1661], {%r1597, %r1602};
$L__BB5_6:
	bar.sync 	0;
	ld.shared.v4.u32 	{%r1662, %r1663, %r1664, %r1665}, [_ZZN3cub18CUB_300001_SM_10006detail11scan_by_key21DeviceScanByKeyKernelINS2_10policy_hubIN6thrust24THRUST_300001_SM_1000_NS18transform_iteratorI6RowKeyNS6_17counting_iteratorIiNS6_11use_defaultESA_SA_EESA_SA_EEjjN4cuda3std3__44plusIvEEE10Policy1000ESC_NS7_I8CastByteNS6_10device_ptrIhEESA_SA_EEPjNS0_24ReduceByKeyScanTileStateIjiLb1EEENSF_8equal_toIvEESH_NS0_8NullTypeEmjiEEvT0_PT9_T1_T2_T3_iT4_T5_T6_T7_E12temp_storage];
	or.b32  	%r1666, %r1664, %r1662;
	setp.eq.s32 	%p488, %r1664, 0;
	selp.b32 	%r1667, %r1663, 0, %p488;
	add.s32 	%r1668, %r1667, %r1665;
	setp.eq.s32 	%p489, %r6, 2;
	selp.b32 	%r1669, %r1668, %r1663, %p489;
	ld.shared.v4.u32 	{%r1670, %r1671, %r1672, %r1673}, [_ZZN3cub18CUB_300001_SM_10006detail11scan_by_key21DeviceScanByKeyKernelINS2_10policy_hubIN6thrust24THRUST_300001_SM_1000_NS18transform_iteratorI6RowKeyNS6_17counting_iteratorIiNS6_11use_defaultESA_SA_EESA_SA_EEjjN4cuda3std3__44plusIvEEE10Policy1000ESC_NS7_I8CastByteNS6_10device_ptrIhEESA_SA_EEPjNS0_24ReduceByKeyScanTileStateIjiLb1EEENSF_8equal_toIvEESH_NS0_8NullTypeEmjiEEvT0_PT9_T1_T2_T3_iT4_T5_T6_T7_E12temp_storage+16];
	or.b32  	%r1674, %r1670, %r1666;
	setp.eq.s32 	%p490, %r1670, 0;
	selp.b32 	%r1675, %r1668, 0, %p490;
	add.s32 	%r1676, %r1675, %r1671;
	setp.eq.s32 	%p491, %r6, 3;
	selp.b32 	%r1677, %r1676, %r1669, %p491;
	or.b32  	%r1678, %r1672, %r1674;
	setp.eq.s32 	%p492, %r1672, 0;
	selp.b32 	%r1679, %r1676, 0, %p492;
	add.s32 	%r1680, %r1679, %r1673;
	setp.eq.s32 	%p493, %r6, 4;
	selp.b32 	%r1681, %r1680, %r1677, %p493;
	ld.shared.v4.u32 	{%r1682, %r1683, %r1684, %r1685}, [_ZZN3cub18CUB_300001_SM_10006detail11scan_by_key21DeviceScanByKeyKernelINS2_10policy_hubIN6thrust24THRUST_300001_SM_1000_NS18transform_iteratorI6RowKeyNS6_17counting_iteratorIiNS6_11use_defaultESA_SA_EESA_SA_EEjjN4cuda3std3__44plusIvEEE10Policy1000ESC_NS7_I8CastByteNS6_10device_ptrIhEESA_SA_EEPjNS0_24ReduceByKeyScanTileStateIjiLb1EEENSF_8equal_toIvEESH_NS0_8NullTypeEmjiEEvT0_PT9_T1_T2_T3_iT4_T5_T6_T7_E12temp_storage+32];
	or.b32  	%r1686, %r1682, %r1678;
	setp.eq.s32 	%p494, %r1682, 0;
	selp.b32 	%r1687, %r1680, 0, %p494;
	add.s32 	%r1688, %r1687, %r1683;
	setp.eq.s32 	%p495, %r6, 5;
	selp.b32 	%r1689, %r1688, %r1681, %p495;
	or.b32  	%r1690, %r1684, %r1686;
	setp.eq.s32 	%p496, %r1684, 0;
	selp.b32 	%r1691, %r1688, 0, %p496;
	add.s32 	%r1692, %r1691, %r1685;
	setp.eq.s32 	%p497, %r6, 6;
	selp.b32 	%r56, %r1692, %r1689, %p497;
	ld.shared.v2.u32 	{%r1693, %r1694}, [_ZZN3cub18CUB_300001_SM_10006detail11scan_by_key21DeviceScanByKeyKernelINS2_10policy_hubIN6thrust24THRUST_300001_SM_1000_NS18transform_iteratorI6RowKeyNS6_17counting_iteratorIiNS6_11use_defaultESA_SA_EESA_SA_EEjjN4cuda3std3__44plusIvEEE10Policy1000ESC_NS7_I8CastByteNS6_10device_ptrIhEESA_SA_EEPjNS0_24ReduceByKeyScanTileStateIjiLb1EEENSF_8equal_toIvEESH_NS0_8NullTypeEmjiEEvT0_PT9_T1_T2_T3_iT4_T5_T6_T7_E12temp_storage+48];
	or.b32  	%r57, %r1693, %r1690;
	setp.eq.s32 	%p498, %r1693, 0;
	selp.b32 	%r1695, %r1692, 0, %p498;
	add.s32 	%r58, %r1695, %r1694;
	setp.lt.u32 	%p499, %r4, 32;
	@%p499 bra 	$L__BB5_8;
	setp.eq.s32 	%p500, %r1596, 0;
	selp.b32 	%r1696, %r56, 0, %p500;
	add.s32 	%r1697, %r1696, %r1740;
	setp.eq.s32 	%p501, %r1118, 0;
	selp.b32 	%r1740, %r56, %r1697, %p501;
$L__BB5_8:
	setp.ne.s32 	%p502, %r27, %r28;
	setp.ne.s32 	%p503, %r26, %r27;
	setp.ne.s32 	%p504, %r25, %r26;
	setp.ne.s32 	%p505, %r24, %r25;
	setp.ne.s32 	%p506, %r23, %r24;
	setp.ne.s32 	%p507, %r22, %r23;
	setp.ne.s32 	%p508, %r21, %r22;
	setp.ne.s32 	%p509, %r20, %r21;
	setp.ne.s32 	%p510, %r19, %r20;
	setp.ne.s32 	%p511, %r18, %r19;
	setp.ne.s32 	%p512, %r17, %r18;
	setp.ne.s32 	%p513, %r16, %r17;
	setp.ne.s32 	%p514, %r15, %r16;
	setp.ne.s32 	%p515, %r14, %r15;
	setp.ne.s32 	%p516, %r13, %r14;
	setp.ne.s32 	%p517, %r12, %r13;
	setp.ne.s32 	%p518, %r11, %r12;
	setp.ne.s32 	%p519, %r10, %r11;
	setp.ne.s32 	%p520, %r9, %r10;
	setp.ne.s32 	%p521, %r4, 0;
	setp.eq.s32 	%p522, %r4, 0;
	setp.eq.s32 	%p523, %r1739, 0;
	selp.b32 	%r1698, %r1740, 0, %p523;
	selp.b32 	%r1699, 0, %r1698, %p522;
	add.s32 	%r1773, %r1699, %r29;
	selp.b32 	%r1700, 0, %r1773, %p520;
	add.s32 	%r1772, %r30, %r1700;
	selp.b32 	%r1701, 0, %r1772, %p519;
	add.s32 	%r1771, %r31, %r1701;
	selp.b32 	%r1702, 0, %r1771, %p518;
	add.s32 	%r1770, %r32, %r1702;
	selp.b32 	%r1703, 0, %r1770, %p517;
	add.s32 	%r1769, %r33, %r1703;
	selp.b32 	%r1704, 0, %r1769, %p516;
	add.s32 	%r1768, %r34, %r1704;
	selp.b32 	%r1705, 0, %r1768, %p515;
	add.s32 	%r1767, %r35, %r1705;
	selp.b32 	%r1706, 0, %r1767, %p514;
	add.s32 	%r1766, %r36, %r1706;
	selp.b32 	%r1707, 0, %r1766, %p513;
	add.s32 	%r1765, %r37, %r1707;
	selp.b32 	%r1708, 0, %r1765, %p512;
	add.s32 	%r1764, %r38, %r1708;
	selp.b32 	%r1709, 0, %r1764, %p511;
	add.s32 	%r1763, %r39, %r1709;
	selp.b32 	%r1710, 0, %r1763, %p510;
	add.s32 	%r1762, %r40, %r1710;
	selp.b32 	%r1711, 0, %r1762, %p509;
	add.s32 	%r1761, %r41, %r1711;
	selp.b32 	%r1712, 0, %r1761, %p508;
	add.s32 	%r1760, %r42, %r1712;
	selp.b32 	%r1713, 0, %r1760, %p507;
	add.s32 	%r1759, %r43, %r1713;
	selp.b32 	%r1714, 0, %r1759, %p506;
	add.s32 	%r1758, %r44, %r1714;
	selp.b32 	%r1715, 0, %r1758, %p505;
	add.s32 	%r1757, %r45, %r1715;
	selp.b32 	%r1716, 0, %r1757, %p504;
	add.s32 	%r1756, %r46, %r1716;
	selp.b32 	%r1717, 0, %r1756, %p503;
	add.s32 	%r1755, %r47, %r1717;
	selp.b32 	%r1754, 0, %r1755, %p502;
	@%p521 bra 	$L__BB5_32;
	mov.b64 	%rd122, {%r57, %r58};
	add.s64 	%rd121, %rd1, 512;
	mov.b64 	%rd123, 101;
	// begin inline asm
	st.relaxed.gpu.v2.u64 [%rd121], {%rd122, %rd123};
	// end inline asm
	bra.uni 	$L__BB5_32;
$L__BB5_10:
	setp.ne.s32 	%p314, %r4, 0;
	mov.b32 	%r1742, 0;
	@%p314 bra 	$L__BB5_12;
	ld.param.u64 	%rd128, [_ZN3cub18CUB_300001_SM_10006detail11scan_by_key21DeviceScanByKeyKernelINS2_10policy_hubIN6thrust24THRUST_300001_SM_1000_NS18transform_iteratorI6RowKeyNS6_17counting_iteratorIiNS6_11use_defaultESA_SA_EESA_SA_EEjjN4cuda3std3__44plusIvEEE10Policy1000ESC_NS7_I8CastByteNS6_10device_ptrIhEESA_SA_EEPjNS0_24ReduceByKeyScanTileStateIjiLb1EEENSF_8equal_toIvEESH_NS0_8NullTypeEmjiEEvT0_PT9_T1_T2_T3_iT4_T5_T6_T7__param_1];
	cvta.to.global.u64 	%rd100, %rd128;
	mul.wide.u32 	%rd101, %r3, 4;
	add.s64 	%rd102, %rd100, %rd101;
	ld.global.u32 	%r1742, [%rd102];
$L__BB5_12:
	setp.eq.s32 	%p315, %r4, 0;
	shl.b32 	%r1189, %r4, 2;
	mov.u32 	%r1190, _ZZN3cub18CUB_300001_SM_10006detail11scan_by_key21DeviceScanByKeyKernelINS2_10policy_hubIN6thrust24THRUST_300001_SM_1000_NS18transform_iteratorI6RowKeyNS6_17counting_iteratorIiNS6_11use_defaultESA_SA_EESA_SA_EEjjN4cuda3std3__44plusIvEEE10Policy1000ESC_NS7_I8CastByteNS6_10device_ptrIhEESA_SA_EEPjNS0_24ReduceByKeyScanTileStateIjiLb1EEENSF_8equal_toIvEESH_NS0_8NullTypeEmjiEEvT0_PT9_T1_T2_T3_iT4_T5_T6_T7_E12temp_storage;
	add.s32 	%r1191, %r1190, %r1189;
	add.s32 	%r83, %r1191, 1020;
	st.shared.u32 	[%r1191+1020], %r28;
	bar.sync 	0;
	@%p315 bra 	$L__BB5_14;
	ld.shared.u32 	%r1742, [%r83+-4];
$L__BB5_14:
	setp.ne.s32 	%p316, %r1742, %r9;
	setp.ne.s32 	%p317, %r9, %r10;
	setp.ne.s32 	%p318, %r10, %r11;
	setp.ne.s32 	%p319, %r11, %r12;
	setp.ne.s32 	%p320, %r12, %r13;
	setp.ne.s32 	%p321, %r13, %r14;
	setp.ne.s32 	%p322, %r14, %r15;
	setp.ne.s32 	%p323, %r15, %r16;
	setp.ne.s32 	%p324, %r16, %r17;
	setp.ne.s32 	%p325, %r17, %r18;
	setp.ne.s32 	%p326, %r18, %r19;
	setp.ne.s32 	%p327, %r19, %r20;
	setp.ne.s32 	%p328, %r20, %r21;
	setp.ne.s32 	%p329, %r21, %r22;
	setp.ne.s32 	%p330, %r22, %r23;
	setp.ne.s32 	%p331, %r23, %r24;
	setp.ne.s32 	%p332, %r24, %r25;
	setp.ne.s32 	%p333, %r25, %r26;
	setp.ne.s32 	%p334, %r26, %r27;
	setp.ne.s32 	%p335, %r27, %r28;
	or.pred  	%p336, %p317, %p316;
	selp.b32 	%r1252, 0, %r29, %p317;
	add.s32 	%r1253, %r30, %r1252;
	or.pred  	%p337, %p336, %p318;
	selp.b32 	%r1254, 0, %r1253, %p318;
	add.s32 	%r1255, %r31, %r1254;
	or.pred  	%p338, %p337, %p319;
	selp.b32 	%r1256, 0, %r1255, %p319;
	add.s32 	%r1257, %r32, %r1256;
	or.pred  	%p339, %p338, %p320;
	selp.b32 	%r1258, 0, %r1257, %p320;
	add.s32 	%r1259, %r33, %r1258;
	or.pred  	%p340, %p339, %p321;
	selp.b32 	%r1260, 0, %r1259, %p321;
	add.s32 	%r1261, %r34, %r1260;
	or.pred  	%p341, %p340, %p322;
	selp.b32 	%r1262, 0, %r1261, %p322;
	add.s32 	%r1263, %r35, %r1262;
	or.pred  	%p342, %p341, %p323;
	selp.b32 	%r1264, 0, %r1263, %p323;
	add.s32 	%r1265, %r36, %r1264;
	or.pred  	%p343, %p342, %p324;
	selp.b32 	%r1266, 0, %r1265, %p324;
	add.s32 	%r1267, %r37, %r1266;
	or.pred  	%p344, %p343, %p325;
	selp.b32 	%r1268, 0, %r1267, %p325;
	add.s32 	%r1269, %r38, %r1268;
	or.pred  	%p345, %p344, %p326;
	selp.b32 	%r1270, 0, %r1269, %p326;
	add.s32 	%r1271, %r39, %r1270;
	or.pred  	%p346, %p345, %p327;
	selp.b32 	%r1272, 0, %r1271, %p327;
	add.s32 	%r1273, %r40, %r1272;
	or.pred  	%p347, %p346, %p328;
	selp.b32 	%r1274, 0, %r1273, %p328;
	add.s32 	%r1275, %r41, %r1274;
	or.pred  	%p348, %p347, %p329;
	selp.b32 	%r1276, 0, %r1275, %p329;
	add.s32 	%r1277, %r42, %r1276;
	or.pred  	%p349, %p348, %p330;
	selp.b32 	%r1278, 0, %r1277, %p330;
	add.s32 	%r1279, %r43, %r1278;
	or.pred  	%p350, %p349, %p331;
	selp.b32 	%r1280, 0, %r1279, %p331;
	add.s32 	%r1281, %r44, %r1280;
	or.pred  	%p351, %p350, %p332;
	selp.b32 	%r1282, 0, %r1281, %p332;
	add.s32 	%r1283, %r45, %r1282;
	or.pred  	%p352, %p351, %p333;
	selp.b32 	%r1284, 0, %r1283, %p333;
	add.s32 	%r1285, %r46, %r1284;
	or.pred  	%p353, %p352, %p334;
	selp.b32 	%r1286, 0, %r1285, %p334;
	add.s32 	%r1287, %r47, %r1286;
	or.pred  	%p354, %p353, %p335;
	selp.u32 	%r1193, 1, 0, %p354;
	selp.b32 	%r1288, 0, %r1287, %p335;
	add.s32 	%r1198, %r48, %r1288;
	mov.b32 	%r1249, 1;
	mov.b32 	%r1250, 0;
	mov.b32 	%r1251, -1;
	// begin inline asm
	shfl.sync.up.b32 %r1192, %r1193, %r1249, %r1250, %r1251;
	// end inline asm
	// begin inline asm
	shfl.sync.up.b32 %r1197, %r1198, %r1249, %r1250, %r1251;
	// end inline asm
	setp.lt.s32 	%p356, %r1118, 1;
	selp.b32 	%r1289, 0, %r1192, %p356;
	or.b32  	%r1203, %r1289, %r1193;
	selp.b32 	%r1290, 0, %r1197, %p354;
	selp.b32 	%r1291, 0, %r1290, %p356;
	add.s32 	%r1208, %r1291, %r1198;
	mov.b32 	%r1209, 2;
	// begin inline asm
	shfl.sync.up.b32 %r1202, %r1203, %r1209, %r1250, %r1251;
	// end inline asm
	// begin inline asm
	shfl.sync.up.b32 %r1207, %r1208, %r1209, %r1250, %r1251;
	// end inline asm
	setp.eq.s32 	%p357, %r1203, 0;
	selp.b32 	%r1292, %r1207, 0, %p357;
	setp.lt.s32 	%p358, %r1118, 2;
	selp.b32 	%r1293, 0, %r1202, %p358;
	or.b32  	%r1213, %r1293, %r1203;
	selp.b32 	%r1294, 0, %r1292, %p358;
	add.s32 	%r1218, %r1294, %r1208;
	mov.b32 	%r1219, 4;
	// begin inline asm
	shfl.sync.up.b32 %r1212, %r1213, %r1219, %r1250, %r1251;
	// end inline asm
	// begin inline asm
	shfl.sync.up.b32 %r1217, %r1218, %r1219, %r1250, %r1251;
	// end inline asm
	setp.eq.s32 	%p359, %r1213, 0;
	selp.b32 	%r1295, %r1217, 0, %p359;
	setp.lt.s32 	%p360, %r1118, 4;
	selp.b32 	%r1296, 0, %r1212, %p360;
	or.b32  	%r1223, %r1296, %r1213;
	selp.b32 	%r1297, 0, %r1295, %p360;
	add.s32 	%r1228, %r1297, %r1218;
	mov.b32 	%r1229, 8;
	// begin inline asm
	shfl.sync.up.b32 %r1222, %r1223, %r1229, %r1250, %r1251;
	// end inline asm
	// begin inline asm
	shfl.sync.up.b32 %r1227, %r1228, %r1229, %r1250, %r1251;
	// end inline asm
	setp.eq.s32 	%p361, %r1223, 0;
	selp.b32 	%r1298, %r1227, 0, %p361;
	setp.lt.s32 	%p362, %r1118, 8;
	selp.b32 	%r1299, 0, %r1222, %p362;
	or.b32  	%r1233, %r1299, %r1223;
	selp.b32 	%r1300, 0, %r1298, %p362;
	add.s32 	%r1238, %r1300, %r1228;
	mov.b32 	%r1239, 16;
	// begin inline asm
	shfl.sync.up.b32 %r1232, %r1233, %r1239, %r1250, %r1251;
	// end inline asm
	// begin inline asm
	shfl.sync.up.b32 %r1237, %r1238, %r1239, %r1250, %r1251;
	// end inline asm
	setp.eq.s32 	%p363, %r1233, 0;
	selp.b32 	%r1301, %r1237, 0, %p363;
	setp.lt.s32 	%p364, %r1118, 16;
	selp.b32 	%r1302, 0, %r1232, %p364;
	or.b32  	%r1243, %r1302, %r1233;
	selp.b32 	%r1303, 0, %r1301, %p364;
	add.s32 	%r1248, %r1303, %r1238;
	// begin inline asm
	shfl.sync.up.b32 %r1752, %r1243, %r1249, %r1250, %r1251;
	// end inline asm
	// begin inline asm
	shfl.sync.up.b32 %r1753, %r1248, %r1249, %r1250, %r1251;
	// end inline asm
	setp.ne.s32 	%p365, %r1118, 31;
	@%p365 bra 	$L__BB5_16;
	shl.b32 	%r1304, %r6, 3;
	mov.u32 	%r1305, _ZZN3cub18CUB_300001_SM_10006detail11scan_by_key21DeviceScanByKeyKernelINS2_10policy_hubIN6thrust24THRUST_300001_SM_1000_NS18transform_iteratorI6RowKeyNS6_17counting_iteratorIiNS6_11use_defaultESA_SA_EESA_SA_EEjjN4cuda3std3__44plusIvEEE10Policy1000ESC_NS7_I8CastByteNS6_10device_ptrIhEESA_SA_EEPjNS0_24ReduceByKeyScanTileStateIjiLb1EEENSF_8equal_toIvEESH_NS0_8NullTypeEmjiEEvT0_PT9_T1_T2_T3_iT4_T5_T6_T7_E12temp_storage;
	add.s32 	%r1306, %r1305, %r1304;
	st.shared.v2.u32 	[%r1306], {%r1243, %r1248};
$L__BB5_16:
	bar.sync 	0;
	ld.shared.v4.u32 	{%r1307, %r1308, %r1309, %r1310}, [_ZZN3cub18CUB_300001_SM_10006detail11scan_by_key21DeviceScanByKeyKernelINS2_10policy_hubIN6thrust24THRUST_300001_SM_1000_NS18transform_iteratorI6RowKeyNS6_17counting_iteratorIiNS6_11use_defaultESA_SA_EESA_SA_EEjjN4cuda3std3__44plusIvEEE10Policy1000ESC_NS7_I8CastByteNS6_10device_ptrIhEESA_SA_EEPjNS0_24ReduceByKeyScanTileStateIjiLb1EEENSF_8equal_toIvEESH_NS0_8NullTypeEmjiEEvT0_PT9_T1_T2_T3_iT4_T5_T6_T7_E12temp_storage];
	or.b32  	%r1311, %r1309, %r1307;
	setp.eq.s32 	%p366, %r1309, 0;
	selp.b32 	%r1312, %r1308, 0, %p366;
	add.s32 	%r1313, %r1312, %r1310;
	setp.eq.s32 	%p367, %r6, 2;
	selp.b32 	%r1314, %r1311, %r1307, %p367;
	selp.b32 	%r1315, %r1313, %r1308, %p367;
	ld.shared.v4.u32 	{%r1316, %r1317, %r1318, %r1319}, [_ZZN3cub18CUB_300001_SM_10006detail11scan_by_key21DeviceScanByKeyKernelINS2_10policy_hubIN6thrust24THRUST_300001_SM_1000_NS18transform_iteratorI6RowKeyNS6_17counting_iteratorIiNS6_11use_defaultESA_SA_EESA_SA_EEjjN4cuda3std3__44plusIvEEE10Policy1000ESC_NS7_I8CastByteNS6_10device_ptrIhEESA_SA_EEPjNS0_24ReduceByKeyScanTileStateIjiLb1EEENSF_8equal_toIvEESH_NS0_8NullTypeEmjiEEvT0_PT9_T1_T2_T3_iT4_T5_T6_T7_E12temp_storage+16];
	or.b32  	%r1320, %r1316, %r1311;
	setp.eq.s32 	%p368, %r1316, 0;
	selp.b32 	%r1321, %r1313, 0, %p368;
	add.s32 	%r1322, %r1321, %r1317;
	setp.eq.s32 	%p369, %r6, 3;
	selp.b32 	%r1323, %r1320, %r1314, %p369;
	selp.b32 	%r1324, %r1322, %r1315, %p369;
	or.b32  	%r1325, %r1318, %r1320;
	setp.eq.s32 	%p370, %r1318, 0;
	selp.b32 	%r1326, %r1322, 0, %p370;
	add.s32 	%r1327, %r1326, %r1319;
	setp.eq.s32 	%p371, %r6, 4;
	selp.b32 	%r1328, %r1325, %r1323, %p371;
	selp.b32 	%r1329, %r1327, %r1324, %p371;
	ld.shared.v4.u32 	{%r1330, %r1331, %r1332, %r1333}, [_ZZN3cub18CUB_300001_SM_10006detail11scan_by_key21DeviceScanByKeyKernelINS2_10policy_hubIN6thrust24THRUST_300001_SM_1000_NS18transform_iteratorI6RowKeyNS6_17counting_iteratorIiNS6_11use_defaultESA_SA_EESA_SA_EEjjN4cuda3std3__44plusIvEEE10Policy1000ESC_NS7_I8CastByteNS6_10device_ptrIhEESA_SA_EEPjNS0_24ReduceByKeyScanTileStateIjiLb1EEENSF_8equal_toIvEESH_NS0_8NullTypeEmjiEEvT0_PT9_T1_T2_T3_iT4_T5_T6_T7_E12temp_storage+32];
	or.b32  	%r1334, %r1330, %r1325;
	setp.eq.s32 	%p372, %r1330, 0;
	selp.b32 	%r1335, %r1327, 0, %p372;
	add.s32 	%r1336, %r1335, %r1331;
	setp.eq.s32 	%p373, %r6, 5;
	selp.b32 	%r1337, %r1334, %r1328, %p373;
	selp.b32 	%r1338, %r1336, %r1329, %p373;
	or.b32  	%r1339, %r1332, %r1334;
	setp.eq.s32 	%p374, %r1332, 0;
	selp.b32 	%r1340, %r1336, 0, %p374;
	add.s32 	%r1341, %r1340, %r1333;
	setp.eq.s32 	%p375, %r6, 6;
	selp.b32 	%r90, %r1339, %r1337, %p375;
	selp.b32 	%r91, %r1341, %r1338, %p375;
	ld.shared.v2.u32 	{%r1342, %r1343}, [_ZZN3cub18CUB_300001_SM_10006detail11scan_by_key21DeviceScanByKeyKernelINS2_10policy_hubIN6thrust24THRUST_300001_SM_1000_NS18transform_iteratorI6RowKeyNS6_17counting_iteratorIiNS6_11use_defaultESA_SA_EESA_SA_EEjjN4cuda3std3__44plusIvEEE10Policy1000ESC_NS7_I8CastByteNS6_10device_ptrIhEESA_SA_EEPjNS0_24ReduceByKeyScanTileStateIjiLb1EEENSF_8equal_toIvEESH_NS0_8NullTypeEmjiEEvT0_PT9_T1_T2_T3_iT4_T5_T6_T7_E12temp_storage+48];
	or.b32  	%r92, %r1342, %r1339;
	setp.eq.s32 	%p376, %r1342, 0;
	selp.b32 	%r1344, %r1341, 0, %p376;
	add.s32 	%r93, %r1344, %r1343;
	setp.lt.u32 	%p377, %r4, 32;
	@%p377 bra 	$L__BB5_18;
	setp.eq.s32 	%p378, %r1752, 0;
	selp.b32 	%r1345, %r91, 0, %p378;
	add.s32 	%r1346, %r1345, %r1753;
	setp.eq.s32 	%p379, %r1118, 0;
	selp.b32 	%r1347, 0, %r1752, %p379;
	or.b32  	%r1752, %r90, %r1347;
	selp.b32 	%r1753, %r91, %r1346, %p379;
	bra.uni 	$L__BB5_31;
$L__BB5_18:
	setp.ne.s32 	%p380, %r4, 0;
	mul.wide.u32 	%rd103, %r3, 16;
	add.s64 	%rd6, %rd1, %rd103;
	@%p380 bra 	$L__BB5_20;
	st.shared.u32 	[_ZZN3cub18CUB_300001_SM_10006detail11scan_by_key21DeviceScanByKeyKernelINS2_10policy_hubIN6thrust24THRUST_300001_SM_1000_NS18transform_iteratorI6RowKeyNS6_17counting_iteratorIiNS6_11use_defaultESA_SA_EESA_SA_EEjjN4cuda3std3__44plusIvEEE10Policy1000ESC_NS7_I8CastByteNS6_10device_ptrIhEESA_SA_EEPjNS0_24ReduceByKeyScanTileStateIjiLb1EEENSF_8equal_toIvEESH_NS0_8NullTypeEmjiEEvT0_PT9_T1_T2_T3_iT4_T5_T6_T7_E12temp_storage+116], %r92;
	st.shared.u32 	[_ZZN3cub18CUB_300001_SM_10006detail11scan_by_key21DeviceScanByKeyKernelINS2_10policy_hubIN6thrust24THRUST_300001_SM_1000_NS18transform_iteratorI6RowKeyNS6_17counting_iteratorIiNS6_11use_defaultESA_SA_EESA_SA_EEjjN4cuda3std3__44plusIvEEE10Policy1000ESC_NS7_I8CastByteNS6_10device_ptrIhEESA_SA_EEPjNS0_24ReduceByKeyScanTileStateIjiLb1EEENSF_8equal_toIvEESH_NS0_8NullTypeEmjiEEvT0_PT9_T1_T2_T3_iT4_T5_T6_T7_E12temp_storage+120], %r93;
	mov.b64 	%rd105, {%r92, %r93};
	add.s64 	%rd104, %rd6, 512;
	mov.b64 	%rd106, 100;
	// begin inline asm
	st.relaxed.gpu.v2.u64 [%rd104], {%rd105, %rd106};
	// end inline asm
$L__BB5_20:
	not.b32 	%r96, %r4;
	mov.b32 	%r1348, 280;
	// begin inline asm
	nanosleep.u32 %r1348;
	// end inline asm
	mul.wide.u32 	%rd107, %r4, 16;
	xor.b64  	%rd108, %rd107, -16;
	add.s64 	%rd109, %rd6, %rd108;
	add.s64 	%rd7, %rd109, 512;
	mov.b32 	%r1744, 928;
	mov.u32 	%r1750, %r3;
$L__BB5_21:
	shr.u32 	%r99, %r1744, 1;
	mul.lo.s32 	%r1351, %r1750, 16807;
	and.b32  	%r1750, %r1351, 2147483647;
	sub.s32 	%r1352, %r1744, %r99;
	add.s32 	%r1353, %r1352, 1;
	rem.u32 	%r1354, %r1750, %r1353;
	add.s32 	%r1350, %r1354, %r99;
	// begin inline asm
	nanosleep.u32 %r1350;
	// end inline asm
	// begin inline asm
	ld.relaxed.gpu.v2.u64 {%rd110, %rd131}, [%rd7];
	// end inline asm
	setp.eq.s64 	%p381, %rd131, 99;
	mov.b32 	%r1355, -1;
	vote.sync.any.pred 	%p382, %p381, %r1355;
	mov.u32 	%r1744, %r99;
	@%p382 bra 	$L__BB5_21;
	mov.b64 	{%r1359, %r1364}, %rd110;
	setp.eq.s64 	%p383, %rd131, 101;
	mov.b32 	%r1407, -1;
	vote.sync.ballot.b32 	%r1409, %p383, %r1407;
	// begin inline asm
	mov.u32 %r1357, %lanemask_ge;
	// end inline asm
	and.b32  	%r1410, %r1409, %r1357;
	or.b32  	%r1411, %r1410, -2147483648;
	add.s32 	%r1412, %r1411, -1;
	not.b32 	%r1413, %r1411;
	and.b32  	%r1414, %r1413, %r1412;
	popc.b32 	%r1361, %r1414;
	mov.b32 	%r1365, 1;
	// begin inline asm
	shfl.sync.down.b32 %r1358, %r1359, %r1365, %r1361, %r1407;
	// end inline asm
	// begin inline asm
	shfl.sync.down.b32 %r1363, %r1364, %r1365, %r1361, %r1407;
	// end inline asm
	setp.lt.s32 	%p385, %r1118, %r1361;
	setp.eq.s32 	%p386, %r1359, 0;
	selp.b32 	%r1415, %r1358, 0, %p385;
	or.b32  	%r1369, %r1415, %r1359;
	selp.b32 	%r1416, %r1363, 0, %p386;
	selp.b32 	%r1417, %r1416, 0, %p385;
	add.s32 	%r1374, %r1417, %r1364;
	mov.b32 	%r1375, 2;
	// begin inline asm
	shfl.sync.down.b32 %r1368, %r1369, %r1375, %r1361, %r1407;
	// end inline asm
	// begin inline asm
	shfl.sync.down.b32 %r1373, %r1374, %r1375, %r1361, %r1407;
	// end inline asm
	add.s32 	%r102, %r1118, 2;
	setp.gt.s32 	%p387, %r102, %r1361;
	setp.eq.s32 	%p388, %r1369, 0;
	selp.b32 	%r1418, %r1373, 0, %p388;
	selp.b32 	%r1419, 0, %r1368, %p387;
	or.b32  	%r1379, %r1369, %r1419;
	selp.b32 	%r1420, 0, %r1418, %p387;
	add.s32 	%r1384, %r1420, %r1374;
	mov.b32 	%r1385, 4;
	// begin inline asm
	shfl.sync.down.b32 %r1378, %r1379, %r1385, %r1361, %r1407;
	// end inline asm
	// begin inline asm
	shfl.sync.down.b32 %r1383, %r1384, %r1385, %r1361, %r1407;
	// end inline asm
	add.s32 	%r103, %r1118, 4;
	setp.gt.s32 	%p389, %r103, %r1361;
	setp.eq.s32 	%p390, %r1379, 0;
	selp.b32 	%r1421, %r1383, 0, %p390;
	selp.b32 	%r1422, 0, %r1378, %p389;
	or.b32  	%r1389, %r1379, %r1422;
	selp.b32 	%r1423, 0, %r1421, %p389;
	add.s32 	%r1394, %r1384, %r1423;
	mov.b32 	%r1395, 8;
	// begin inline asm
	shfl.sync.down.b32 %r1388, %r1389, %r1395, %r1361, %r1407;
	// end inline asm
	// begin inline asm
	shfl.sync.down.b32 %r1393, %r1394, %r1395, %r1361, %r1407;
	// end inline asm
	add.s32 	%r104, %r1118, 8;
	setp.gt.s32 	%p391, %r104, %r1361;
	setp.eq.s32 	%p392, %r1389, 0;
	selp.b32 	%r1424, %r1393, 0, %p392;
	selp.b32 	%r1425, 0, %r1388, %p391;
	or.b32  	%r1399, %r1389, %r1425;
	selp.b32 	%r1426, 0, %r1424, %p391;
	add.s32 	%r1404, %r1394, %r1426;
	mov.b32 	%r1405, 16;
	// begin inline asm
	shfl.sync.down.b32 %r1398, %r1399, %r1405, %r1361, %r1407;
	// end inline asm
	// begin inline asm
	shfl.sync.down.b32 %r1403, %r1404, %r1405, %r1361, %r1407;
	// end inline asm
	add.s32 	%r1427, %r1118, 16;
	setp.gt.s32 	%p393, %r1427, %r1361;
	setp.eq.s32 	%p394, %r1399, 0;
	selp.b32 	%r1428, %r1403, 0, %p394;
	selp.b32 	%r1429, 0, %r1398, %p393;
	or.b32  	%r1748, %r1429, %r1399;
	selp.b32 	%r1430, 0, %r1428, %p393;
	add.s32 	%r1747, %r1404, %r1430;
	add.s64 	%rd10, %rd1, 512;
	add.s32 	%r1749, %r3, %r96;
	mov.b32 	%r1746, 928;
$L__BB5_23:
	setp.ne.s64 	%p395, %rd131, 101;
	mov.b32 	%r1431, -1;
	vote.sync.all.pred 	%p396, %p395, %r1431;
	not.pred 	%p397, %p396;
	@%p397 bra 	$L__BB5_27;
	shr.u32 	%r1746, %r1746, 1;
	mul.wide.s32 	%rd119, %r1749, 16;
	add.s64 	%rd120, %rd10, %rd119;
	add.s64 	%rd118, %rd120, -512;
	mov.u32 	%r1751, %r1746;
$L__BB5_25:
	shr.u32 	%r116, %r1751, 1;
	mul.lo.s32 	%r1460, %r1750, 16807;
	and.b32  	%r1750, %r1460, 2147483647;
	sub.s32 	%r1461, %r1751, %r116;
	add.s32 	%r1462, %r1461, 1;
	rem.u32 	%r1463, %r1750, %r1462;
	add.s32 	%r1459, %r1463, %r116;
	// begin inline asm
	nanosleep.u32 %r1459;
	// end inline asm
	// begin inline asm
	ld.relaxed.gpu.v2.u64 {%rd116, %rd131}, [%rd118];
	// end inline asm
	setp.eq.s64 	%p423, %rd131, 99;
	mov.b32 	%r1464, -1;
	vote.sync.any.pred 	%p424, %p423, %r1464;
	mov.u32 	%r1751, %r116;
	@%p424 bra 	$L__BB5_25;
	mov.b64 	{%r1467, %r1472}, %rd116;
	setp.eq.s64 	%p425, %rd131, 101;
	mov.b32 	%r1515, -1;
	vote.sync.ballot.b32 	%r1516, %p425, %r1515;
	and.b32  	%r1517, %r1516, %r1357;
	or.b32  	%r1518, %r1517, -2147483648;
	add.s32 	%r1519, %r1518, -1;
	not.b32 	%r1520, %r1518;
	and.b32  	%r1521, %r1520, %r1519;
	popc.b32 	%r1469, %r1521;
	mov.b32 	%r1473, 1;
	// begin inline asm
	shfl.sync.down.b32 %r1466, %r1467, %r1473, %r1469, %r1515;
	// end inline asm
	// begin inline asm
	shfl.sync.down.b32 %r1471, %r1472, %r1473, %r1469, %r1515;
	// end inline asm
	setp.lt.s32 	%p427, %r1118, %r1469;
	setp.eq.s32 	%p428, %r1467, 0;
	selp.b32 	%r1522, %r1466, 0, %p427;
	or.b32  	%r1477, %r1522, %r1467;
	selp.b32 	%r1523, %r1471, 0, %p428;
	selp.b32 	%r1524, %r1523, 0, %p427;
	add.s32 	%r1482, %r1524, %r1472;
	mov.b32 	%r1483, 2;
	// begin inline asm
	shfl.sync.down.b32 %r1476, %r1477, %r1483, %r1469, %r1515;
	// end inline asm
	// begin inline asm
	shfl.sync.down.b32 %r1481, %r1482, %r1483, %r1469, %r1515;
	// end inline asm
	setp.gt.s32 	%p429, %r102, %r1469;
	setp.eq.s32 	%p430, %r1477, 0;
	selp.b32 	%r1525, %r1481, 0, %p430;
	selp.b32 	%r1526, 0, %r1476, %p429;
	or.b32  	%r1487, %r1477, %r1526;
	selp.b32 	%r1527, 0, %r1525, %p429;
	add.s32 	%r1492, %r1527, %r1482;
	mov.b32 	%r1493, 4;
	// begin inline asm
	shfl.sync.down.b32 %r1486, %r1487, %r1493, %r1469, %r1515;
	// end inline asm
	// begin inline asm
	shfl.sync.down.b32 %r1491, %r1492, %r1493, %r1469, %r1515;
	// end inline asm
	setp.gt.s32 	%p431, %r103, %r1469;
	setp.eq.s32 	%p432, %r1487, 0;
	selp.b32 	%r1528, %r1491, 0, %p432;
	selp.b32 	%r1529, 0, %r1486, %p431;
	or.b32  	%r1497, %r1487, %r1529;
	selp.b32 	%r1530, 0, %r1528, %p431;
	add.s32 	%r1502, %r1492, %r1530;
	mov.b32 	%r1503, 8;
	// begin inline asm
	shfl.sync.down.b32 %r1496, %r1497, %r1503, %r1469, %r1515;
	// end inline asm
	// begin inline asm
	shfl.sync.down.b32 %r1501, %r1502, %r1503, %r1469, %r1515;
	// end inline asm
	setp.gt.s32 	%p433, %r104, %r1469;
	setp.eq.s32 	%p434, %r1497, 0;
	selp.b32 	%r1531, %r1501, 0, %p434;
	selp.b32 	%r1532, 0, %r1496, %p433;
	or.b32  	%r1507, %r1497, %r1532;
	selp.b32 	%r1533, 0, %r1531, %p433;
	add.s32 	%r1512, %r1502, %r1533;
	mov.b32 	%r1513, 16;
	// begin inline asm
	shfl.sync.down.b32 %r1506, %r1507, %r1513, %r1469, %r1515;
	// end inline asm
	// begin inline asm
	shfl.sync.down.b32 %r1511, %r1512, %r1513, %r1469, %r1515;
	// end inline asm
	add.s32 	%r1534, %r1118, 16;
	setp.gt.s32 	%p435, %r1534, %r1469;
	setp.eq.s32 	%p436, %r1507, 0;
	selp.b32 	%r1535, %r1511, 0, %p436;
	selp.b32 	%r1536, 0, %r1506, %p435;
	selp.b32 	%r1537, 0, %r1535, %p435;
	add.s32 	%r1538, %r1512, %r1537;
	or.b32  	%r1539, %r1536, %r1748;
	or.b32  	%r118, %r1539, %r1507;
	setp.eq.s32 	%p437, %r1748, 0;
	selp.b32 	%r1540, %r1538, 0, %p437;
	add.s32 	%r1747, %r1540, %r1747;
	add.s32 	%r1749, %r1749, -32;
	mov.u32 	%r1748, %r118;
	bra.uni 	$L__BB5_23;
$L__BB5_27:
	@%p380 bra 	$L__BB5_29;
	or.b32  	%r1433, %r1748, %r92;
	setp.eq.s32 	%p399, %r92, 0;
	selp.b32 	%r1434, %r1747, 0, %p399;
	add.s32 	%r1435, %r1434, %r93;
	mov.b64 	%rd114, {%r1433, %r1435};
	add.s64 	%rd113, %rd6, 512;
	mov.b64 	%rd115, 101;
	// begin inline asm
	st.relaxed.gpu.v2.u64 [%rd113], {%rd114, %rd115};
	// end inline asm
	st.shared.u32 	[_ZZN3cub18CUB_300001_SM_10006detail11scan_by_key21DeviceScanByKeyKernelINS2_10policy_hubIN6thrust24THRUST_300001_SM_1000_NS18transform_iteratorI6RowKeyNS6_17counting_iteratorIiNS6_11use_defaultESA_SA_EESA_SA_EEjjN4cuda3std3__44plusIvEEE10Policy1000ESC_NS7_I8CastByteNS6_10device_ptrIhEESA_SA_EEPjNS0_24ReduceByKeyScanTileStateIjiLb1EEENSF_8equal_toIvEESH_NS0_8NullTypeEmjiEEvT0_PT9_T1_T2_T3_iT4_T5_T6_T7_E12temp_storage+100], %r1748;
	st.shared.v2.u32 	[_ZZN3cub18CUB_300001_SM_10006detail11scan_by_key21DeviceScanByKeyKernelINS2_10policy_hubIN6thrust24THRUST_300001_SM_1000_NS18transform_iteratorI6RowKeyNS6_17counting_iteratorIiNS6_11use_defaultESA_SA_EESA_SA_EEjjN4cuda3std3__44plusIvEEE10Policy1000ESC_NS7_I8CastByteNS6_10device_ptrIhEESA_SA_EEPjNS0_24ReduceByKeyScanTileStateIjiLb1EEENSF_8equal_toIvEESH_NS0_8NullTypeEmjiEEvT0_PT9_T1_T2_T3_iT4_T5_T6_T7_E12temp_storage+104], {%r1747, %r1433};
	st.shared.u32 	[_ZZN3cub18CUB_300001_SM_10006detail11scan_by_key21DeviceScanByKeyKernelINS2_10policy_hubIN6thrust24THRUST_300001_SM_1000_NS18transform_iteratorI6RowKeyNS6_17counting_iteratorIiNS6_11use_defaultESA_SA_EESA_SA_EEjjN4cuda3std3__44plusIvEEE10Policy1000ESC_NS7_I8CastByteNS6_10device_ptrIhEESA_SA_EEPjNS0_24ReduceByKeyScanTileStateIjiLb1EEENSF_8equal_toIvEESH_NS0_8NullTypeEmjiEEvT0_PT9_T1_T2_T3_iT4_T5_T6_T7_E12temp_storage+112], %r1435;
$L__BB5_29:
	setp.ne.s32 	%p400, %r1118, 0;
	@%p400 bra 	$L__BB5_31;
	st.shared.v2.u32 	[_ZZN3cub18CUB_300001_SM_10006detail11scan_by_key21DeviceScanByKeyKernelINS2_10policy_hubIN6thrust24THRUST_300001_SM_1000_NS18transform_iteratorI6RowKeyNS6_17counting_iteratorIiNS6_11use_defaultESA_SA_EESA_SA_EEjjN4cuda3std3__44plusIvEEE10Policy1000ESC_NS7_I8CastByteNS6_10device_ptrIhEESA_SA_EEPjNS0_24ReduceByKeyScanTileStateIjiLb1EEENSF_8equal_toIvEESH_NS0_8NullTypeEmjiEEvT0_PT9_T1_T2_T3_iT4_T5_T6_T7_E12temp_storage+64], {%r1748, %r1747};
	mov.u32 	%r1752, %r1748;
	mov.u32 	%r1753, %r1747;
$L__BB5_31:
	setp.ne.s32 	%p401, %r27, %r28;
	setp.ne.s32 	%p402, %r26, %r27;
	setp.ne.s32 	%p403, %r25, %r26;
	setp.ne.s32 	%p404, %r24, %r25;
	setp.ne.s32 	%p405, %r23, %r24;
	setp.ne.s32 	%p406, %r22, %r23;
	setp.ne.s32 	%p407, %r21, %r22;
	setp.ne.s32 	%p408, %r20, %r21;
	setp.ne.s32 	%p409, %r19, %r20;
	setp.ne.s32 	%p410, %r18, %r19;
	setp.ne.s32 	%p411, %r17, %r18;
	setp.ne.s32 	%p412, %r16, %r17;
	setp.ne.s32 	%p413, %r15, %r16;
	setp.ne.s32 	%p414, %r14, %r15;
	setp.ne.s32 	%p415, %r13, %r14;
	setp.ne.s32 	%p416, %r12, %r13;
	setp.ne.s32 	%p417, %r11, %r12;
	setp.ne.s32 	%p418, %r10, %r11;
	setp.ne.s32 	%p419, %r9, %r10;
	setp.ne.s32 	%p420, %r1742, %r9;
	setp.eq.s32 	%p421, %r4, 0;
	bar.sync 	0;
	ld.shared.u32 	%r1436, [_ZZN3cub18CUB_300001_SM_10006detail11scan_by_key21DeviceScanByKeyKernelINS2_10policy_hubIN6thrust24THRUST_300001_SM_1000_NS18transform_iteratorI6RowKeyNS6_17counting_iteratorIiNS6_11use_defaultESA_SA_EESA_SA_EEjjN4cuda3std3__44plusIvEEE10Policy1000ESC_NS7_I8CastByteNS6_10device_ptrIhEESA_SA_EEPjNS0_24ReduceByKeyScanTileStateIjiLb1EEENSF_8equal_toIvEESH_NS0_8NullTypeEmjiEEvT0_PT9_T1_T2_T3_iT4_T5_T6_T7_E12temp_storage+68];
	setp.eq.s32 	%p422, %r1752, 0;
	selp.b32 	%r1437, %r1436, 0, %p422;
	selp.b32 	%r1438, 0, %r1437, %p421;
	add.s32 	%r1439, %r1753, %r1438;
	selp.b32 	%r1440, 0, %r1439, %p420;
	add.s32 	%r1773, %r1440, %r29;
	selp.b32 	%r1441, 0, %r1773, %p419;
	add.s32 	%r1772, %r30, %r1441;
	selp.b32 	%r1442, 0, %r1772, %p418;
	add.s32 	%r1771, %r31, %r1442;
	selp.b32 	%r1443, 0, %r1771, %p417;
	add.s32 	%r1770, %r32, %r1443;
	selp.b32 	%r1444, 0, %r1770, %p416;
	add.s32 	%r1769, %r33, %r1444;
	selp.b32 	%r1445, 0, %r1769, %p415;
	add.s32 	%r1768, %r34, %r1445;
	selp.b32 	%r1446, 0, %r1768, %p414;
	add.s32 	%r1767, %r35, %r1446;
	selp.b32 	%r1447, 0, %r1767, %p413;
	add.s32 	%r1766, %r36, %r1447;
	selp.b32 	%r1448, 0, %r1766, %p412;
	add.s32 	%r1765, %r37, %r1448;
	selp.b32 	%r1449, 0, %r1765, %p411;
	add.s32 	%r1764, %r38, %r1449;
	selp.b32 	%r1450, 0, %r1764, %p410;
	add.s32 	%r1763, %r39, %r1450;
	selp.b32 	%r1451, 0, %r1763, %p409;
	add.s32 	%r1762, %r40, %r1451;
	selp.b32 	%r1452, 0, %r1762, %p408;
	add.s32 	%r1761, %r41, %r1452;
	selp.b32 	%r1453, 0, %r1761, %p407;
	add.s32 	%r1760, %r42, %r1453;
	selp.b32 	%r1454, 0, %r1760, %p406;
	add.s32 	%r1759, %r43, %r1454;
	selp.b32 	%r1455, 0, %r1759, %p405;
	add.s32 	%r1758, %r44, %r1455;
	selp.b32 	%r1456, 0, %r1758, %p404;
	add.s32 	%r1757, %r45, %r1456;
	selp.b32 	%r1457, 0, %r1757, %p403;
	add.s32 	%r1756, %r46, %r1457;
	selp.b32 	%r1458, 0, %r1756, %p402;
	add.s32 	%r1755, %r47, %r1458;
	selp.b32 	%r1754, 0, %r1755, %p401;
$L__BB5_32:
	ld.param.u64 	%rd130, [_ZN3cub18CUB_300001_SM_10006detail11scan_by_key21DeviceScanByKeyKernelINS2_10policy_hubIN6thrust24THRUST_300001_SM_1000_NS18transform_iteratorI6RowKeyNS6_17counting_iteratorIiNS6_11use_defaultESA_SA_EESA_SA_EEjjN4cuda3std3__44plusIvEEE10Policy1000ESC_NS7_I8CastByteNS6_10device_ptrIhEESA_SA_EEPjNS0_24ReduceByKeyScanTileStateIjiLb1EEENSF_8equal_toIvEESH_NS0_8NullTypeEmjiEEvT0_PT9_T1_T2_T3_iT4_T5_T6_T7__param_3];
	add.s32 	%r1718, %r48, %r1754;
	bar.sync 	0;
	st.shared.v4.u32 	[%r8], {%r1773, %r1772, %r1771, %r1770};
	st.shared.v4.u32 	[%r8+16], {%r1769, %r1768, %r1767, %r1766};
	st.shared.v4.u32 	[%r8+32], {%r1765, %r1764, %r1763, %r1762};
	st.shared.v4.u32 	[%r8+48], {%r1761, %r1760, %r1759, %r1758};
	st.shared.v4.u32 	[%r8+64], {%r1757, %r1756, %r1755, %r1718};
	bar.warp.sync 	-1;
	ld.shared.u32 	%r1719, [%r7];
	ld.shared.u32 	%r1720, [%r7+128];
	ld.shared.u32 	%r1721, [%r7+256];
	ld.shared.u32 	%r1722, [%r7+384];
	ld.shared.u32 	%r1723, [%r7+512];
	ld.shared.u32 	%r1724, [%r7+640];
	ld.shared.u32 	%r1725, [%r7+768];
	ld.shared.u32 	%r1726, [%r7+896];
	ld.shared.u32 	%r1727, [%r7+1024];
	ld.shared.u32 	%r1728, [%r7+1152];
	ld.shared.u32 	%r1729, [%r7+1280];
	ld.shared.u32 	%r1730, [%r7+1408];
	ld.shared.u32 	%r1731, [%r7+1536];
	ld.shared.u32 	%r1732, [%r7+1664];
	ld.shared.u32 	%r1733, [%r7+1792];
	ld.shared.u32 	%r1734, [%r7+1920];
	ld.shared.u32 	%r1735, [%r7+2048];
	ld.shared.u32 	%r1736, [%r7+2176];
	ld.shared.u32 	%r1737, [%r7+2304];
	ld.shared.u32 	%r1738, [%r7+2432];
	cvta.to.global.u64 	%rd124, %rd130;
	shl.b64 	%rd125, %rd5, 2;
	add.s64 	%rd126, %rd124, %rd125;
	st.global.u32 	[%rd126], %r1719;
	st.global.u32 	[%rd126+128], %r1720;
	st.global.u32 	[%rd126+256], %r1721;
	st.global.u32 	[%rd126+384], %r1722;
	st.global.u32 	[%rd126+512], %r1723;
	st.global.u32 	[%rd126+640], %r1724;
	st.global.u32 	[%rd126+768], %r1725;
	st.global.u32 	[%rd126+896], %r1726;
	st.global.u32 	[%rd126+1024], %r1727;
	st.global.u32 	[%rd126+1152], %r1728;
	st.global.u32 	[%rd126+1280], %r1729;
	st.global.u32 	[%rd126+1408], %r1730;
	st.global.u32 	[%rd126+1536], %r1731;
	st.global.u32 	[%rd126+1664], %r1732;
	st.global.u32 	[%rd126+1792], %r1733;
	st.global.u32 	[%rd126+1920], %r1734;
	st.global.u32 	[%rd126+2048], %r1735;
	st.global.u32 	[%rd126+2176], %r1736;
	st.global.u32 	[%rd126+2304], %r1737;
	st.global.u32 	[%rd126+2432], %r1738;
	bra.uni 	$L__BB5_186;
$L__BB5_33:
	setp.eq.s64 	%p41, %rd4, 0;
	@%p41 bra 	$L__BB5_186;
	cvt.u32.u64 	%r452, %rd3;
	add.s32 	%r163, %r1, %r452;
	cvt.u32.u64 	%r164, %rd4;
	div.s32 	%r1793, %r163, %r2;
	mov.u32 	%r166, %tid.x;
	and.b32  	%r453, %r166, 31;
	and.b32  	%r454, %r166, 992;
	mul.lo.s32 	%r455, %r454, 20;
	or.b32  	%r167, %r455, %r453;
	setp.ge.u32 	%p42, %r167, %r164;
	mov.u32 	%r1774, %r1793;
	@%p42 bra 	$L__BB5_36;
	add.s32 	%r456, %r167, %r163;
	div.s32 	%r1774, %r456, %r2;
$L__BB5_36:
	add.s32 	%r170, %r167, 32;
	setp.ge.u32 	%p43, %r170, %r164;
	mov.u32 	%r1775, %r1793;
	@%p43 bra 	$L__BB5_38;
	add.s32 	%r457, %r170, %r163;
	div.s32 	%r1775, %r457, %r2;
$L__BB5_38:
	add.s32 	%r173, %r167, 64;
	setp.ge.u32 	%p44, %r173, %r164;
	mov.u32 	%r1776, %r1793;
	@%p44 bra 	$L__BB5_40;
	add.s32 	%r458, %r173, %r163;
	div.s32 	%r1776, %r458, %r2;
$L__BB5_40:
	add.s32 	%r176, %r167, 96;
	setp.ge.u32 	%p45, %r176, %r164;
	mov.u32 	%r1777, %r1793;
	@%p45 bra 	$L__BB5_42;
	add.s32 	%r459, %r176, %r163;
	div.s32 	%r1777, %r459, %r2;
$L__BB5_42:
	add.s32 	%r179, %r167, 128;
	setp.ge.u32 	%p46, %r179, %r164;
	mov.u32 	%r1778, %r1793;
	@%p46 bra 	$L__BB5_44;
	add.s32 	%r460, %r179, %r163;
	div.s32 	%r1778, %r460, %r2;
$L__BB5_44:
	add.s32 	%r182, %r167, 160;
	setp.ge.u32 	%p47, %r182, %r164;
	mov.u32 	%r1779, %r1793;
	@%p47 bra 	$L__BB5_46;
	add.s32 	%r461, %r182, %r163;
	div.s32 	%r1779, %r461, %r2;
$L__BB5_46:
	add.s32 	%r185, %r167, 192;
	setp.ge.u32 	%p48, %r185, %r164;
	mov.u32 	%r1780, %r1793;
	@%p48 bra 	$L__BB5_48;
	add.s32 	%r462, %r185, %r163;
	div.s32 	%r1780, %r462, %r2;
$L__BB5_48:
	add.s32 	%r188, %r167, 224;
	setp.ge.u32 	%p49, %r188, %r164;
	mov.u32 	%r1781, %r1793;
	@%p49 bra 	$L__BB5_50;
	add.s32 	%r463, %r188, %r163;
	div.s32 	%r1781, %r463, %r2;
$L__BB5_50:
	add.s32 	%r191, %r167, 256;
	setp.ge.u32 	%p50, %r191, %r164;
	mov.u32 	%r1782, %r1793;
	@%p50 bra 	$L__BB5_52;
	add.s32 	%r464, %r191, %r163;
	div.s32 	%r1782, %r464, %r2;
$L__BB5_52:
	add.s32 	%r194, %r167, 288;
	setp.ge.u32 	%p51, %r194, %r164;
	mov.u32 	%r1783, %r1793;
	@%p51 bra 	$L__BB5_54;
	add.s32 	%r465, %r194, %r163;
	div.s32 	%r1783, %r465, %r2;
$L__BB5_54:
	add.s32 	%r197, %r167, 320;
	setp.ge.u32 	%p52, %r197, %r164;
	mov.u32 	%r1784, %r1793;
	@%p52 bra 	$L__BB5_56;
	add.s32 	%r466, %r197, %r163;
	div.s32 	%r1784, %r466, %r2;
$L__BB5_56:
	add.s32 	%r200, %r167, 352;
	setp.ge.u32 	%p53, %r200, %r164;
	mov.u32 	%r1785, %r1793;
	@%p53 bra 	$L__BB5_58;
	add.s32 	%r467, %r200, %r163;
	div.s32 	%r1785, %r467, %r2;
$L__BB5_58:
	add.s32 	%r203, %r167, 384;
	setp.ge.u32 	%p54, %r203, %r164;
	mov.u32 	%r1786, %r1793;
	@%p54 bra 	$L__BB5_60;
	add.s32 	%r468, %r203, %r163;
	div.s32 	%r1786, %r468, %r2;
$L__BB5_60:
	add.s32 	%r206, %r167, 416;
	setp.ge.u32 	%p55, %r206, %r164;
	mov.u32 	%r1787, %r1793;
	@%p55 bra 	$L__BB5_62;
	add.s32 	%r469, %r206, %r163;
	div.s32 	%r1787, %r469, %r2;
$L__BB5_62:
	add.s32 	%r209, %r167, 448;
	setp.ge.u32 	%p56, %r209, %r164;
	mov.u32 	%r1788, %r1793;
	@%p56 bra 	$L__BB5_64;
	add.s32 	%r470, %r209, %r163;
	div.s32 	%r1788, %r470, %r2;
$L__BB5_64:
	add.s32 	%r212, %r167, 480;
	setp.ge.u32 	%p57, %r212, %r164;
	mov.u32 	%r1789, %r1793;
	@%p57 bra 	$L__BB5_66;
	add.s32 	%r471, %r212, %r163;
	div.s32 	%r1789, %r471, %r2;
$L__BB5_66:
	add.s32 	%r215, %r167, 512;
	setp.ge.u32 	%p58, %r215, %r164;
	mov.u32 	%r1790, %r1793;
	@%p58 bra 	$L__BB5_68;
	add.s32 	%r472, %r215, %r163;
	div.s32 	%r1790, %r472, %r2;
$L__BB5_68:
	add.s32 	%r218, %r167, 544;
	setp.ge.u32 	%p59, %r218, %r164;
	mov.u32 	%r1791, %r1793;
	@%p59 bra 	$L__BB5_70;
	add.s32 	%r473, %r218, %r163;
	div.s32 	%r1791, %r473, %r2;
$L__BB5_70:
	add.s32 	%r221, %r167, 576;
	setp.ge.u32 	%p60, %r221, %r164;
	mov.u32 	%r1792, %r1793;
	@%p60 bra 	$L__BB5_72;
	add.s32 	%r474, %r221, %r163;
	div.s32 	%r1792, %r474, %r2;
$L__BB5_72:
	add.s32 	%r224, %r167, 608;
	setp.ge.u32 	%p61, %r224, %r164;
	@%p61 bra 	$L__BB5_74;
	add.s32 	%r475, %r224, %r163;
	div.s32 	%r1793, %r475, %r2;
$L__BB5_74:
	setp.ge.u32 	%p62, %r167, %r164;
	// begin inline asm
	mov.u32 %r476, %laneid;
	// end inline asm
	shr.u32 	%r477, %r166, 5;
	mad.lo.s32 	%r478, %r477, 640, %r476;
	shl.b32 	%r479, %r478, 2;
	mov.u32 	%r480, _ZZN3cub18CUB_300001_SM_10006detail11scan_by_key21DeviceScanByKeyKernelINS2_10policy_hubIN6thrust24THRUST_300001_SM_1000_NS18transform_iteratorI6RowKeyNS6_17counting_iteratorIiNS6_11use_defaultESA_SA_EESA_SA_EEjjN4cuda3std3__44plusIvEEE10Policy1000ESC_NS7_I8CastByteNS6_10device_ptrIhEESA_SA_EEPjNS0_24ReduceByKeyScanTileStateIjiLb1EEENSF_8equal_toIvEESH_NS0_8NullTypeEmjiEEvT0_PT9_T1_T2_T3_iT4_T5_T6_T7_E12temp_storage;
	add.s32 	%r228, %r480, %r479;
	st.shared.u32 	[%r228], %r1774;
	st.shared.u32 	[%r228+128], %r1775;
	st.shared.u32 	[%r228+256], %r1776;
	st.shared.u32 	[%r228+384], %r1777;
	st.shared.u32 	[%r228+512], %r1778;
	st.shared.u32 	[%r228+640], %r1779;
	st.shared.u32 	[%r228+768], %r1780;
	st.shared.u32 	[%r228+896], %r1781;
	st.shared.u32 	[%r228+1024], %r1782;
	st.shared.u32 	[%r228+1152], %r1783;
	st.shared.u32 	[%r228+1280], %r1784;
	st.shared.u32 	[%r228+1408], %r1785;
	st.shared.u32 	[%r228+1536], %r1786;
	st.shared.u32 	[%r228+1664], %r1787;
	st.shared.u32 	[%r228+1792], %r1788;
	st.shared.u32 	[%r228+1920], %r1789;
	st.shared.u32 	[%r228+2048], %r1790;
	st.shared.u32 	[%r228+2176], %r1791;
	st.shared.u32 	[%r228+2304], %r1792;
	st.shared.u32 	[%r228+2432], %r1793;
	bar.warp.sync 	-1;
	mad.lo.s32 	%r229, %r476, 76, %r228;
	ld.shared.v4.u32 	{%r230, %r231, %r232, %r233}, [%r229];
	ld.shared.v4.u32 	{%r234, %r235, %r236, %r237}, [%r229+16];
	ld.shared.v4.u32 	{%r238, %r239, %r240, %r241}, [%r229+32];
	ld.shared.v4.u32 	{%r242, %r243, %r244, %r245}, [%r229+48];
	ld.shared.v4.u32 	{%r246, %r247, %r248, %r249}, [%r229+64];
	bar.sync 	0;
	add.s64 	%rd28, %rd2, %rd3;
	ld.global.u8 	%r1813, [%rd28];
	cvt.u64.u32 	%rd29, %r167;
	add.s64 	%rd14, %rd28, %rd29;
	mov.u32 	%r1794, %r1813;
	@%p62 bra 	$L__BB5_76;
	ld.global.u8 	%r1794, [%rd14];
$L__BB5_76:
	setp.ge.u32 	%p63, %r170, %r164;
	mov.u32 	%r1795, %r1813;
	@%p63 bra 	$L__BB5_78;
	ld.global.u8 	%r1795, [%rd14+32];
$L__BB5_78:
	setp.ge.u32 	%p64, %r173, %r164;
	mov.u32 	%r1796, %r1813;
	@%p64 bra 	$L__BB5_80;
	ld.global.u8 	%r1796, [%rd14+64];
$L__BB5_80:
	setp.ge.u32 	%p65, %r176, %r164;
	mov.u32 	%r1797, %r1813;
	@%p65 bra 	$L__BB5_82;
	ld.global.u8 	%r1797, [%rd14+96];
$L__BB5_82:
	setp.ge.u32 	%p66, %r179, %r164;
	mov.u32 	%r1798, %r1813;
	@%p66 bra 	$L__BB5_84;
	ld.global.u8 	%r1798, [%rd14+128];
$L__BB5_84:
	setp.ge.u32 	%p67, %r182, %r164;
	mov.u32 	%r1799, %r1813;
	@%p67 bra 	$L__BB5_86;
	ld.global.u8 	%r1799, [%rd14+160];
$L__BB5_86:
	setp.ge.u32 	%p68, %r185, %r164;
	mov.u32 	%r1800, %r1813;
	@%p68 bra 	$L__BB5_88;
	ld.global.u8 	%r1800, [%rd14+192];
$L__BB5_88:
	setp.ge.u32 	%p69, %r188, %r164;
	mov.u32 	%r1801, %r1813;
	@%p69 bra 	$L__BB5_90;
	ld.global.u8 	%r1801, [%rd14+224];
$L__BB5_90:
	setp.ge.u32 	%p70, %r191, %r164;
	mov.u32 	%r1802, %r1813;
	@%p70 bra 	$L__BB5_92;
	ld.global.u8 	%r1802, [%rd14+256];
$L__BB5_92:
	setp.ge.u32 	%p71, %r194, %r164;
	mov.u32 	%r1803, %r1813;
	@%p71 bra 	$L__BB5_94;
	ld.global.u8 	%r1803, [%rd14+288];
$L__BB5_94:
	setp.ge.u32 	%p72, %r197, %r164;
	mov.u32 	%r1804, %r1813;
	@%p72 bra 	$L__BB5_96;
	ld.global.u8 	%r1804, [%rd14+320];
$L__BB5_96:
	setp.ge.u32 	%p73, %r200, %r164;
	mov.u32 	%r1805, %r1813;
	@%p73 bra 	$L__BB5_98;
	ld.global.u8 	%r1805, [%rd14+352];
$L__BB5_98:
	setp.ge.u32 	%p74, %r203, %r164;
	mov.u32 	%r1806, %r1813;
	@%p74 bra 	$L__BB5_100;
	ld.global.u8 	%r1806, [%rd14+384];
$L__BB5_100:
	setp.ge.u32 	%p75, %r206, %r164;
	mov.u32 	%r1807, %r1813;
	@%p75 bra 	$L__BB5_102;
	ld.global.u8 	%r1807, [%rd14+416];
$L__BB5_102:
	add.s32 	%r482, %r167, 448;
	setp.ge.u32 	%p76, %r482, %r164;
	mov.u32 	%r1808, %r1813;
	@%p76 bra 	$L__BB5_104;
	ld.global.u8 	%r1808, [%rd14+448];
$L__BB5_104:
	add.s32 	%r483, %r167, 480;
	setp.ge.u32 	%p77, %r483, %r164;
	mov.u32 	%r1809, %r1813;
	@%p77 bra 	$L__BB5_106;
	ld.global.u8 	%r1809, [%rd14+480];
$L__BB5_106:
	add.s32 	%r484, %r167, 512;
	setp.ge.u32 	%p78, %r484, %r164;
	mov.u32 	%r1810, %r1813;
	@%p78 bra 	$L__BB5_108;
	ld.global.u8 	%r1810, [%rd14+512];
$L__BB5_108:
	add.s32 	%r485, %r167, 544;
	setp.ge.u32 	%p79, %r485, %r164;
	mov.u32 	%r1811, %r1813;
	@%p79 bra 	$L__BB5_110;
	ld.global.u8 	%r1811, [%rd14+544];
$L__BB5_110:
	mov.u32 	%r1812, %r1813;
	@%p60 bra 	$L__BB5_112;
	ld.global.u8 	%r1812, [%rd14+576];
$L__BB5_112:
	add.s32 	%r486, %r167, 608;
	setp.ge.u32 	%p81, %r486, %r164;
	@%p81 bra 	$L__BB5_114;
	ld.global.u8 	%r1813, [%rd14+608];
$L__BB5_114:
	st.shared.u32 	[%r228], %r1794;
	st.shared.u32 	[%r228+128], %r1795;
	st.shared.u32 	[%r228+256], %r1796;
	st.shared.u32 	[%r228+384], %r1797;
	st.shared.u32 	[%r228+512], %r1798;
	st.shared.u32 	[%r228+640], %r1799;
	st.shared.u32 	[%r228+768], %r1800;
	st.shared.u32 	[%r228+896], %r1801;
	st.shared.u32 	[%r228+1024], %r1802;
	st.shared.u32 	[%r228+1152], %r1803;
	st.shared.u32 	[%r228+1280], %r1804;
	st.shared.u32 	[%r228+1408], %r1805;
	st.shared.u32 	[%r228+1536], %r1806;
	st.shared.u32 	[%r228+1664], %r1807;
	st.shared.u32 	[%r228+1792], %r1808;
	st.shared.u32 	[%r228+1920], %r1809;
	st.shared.u32 	[%r228+2048], %r1810;
	st.shared.u32 	[%r228+2176], %r1811;
	st.shared.u32 	[%r228+2304], %r1812;
	st.shared.u32 	[%r228+2432], %r1813;
	bar.warp.sync 	-1;
	ld.shared.v4.u32 	{%r291, %r292, %r293, %r294}, [%r229];
	ld.shared.v4.u32 	{%r295, %r296, %r297, %r298}, [%r229+16];
	ld.shared.v4.u32 	{%r299, %r300, %r301, %r302}, [%r229+32];
	ld.shared.v4.u32 	{%r303, %r304, %r305, %r306}, [%r229+48];
	ld.shared.v4.u32 	{%r307, %r308, %r309, %r310}, [%r229+64];
	bar.sync 	0;
	setp.ne.s32 	%p82, %r3, 0;
	@%p82 bra 	$L__BB5_122;
	shl.b32 	%r868, %r166, 2;
	mov.u32 	%r869, _ZZN3cub18CUB_300001_SM_10006detail11scan_by_key21DeviceScanByKeyKernelINS2_10policy_hubIN6thrust24THRUST_300001_SM_1000_NS18transform_iteratorI6RowKeyNS6_17counting_iteratorIiNS6_11use_defaultESA_SA_EESA_SA_EEjjN4cuda3std3__44plusIvEEE10Policy1000ESC_NS7_I8CastByteNS6_10device_ptrIhEESA_SA_EEPjNS0_24ReduceByKeyScanTileStateIjiLb1EEENSF_8equal_toIvEESH_NS0_8NullTypeEmjiEEvT0_PT9_T1_T2_T3_iT4_T5_T6_T7_E12temp_storage;
	add.s32 	%r870, %r869, %r868;
	add.s32 	%r311, %r870, 1020;
	st.shared.u32 	[%r870+1020], %r249;
	bar.sync 	0;
	setp.eq.s32 	%p207, %r166, 0;
	mov.b32 	%r1814, 1;
	@%p207 bra 	$L__BB5_117;
	ld.shared.u32 	%r871, [%r311+-4];
	setp.ne.s32 	%p208, %r871, %r230;
	selp.u32 	%r1814, 1, 0, %p208;
$L__BB5_117:
	shr.u32 	%r314, %r166, 5;
	setp.ne.s32 	%p209, %r230, %r231;
	setp.ne.s32 	%p210, %r231, %r232;
	setp.ne.s32 	%p211, %r232, %r233;
	setp.ne.s32 	%p212, %r233, %r234;
	setp.ne.s32 	%p213, %r234, %r235;
	setp.ne.s32 	%p214, %r235, %r236;
	setp.ne.s32 	%p215, %r236, %r237;
	setp.ne.s32 	%p216, %r237, %r238;
	setp.ne.s32 	%p217, %r238, %r239;
	setp.ne.s32 	%p218, %r239, %r240;
	setp.ne.s32 	%p219, %r240, %r241;
	setp.ne.s32 	%p220, %r241, %r242;
	setp.ne.s32 	%p221, %r242, %r243;
	setp.ne.s32 	%p222, %r243, %r244;
	setp.ne.s32 	%p223, %r244, %r245;
	setp.ne.s32 	%p224, %r245, %r246;
	setp.ne.s32 	%p225, %r246, %r247;
	setp.ne.s32 	%p226, %r247, %r248;
	setp.ne.s32 	%p227, %r248, %r249;
	mul.lo.s32 	%r932, %r166, 20;
	cvt.u64.u32 	%rd71, %r932;
	setp.eq.s64 	%p228, %rd4, %rd71;
	selp.b32 	%r315, 1, %r1814, %p228;
	or.b32  	%r933, %r932, 1;
	cvt.u64.u32 	%rd72, %r933;
	setp.eq.s64 	%p229, %rd4, %rd72;
	or.pred  	%p1, %p229, %p209;
	or.b32  	%r934, %r932, 2;
	cvt.u64.u32 	%rd73, %r934;
	setp.eq.s64 	%p230, %rd4, %rd73;
	or.pred  	%p2, %p230, %p210;
	or.b32  	%r935, %r932, 3;
	cvt.u64.u32 	%rd74, %r935;
	setp.eq.s64 	%p231, %rd4, %rd74;
	or.pred  	%p3, %p231, %p211;
	add.s32 	%r936, %r932, 4;
	cvt.u64.u32 	%rd75, %r936;
	setp.eq.s64 	%p232, %rd4, %rd75;
	or.pred  	%p4, %p232, %p212;
	add.s32 	%r937, %r932, 5;
	cvt.u64.u32 	%rd76, %r937;
	setp.eq.s64 	%p233, %rd4, %rd76;
	or.pred  	%p5, %p233, %p213;
	add.s32 	%r938, %r932, 6;
	cvt.u64.u32 	%rd77, %r938;
	setp.eq.s64 	%p234, %rd4, %rd77;
	or.pred  	%p6, %p234, %p214;
	add.s32 	%r939, %r932, 7;
	cvt.u64.u32 	%rd78, %r939;
	setp.eq.s64 	%p235, %rd4, %rd78;
	or.pred  	%p7, %p235, %p215;
	add.s32 	%r940, %r932, 8;
	cvt.u64.u32 	%rd79, %r940;
	setp.eq.s64 	%p236, %rd4, %rd79;
	or.pred  	%p8, %p236, %p216;
	add.s32 	%r941, %r932, 9;
	cvt.u64.u32 	%rd80, %r941;
	setp.eq.s64 	%p237, %rd4, %rd80;
	or.pred  	%p9, %p237, %p217;
	add.s32 	%r942, %r932, 10;
	cvt.u64.u32 	%rd81, %r942;
	setp.eq.s64 	%p238, %rd4, %rd81;
	or.pred  	%p10, %p238, %p218;
	add.s32 	%r943, %r932, 11;
	cvt.u64.u32 	%rd82, %r943;
	setp.eq.s64 	%p239, %rd4, %rd82;
	or.pred  	%p11, %p239, %p219;
	add.s32 	%r944, %r932, 12;
	cvt.u64.u32 	%rd83, %r944;
	setp.eq.s64 	%p240, %rd4, %rd83;
	or.pred  	%p12, %p240, %p220;
	add.s32 	%r945, %r932, 13;
	cvt.u64.u32 	%rd84, %r945;
	setp.eq.s64 	%p241, %rd4, %rd84;
	or.pred  	%p13, %p241, %p221;
	add.s32 	%r946, %r932, 14;
	cvt.u64.u32 	%rd85, %r946;
	setp.eq.s64 	%p242, %rd4, %rd85;
	or.pred  	%p14, %p242, %p222;
	add.s32 	%r947, %r932, 15;
	cvt.u64.u32 	%rd86, %r947;
	setp.eq.s64 	%p243, %rd4, %rd86;
	or.pred  	%p15, %p243, %p223;
	add.s32 	%r948, %r932, 16;
	cvt.u64.u32 	%rd87, %r948;
	setp.eq.s64 	%p244, %rd4, %rd87;
	or.pred  	%p16, %p244, %p224;
	add.s32 	%r949, %r932, 17;
	cvt.u64.u32 	%rd88, %r949;
	setp.eq.s64 	%p245, %rd4, %rd88;
	or.pred  	%p17, %p245, %p225;
	add.s32 	%r950, %r932, 18;
	cvt.u64.u32 	%rd89, %r950;
	setp.eq.s64 	%p246, %rd4, %rd89;
	or.pred  	%p18, %p246, %p226;
	add.s32 	%r951, %r932, 19;
	cvt.u64.u32 	%rd90, %r951;
	setp.eq.s64 	%p247, %rd4, %rd90;
	or.pred  	%p19, %p247, %p227;
	selp.b32 	%r952, 0, %r291, %p1;
	add.s32 	%r953, %r292, %r952;
	or.pred  	%p248, %p1, %p2;
	selp.b32 	%r954, 0, %r953, %p2;
	add.s32 	%r955, %r293, %r954;
	or.pred  	%p249, %p248, %p3;
	selp.b32 	%r956, 0, %r955, %p3;
	add.s32 	%r957, %r294, %r956;
	or.pred  	%p250, %p249, %p4;
	selp.b32 	%r958, 0, %r957, %p4;
	add.s32 	%r959, %r295, %r958;
	or.pred  	%p251, %p250, %p5;
	selp.b32 	%r960, 0, %r959, %p5;
	add.s32 	%r961, %r296, %r960;
	or.pred  	%p252, %p251, %p6;
	selp.b32 	%r962, 0, %r961, %p6;
	add.s32 	%r963, %r297, %r962;
	or.pred  	%p253, %p252, %p7;
	selp.b32 	%r964, 0, %r963, %p7;
	add.s32 	%r965, %r298, %r964;
	or.pred  	%p254, %p253, %p8;
	selp.b32 	%r966, 0, %r965, %p8;
	add.s32 	%r967, %r299, %r966;
	or.pred  	%p255, %p254, %p9;
	selp.b32 	%r968, 0, %r967, %p9;
	add.s32 	%r969, %r300, %r968;
	or.pred  	%p256, %p255, %p10;
	selp.b32 	%r970, 0, %r969, %p10;
	add.s32 	%r971, %r301, %r970;
	or.pred  	%p257, %p256, %p11;
	selp.b32 	%r972, 0, %r971, %p11;
	add.s32 	%r973, %r302, %r972;
	or.pred  	%p258, %p257, %p12;
	selp.b32 	%r974, 0, %r973, %p12;
	add.s32 	%r975, %r303, %r974;
	or.pred  	%p259, %p258, %p13;
	selp.b32 	%r976, 0, %r975, %p13;
	add.s32 	%r977, %r304, %r976;
	or.pred  	%p260, %p259, %p14;
	selp.b32 	%r978, 0, %r977, %p14;
	add.s32 	%r979, %r305, %r978;
	or.pred  	%p261, %p260, %p15;
	selp.b32 	%r980, 0, %r979, %p15;
	add.s32 	%r981, %r306, %r980;
	or.pred  	%p262, %p261, %p16;
	selp.b32 	%r982, 0, %r981, %p16;
	add.s32 	%r983, %r307, %r982;
	or.pred  	%p263, %p262, %p17;
	selp.b32 	%r984, 0, %r983, %p17;
	add.s32 	%r985, %r308, %r984;
	or.pred  	%p264, %p263, %p18;
	selp.b32 	%r986, 0, %r985, %p18;
	add.s32 	%r987, %r309, %r986;
	or.pred  	%p265, %p264, %p19;
	selp.u32 	%r988, 1, 0, %p265;
	or.b32  	%r873, %r315, %r988;
	selp.b32 	%r989, 0, %r987, %p19;
	add.s32 	%r878, %r310, %r989;
	mov.b32 	%r929, 1;
	mov.b32 	%r930, 0;
	mov.b32 	%r931, -1;
	// begin inline asm
	shfl.sync.up.b32 %r872, %r873, %r929, %r930, %r931;
	// end inline asm
	// begin inline asm
	shfl.sync.up.b32 %r877, %r878, %r929, %r930, %r931;
	// end inline asm
	setp.eq.s32 	%p266, %r873, 0;
	selp.b32 	%r990, %r877, 0, %p266;
	setp.lt.s32 	%p267, %r476, 1;
	selp.b32 	%r991, 0, %r872, %p267;
	or.b32  	%r883, %r991, %r873;
	selp.b32 	%r992, 0, %r990, %p267;
	add.s32 	%r888, %r992, %r878;
	mov.b32 	%r889, 2;
	// begin inline asm
	shfl.sync.up.b32 %r882, %r883, %r889, %r930, %r931;
	// end inline asm
	// begin inline asm
	shfl.sync.up.b32 %r887, %r888, %r889, %r930, %r931;
	// end inline asm
	setp.eq.s32 	%p268, %r883, 0;
	selp.b32 	%r993, %r887, 0, %p268;
	setp.lt.s32 	%p269, %r476, 2;
	selp.b32 	%r994, 0, %r882, %p269;
	or.b32  	%r893, %r994, %r883;
	selp.b32 	%r995, 0, %r993, %p269;
	add.s32 	%r898, %r995, %r888;
	mov.b32 	%r899, 4;
	// begin inline asm
	shfl.sync.up.b32 %r892, %r893, %r899, %r930, %r931;
	// end inline asm
	// begin inline asm
	shfl.sync.up.b32 %r897, %r898, %r899, %r930, %r931;
	// end inline asm
	setp.eq.s32 	%p270, %r893, 0;
	selp.b32 	%r996, %r897, 0, %p270;
	setp.lt.s32 	%p271, %r476, 4;
	selp.b32 	%r997, 0, %r892, %p271;
	or.b32  	%r903, %r997, %r893;
	selp.b32 	%r998, 0, %r996, %p271;
	add.s32 	%r908, %r998, %r898;
	mov.b32 	%r909, 8;
	// begin inline asm
	shfl.sync.up.b32 %r902, %r903, %r909, %r930, %r931;
	// end inline asm
	// begin inline asm
	shfl.sync.up.b32 %r907, %r908, %r909, %r930, %r931;
	// end inline asm
	setp.eq.s32 	%p272, %r903, 0;
	selp.b32 	%r999, %r907, 0, %p272;
	setp.lt.s32 	%p273, %r476, 8;
	selp.b32 	%r1000, 0, %r902, %p273;
	or.b32  	%r913, %r1000, %r903;
	selp.b32 	%r1001, 0, %r999, %p273;
	add.s32 	%r918, %r1001, %r908;
	mov.b32 	%r919, 16;
	// begin inline asm
	shfl.sync.up.b32 %r912, %r913, %r919, %r930, %r931;
	// end inline asm
	// begin inline asm
	shfl.sync.up.b32 %r917, %r918, %r919, %r930, %r931;
	// end inline asm
	setp.eq.s32 	%p274, %r913, 0;
	selp.b32 	%r1002, %r917, 0, %p274;
	setp.lt.s32 	%p275, %r476, 16;
	selp.b32 	%r1003, 0, %r912, %p275;
	or.b32  	%r923, %r1003, %r913;
	selp.b32 	%r1004, 0, %r1002, %p275;
	add.s32 	%r928, %r1004, %r918;
	// begin inline asm
	shfl.sync.up.b32 %r922, %r923, %r929, %r930, %r931;
	// end inline asm
	// begin inline asm
	shfl.sync.up.b32 %r1815, %r928, %r929, %r930, %r931;
	// end inline asm
	setp.ne.s32 	%p276, %r476, 31;
	@%p276 bra 	$L__BB5_119;
	shl.b32 	%r1005, %r314, 3;
	mov.u32 	%r1006, _ZZN3cub18CUB_300001_SM_10006detail11scan_by_key21DeviceScanByKeyKernelINS2_10policy_hubIN6thrust24THRUST_300001_SM_1000_NS18transform_iteratorI6RowKeyNS6_17counting_iteratorIiNS6_11use_defaultESA_SA_EESA_SA_EEjjN4cuda3std3__44plusIvEEE10Policy1000ESC_NS7_I8CastByteNS6_10device_ptrIhEESA_SA_EEPjNS0_24ReduceByKeyScanTileStateIjiLb1EEENSF_8equal_toIvEESH_NS0_8NullTypeEmjiEEvT0_PT9_T1_T2_T3_iT4_T5_T6_T7_E12temp_storage;
	add.s32 	%r1007, %r1006, %r1005;
	st.shared.v2.u32 	[%r1007], {%r923, %r928};
$L__BB5_119:
	bar.sync 	0;
	setp.lt.u32 	%p277, %r166, 32;
	@%p277 bra 	$L__BB5_121;
	ld.shared.u32 	%r1008, [_ZZN3cub18CUB_300001_SM_10006detail11scan_by_key21DeviceScanByKeyKernelINS2_10policy_hubIN6thrust24THRUST_300001_SM_1000_NS18transform_iteratorI6RowKeyNS6_17counting_iteratorIiNS6_11use_defaultESA_SA_EESA_SA_EEjjN4cuda3std3__44plusIvEEE10Policy1000ESC_NS7_I8CastByteNS6_10device_ptrIhEESA_SA_EEPjNS0_24ReduceByKeyScanTileStateIjiLb1EEENSF_8equal_toIvEESH_NS0_8NullTypeEmjiEEvT0_PT9_T1_T2_T3_iT4_T5_T6_T7_E12temp_storage+4];
	ld.shared.v2.u32 	{%r1009, %r1010}, [_ZZN3cub18CUB_300001_SM_10006detail11scan_by_key21DeviceScanByKeyKernelINS2_10policy_hubIN6thrust24THRUST_300001_SM_1000_NS18transform_iteratorI6RowKeyNS6_17counting_iteratorIiNS6_11use_defaultESA_SA_EESA_SA_EEjjN4cuda3std3__44plusIvEEE10Policy1000ESC_NS7_I8CastByteNS6_10device_ptrIhEESA_SA_EEPjNS0_24ReduceByKeyScanTileStateIjiLb1EEENSF_8equal_toIvEESH_NS0_8NullTypeEmjiEEvT0_PT9_T1_T2_T3_iT4_T5_T6_T7_E12temp_storage+8];
	setp.eq.s32 	%p278, %r1009, 0;
	selp.b32 	%r1011, %r1008, 0, %p278;
	add.s32 	%r1012, %r1011, %r1010;
	ld.shared.v4.u32 	{%r1013, %r1014, %r1015, %r1016}, [_ZZN3cub18CUB_300001_SM_10006detail11scan_by_key21DeviceScanByKeyKernelINS2_10policy_hubIN6thrust24THRUST_300001_SM_1000_NS18transform_iteratorI6RowKeyNS6_17counting_iteratorIiNS6_11use_defaultESA_SA_EESA_SA_EEjjN4cuda3std3__44plusIvEEE10Policy1000ESC_NS7_I8CastByteNS6_10device_ptrIhEESA_SA_EEPjNS0_24ReduceByKeyScanTileStateIjiLb1EEENSF_8equal_toIvEESH_NS0_8NullTypeEmjiEEvT0_PT9_T1_T2_T3_iT4_T5_T6_T7_E12temp_storage+16];
	setp.eq.s32 	%p279, %r1013, 0;
	selp.b32 	%r1017, %r1012, 0, %p279;
	add.s32 	%r1018, %r1017, %r1014;
	setp.eq.s32 	%p280, %r1015, 0;
	selp.b32 	%r1019, %r1018, 0, %p280;
	add.s32 	%r1020, %r1019, %r1016;
	ld.shared.v4.u32 	{%r1021, %r1022, %r1023, %r1024}, [_ZZN3cub18CUB_300001_SM_10006detail11scan_by_key21DeviceScanByKeyKernelINS2_10policy_hubIN6thrust24THRUST_300001_SM_1000_NS18transform_iteratorI6RowKeyNS6_17counting_iteratorIiNS6_11use_defaultESA_SA_EESA_SA_EEjjN4cuda3std3__44plusIvEEE10Policy1000ESC_NS7_I8CastByteNS6_10device_ptrIhEESA_SA_EEPjNS0_24ReduceByKeyScanTileStateIjiLb1EEENSF_8equal_toIvEESH_NS0_8NullTypeEmjiEEvT0_PT9_T1_T2_T3_iT4_T5_T6_T7_E12temp_storage+32];
	setp.eq.s32 	%p281, %r1021, 0;
	selp.b32 	%r1025, %r1020, 0, %p281;
	add.s32 	%r1026, %r1025, %r1022;
	setp.eq.s32 	%p282, %r314, 6;
	setp.eq.s32 	%p283, %r1023, 0;
	selp.b32 	%r1027, %r1026, 0, %p283;
	add.s32 	%r1028, %r1027, %r1024;
	setp.eq.s32 	%p284, %r314, 5;
	setp.eq.s32 	%p285, %r314, 4;
	setp.eq.s32 	%p286, %r314, 3;
	setp.eq.s32 	%p287, %r314, 2;
	selp.b32 	%r1029, %r1012, %r1008, %p287;
	selp.b32 	%r1030, %r1018, %r1029, %p286;
	selp.b32 	%r1031, %r1020, %r1030, %p285;
	selp.b32 	%r1032, %r1026, %r1031, %p284;
	selp.b32 	%r1033, %r1028, %r1032, %p282;
	setp.eq.s32 	%p288, %r922, 0;
	selp.b32 	%r1034, %r1033, 0, %p288;
	add.s32 	%r1035, %r1034, %r1815;
	setp.eq.s32 	%p289, %r476, 0;
	selp.b32 	%r1815, %r1033, %r1035, %p289;
$L__BB5_121:
	setp.eq.s32 	%p290, %r166, 0;
	setp.eq.s32 	%p291, %r315, 0;
	selp.b32 	%r1036, %r1815, 0, %p291;
	selp.b32 	%r1037, 0, %r1036, %p290;
	add.s32 	%r1848, %r1037, %r291;
	selp.b32 	%r1038, 0, %r1848, %p1;
	add.s32 	%r1847, %r292, %r1038;
	selp.b32 	%r1039, 0, %r1847, %p2;
	add.s32 	%r1846, %r293, %r1039;
	selp.b32 	%r1040, 0, %r1846, %p3;
	add.s32 	%r1845, %r294, %r1040;
	selp.b32 	%r1041, 0, %r1845, %p4;
	add.s32 	%r1844, %r295, %r1041;
	selp.b32 	%r1042, 0, %r1844, %p5;
	add.s32 	%r1843, %r296, %r1042;
	selp.b32 	%r1043, 0, %r1843, %p6;
	add.s32 	%r1842, %r297, %r1043;
	selp.b32 	%r1044, 0, %r1842, %p7;
	add.s32 	%r1841, %r298, %r1044;
	selp.b32 	%r1045, 0, %r1841, %p8;
	add.s32 	%r1840, %r299, %r1045;
	selp.b32 	%r1046, 0, %r1840, %p9;
	add.s32 	%r1839, %r300, %r1046;
	selp.b32 	%r1047, 0, %r1839, %p10;
	add.s32 	%r1838, %r301, %r1047;
	selp.b32 	%r1048, 0, %r1838, %p11;
	add.s32 	%r1837, %r302, %r1048;
	selp.b32 	%r1049, 0, %r1837, %p12;
	add.s32 	%r1836, %r303, %r1049;
	selp.b32 	%r1050, 0, %r1836, %p13;
	add.s32 	%r1835, %r304, %r1050;
	selp.b32 	%r1051, 0, %r1835, %p14;
	add.s32 	%r1834, %r305, %r1051;
	selp.b32 	%r1052, 0, %r1834, %p15;
	add.s32 	%r1833, %r306, %r1052;
	selp.b32 	%r1053, 0, %r1833, %p16;
	add.s32 	%r1832, %r307, %r1053;
	selp.b32 	%r1054, 0, %r1832, %p17;
	add.s32 	%r1831, %r308, %r1054;
	selp.b32 	%r1055, 0, %r1831, %p18;
	add.s32 	%r1830, %r309, %r1055;
	selp.b32 	%r1829, 0, %r1830, %p19;
	bra.uni 	$L__BB5_144;
$L__BB5_122:
	setp.ne.s32 	%p83, %r166, 0;
	mov.b32 	%r1817, 0;
	@%p83 bra 	$L__BB5_124;
	ld.param.u64 	%rd127, [_ZN3cub18CUB_300001_SM_10006detail11scan_by_key21DeviceScanByKeyKernelINS2_10policy_hubIN6thrust24THRUST_300001_SM_1000_NS18transform_iteratorI6RowKeyNS6_17counting_iteratorIiNS6_11use_defaultESA_SA_EESA_SA_EEjjN4cuda3std3__44plusIvEEE10Policy1000ESC_NS7_I8CastByteNS6_10device_ptrIhEESA_SA_EEPjNS0_24ReduceByKeyScanTileStateIjiLb1EEENSF_8equal_toIvEESH_NS0_8NullTypeEmjiEEvT0_PT9_T1_T2_T3_iT4_T5_T6_T7__param_1];
	cvta.to.global.u64 	%rd30, %rd127;
	mul.wide.u32 	%rd31, %r3, 4;
	add.s64 	%rd32, %rd30, %rd31;
	ld.global.u32 	%r1817, [%rd32];
$L__BB5_124:
	setp.eq.s32 	%p84, %r166, 0;
	shl.b32 	%r488, %r166, 2;
	mov.u32 	%r489, _ZZN3cub18CUB_300001_SM_10006detail11scan_by_key21DeviceScanByKeyKernelINS2_10policy_hubIN6thrust24THRUST_300001_SM_1000_NS18transform_iteratorI6RowKeyNS6_17counting_iteratorIiNS6_11use_defaultESA_SA_EESA_SA_EEjjN4cuda3std3__44plusIvEEE10Policy1000ESC_NS7_I8CastByteNS6_10device_ptrIhEESA_SA_EEPjNS0_24ReduceByKeyScanTileStateIjiLb1EEENSF_8equal_toIvEESH_NS0_8NullTypeEmjiEEvT0_PT9_T1_T2_T3_iT4_T5_T6_T7_E12temp_storage;
	add.s32 	%r490, %r489, %r488;
	add.s32 	%r344, %r490, 1020;
	st.shared.u32 	[%r490+1020], %r249;
	bar.sync 	0;
	@%p84 bra 	$L__BB5_126;
	ld.shared.u32 	%r1817, [%r344+-4];
$L__BB5_126:
	shr.u32 	%r347, %r166, 5;
	setp.ne.s32 	%p85, %r1817, %r230;
	setp.ne.s32 	%p86, %r230, %r231;
	setp.ne.s32 	%p87, %r231, %r232;
	setp.ne.s32 	%p88, %r232, %r233;
	setp.ne.s32 	%p89, %r233, %r234;
	setp.ne.s32 	%p90, %r234, %r235;
	setp.ne.s32 	%p91, %r235, %r236;
	setp.ne.s32 	%p92, %r236, %r237;
	setp.ne.s32 	%p93, %r237, %r238;
	setp.ne.s32 	%p94, %r238, %r239;
	setp.ne.s32 	%p95, %r239, %r240;
	setp.ne.s32 	%p96, %r240, %r241;
	setp.ne.s32 	%p97, %r241, %r242;
	setp.ne.s32 	%p98, %r242, %r243;
	setp.ne.s32 	%p99, %r243, %r244;
	setp.ne.s32 	%p100, %r244, %r245;
	setp.ne.s32 	%p101, %r245, %r246;
	setp.ne.s32 	%p102, %r246, %r247;
	setp.ne.s32 	%p103, %r247, %r248;
	setp.ne.s32 	%p104, %r248, %r249;
	mul.lo.s32 	%r551, %r166, 20;
	cvt.u64.u32 	%rd33, %r551;
	setp.eq.s64 	%p105, %rd4, %rd33;
	or.pred  	%p20, %p105, %p85;
	or.b32  	%r552, %r551, 1;
	cvt.u64.u32 	%rd34, %r552;
	setp.eq.s64 	%p106, %rd4, %rd34;
	or.pred  	%p21, %p106, %p86;
	or.b32  	%r553, %r551, 2;
	cvt.u64.u32 	%rd35, %r553;
	setp.eq.s64 	%p107, %rd4, %rd35;
	or.pred  	%p22, %p107, %p87;
	or.b32  	%r554, %r551, 3;
	cvt.u64.u32 	%rd36, %r554;
	setp.eq.s64 	%p108, %rd4, %rd36;
	or.pred  	%p23, %p108, %p88;
	add.s32 	%r555, %r551, 4;
	cvt.u64.u32 	%rd37, %r555;
	setp.eq.s64 	%p109, %rd4, %rd37;
	or.pred  	%p24, %p109, %p89;
	add.s32 	%r556, %r551, 5;
	cvt.u64.u32 	%rd38, %r556;
	setp.eq.s64 	%p110, %rd4, %rd38;
	or.pred  	%p25, %p110, %p90;
	add.s32 	%r557, %r551, 6;
	cvt.u64.u32 	%rd39, %r557;
	setp.eq.s64 	%p111, %rd4, %rd39;
	or.pred  	%p26, %p111, %p91;
	add.s32 	%r558, %r551, 7;
	cvt.u64.u32 	%rd40, %r558;
	setp.eq.s64 	%p112, %rd4, %rd40;
	or.pred  	%p27, %p112, %p92;
	add.s32 	%r559, %r551, 8;
	cvt.u64.u32 	%rd41, %r559;
	setp.eq.s64 	%p113, %rd4, %rd41;
	or.pred  	%p28, %p113, %p93;
	add.s32 	%r560, %r551, 9;
	cvt.u64.u32 	%rd42, %r560;
	setp.eq.s64 	%p114, %rd4, %rd42;
	or.pred  	%p29, %p114, %p94;
	add.s32 	%r561, %r551, 10;
	cvt.u64.u32 	%rd43, %r561;
	setp.eq.s64 	%p115, %rd4, %rd43;
	or.pred  	%p30, %p115, %p95;
	add.s32 	%r562, %r551, 11;
	cvt.u64.u32 	%rd44, %r562;
	setp.eq.s64 	%p116, %rd4, %rd44;
	or.pred  	%p31, %p116, %p96;
	add.s32 	%r563, %r551, 12;
	cvt.u64.u32 	%rd45, %r563;
	setp.eq.s64 	%p117, %rd4, %rd45;
	or.pred  	%p32, %p117, %p97;
	add.s32 	%r564, %r551, 13;
	cvt.u64.u32 	%rd46, %r564;
	setp.eq.s64 	%p118, %rd4, %rd46;
	or.pred  	%p33, %p118, %p98;
	add.s32 	%r565, %r551, 14;
	cvt.u64.u32 	%rd47, %r565;
	setp.eq.s64 	%p119, %rd4, %rd47;
	or.pred  	%p34, %p119, %p99;
	add.s32 	%r566, %r551, 15;
	cvt.u64.u32 	%rd48, %r566;
	setp.eq.s64 	%p120, %rd4, %rd48;
	or.pred  	%p35, %p120, %p100;
	add.s32 	%r567, %r551, 16;
	cvt.u64.u32 	%rd49, %r567;
	setp.eq.s64 	%p121, %rd4, %rd49;
	or.pred  	%p36, %p121, %p101;
	add.s32 	%r568, %r551, 17;
	cvt.u64.u32 	%rd50, %r568;
	setp.eq.s64 	%p122, %rd4, %rd50;
	or.pred  	%p37, %p122, %p102;
	add.s32 	%r569, %r551, 18;
	cvt.u64.u32 	%rd51, %r569;
	setp.eq.s64 	%p123, %rd4, %rd51;
	or.pred  	%p38, %p123, %p103;
	add.s32 	%r570, %r551, 19;
	cvt.u64.u32 	%rd52, %r570;
	setp.eq.s64 	%p124, %rd4, %rd52;
	or.pred  	%p39, %p124, %p104;
	or.pred  	%p125, %p21, %p20;
	selp.b32 	%r571, 0, %r291, %p21;
	add.s32 	%r572, %r292, %r571;
	or.pred  	%p126, %p22, %p125;
	selp.b32 	%r573, 0, %r572, %p22;
	add.s32 	%r574, %r293, %r573;
	or.pred  	%p127, %p23, %p126;
	selp.b32 	%r575, 0, %r574, %p23;
	add.s32 	%r576, %r294, %r575;
	or.pred  	%p128, %p24, %p127;
	selp.b32 	%r577, 0, %r576, %p24;
	add.s32 	%r578, %r295, %r577;
	or.pred  	%p129, %p25, %p128;
	selp.b32 	%r579, 0, %r578, %p25;
	add.s32 	%r580, %r296, %r579;
	or.pred  	%p130, %p26, %p129;
	selp.b32 	%r581, 0, %r580, %p26;
	add.s32 	%r582, %r297, %r581;
	or.pred  	%p131, %p27, %p130;
	selp.b32 	%r583, 0, %r582, %p27;
	add.s32 	%r584, %r298, %r583;
	or.pred  	%p132, %p28, %p131;
	selp.b32 	%r585, 0, %r584, %p28;
	add.s32 	%r586, %r299, %r585;
	or.pred  	%p133, %p29, %p132;
	selp.b32 	%r587, 0, %r586, %p29;
	add.s32 	%r588, %r300, %r587;
	or.pred  	%p134, %p30, %p133;
	selp.b32 	%r589, 0, %r588, %p30;
	add.s32 	%r590, %r301, %r589;
	or.pred  	%p135, %p31, %p134;
	selp.b32 	%r591, 0, %r590, %p31;
	add.s32 	%r592, %r302, %r591;
	or.pred  	%p136, %p32, %p135;
	selp.b32 	%r593, 0, %r592, %p32;
	add.s32 	%r594, %r303, %r593;
	or.pred  	%p137, %p33, %p136;
	selp.b32 	%r595, 0, %r594, %p33;
	add.s32 	%r596, %r304, %r595;
	or.pred  	%p138, %p34, %p137;
	selp.b32 	%r597, 0, %r596, %p34;
	add.s32 	%r598, %r305, %r597;
	or.pred  	%p139, %p35, %p138;
	selp.b32 	%r599, 0, %r598, %p35;
	add.s32 	%r600, %r306, %r599;
	or.pred  	%p140, %p36, %p139;
	selp.b32 	%r601, 0, %r600, %p36;
	add.s32 	%r602, %r307, %r601;
	or.pred  	%p141, %p37, %p140;
	selp.b32 	%r603, 0, %r602, %p37;
	add.s32 	%r604, %r308, %r603;
	or.pred  	%p142, %p38, %p141;
	selp.b32 	%r605, 0, %r604, %p38;
	add.s32 	%r606, %r309, %r605;
	or.pred  	%p143, %p39, %p142;
	selp.u32 	%r492, 1, 0, %p143;
	selp.b32 	%r607, 0, %r606, %p39;
	add.s32 	%r497, %r310, %r607;
	mov.b32 	%r548, 1;
	mov.b32 	%r549, 0;
	mov.b32 	%r550, -1;
	// begin inline asm
	shfl.sync.up.b32 %r491, %r492, %r548, %r549, %r550;
	// end inline asm
	// begin inline asm
	shfl.sync.up.b32 %r496, %r497, %r548, %r549, %r550;
	// end inline asm
	setp.lt.s32 	%p145, %r476, 1;
	selp.b32 	%r608, 0, %r491, %p145;
	or.b32  	%r502, %r608, %r492;
	selp.b32 	%r609, 0, %r496, %p143;
	selp.b32 	%r610, 0, %r609, %p145;
	add.s32 	%r507, %r610, %r497;
	mov.b32 	%r508, 2;
	// begin inline asm
	shfl.sync.up.b32 %r501, %r502, %r508, %r549, %r550;
	// end inline asm
	// begin inline asm
	shfl.sync.up.b32 %r506, %r507, %r508, %r549, %r550;
	// end inline asm
	setp.eq.s32 	%p146, %r502, 0;
	selp.b32 	%r611, %r506, 0, %p146;
	setp.lt.s32 	%p147, %r476, 2;
	selp.b32 	%r612, 0, %r501, %p147;
	or.b32  	%r512, %r612, %r502;
	selp.b32 	%r613, 0, %r611, %p147;
	add.s32 	%r517, %r613, %r507;
	mov.b32 	%r518, 4;
	// begin inline asm
	shfl.sync.up.b32 %r511, %r512, %r518, %r549, %r550;
	// end inline asm
	// begin inline asm
	shfl.sync.up.b32 %r516, %r517, %r518, %r549, %r550;
	// end inline asm
	setp.eq.s32 	%p148, %r512, 0;
	selp.b32 	%r614, %r516, 0, %p148;
	setp.lt.s32 	%p149, %r476, 4;
	selp.b32 	%r615, 0, %r511, %p149;
	or.b32  	%r522, %r615, %r512;
	selp.b32 	%r616, 0, %r614, %p149;
	add.s32 	%r527, %r616, %r517;
	mov.b32 	%r528, 8;
	// begin inline asm
	shfl.sync.up.b32 %r521, %r522, %r528, %r549, %r550;
	// end inline asm
	// begin inline asm
	shfl.sync.up.b32 %r526, %r527, %r528, %r549, %r550;
	// end inline asm
	setp.eq.s32 	%p150, %r522, 0;
	selp.b32 	%r617, %r526, 0, %p150;
	setp.lt.s32 	%p151, %r476, 8;
	selp.b32 	%r618, 0, %r521, %p151;
	or.b32  	%r532, %r618, %r522;
	selp.b32 	%r619, 0, %r617, %p151;
	add.s32 	%r537, %r619, %r527;
	mov.b32 	%r538, 16;
	// begin inline asm
	shfl.sync.up.b32 %r531, %r532, %r538, %r549, %r550;
	// end inline asm
	// begin inline asm
	shfl.sync.up.b32 %r536, %r537, %r538, %r549, %r550;
	// end inline asm
	setp.eq.s32 	%p152, %r532, 0;
	selp.b32 	%r620, %r536, 0, %p152;
	setp.lt.s32 	%p153, %r476, 16;
	selp.b32 	%r621, 0, %r531, %p153;
	or.b32  	%r542, %r621, %r532;
	selp.b32 	%r622, 0, %r620, %p153;
	add.s32 	%r547, %r622, %r537;
	// begin inline asm
	shfl.sync.up.b32 %r1827, %r542, %r548, %r549, %r550;
	// end inline asm
	// begin inline asm
	shfl.sync.up.b32 %r1828, %r547, %r548, %r549, %r550;
	// end inline asm
	setp.ne.s32 	%p154, %r476, 31;
	@%p154 bra 	$L__BB5_128;
	shl.b32 	%r623, %r347, 3;
	mov.u32 	%r624, _ZZN3cub18CUB_300001_SM_10006detail11scan_by_key21DeviceScanByKeyKernelINS2_10policy_hubIN6thrust24THRUST_300001_SM_1000_NS18transform_iteratorI6RowKeyNS6_17counting_iteratorIiNS6_11use_defaultESA_SA_EESA_SA_EEjjN4cuda3std3__44plusIvEEE10Policy1000ESC_NS7_I8CastByteNS6_10device_ptrIhEESA_SA_EEPjNS0_24ReduceByKeyScanTileStateIjiLb1EEENSF_8equal_toIvEESH_NS0_8NullTypeEmjiEEvT0_PT9_T1_T2_T3_iT4_T5_T6_T7_E12temp_storage;
	add.s32 	%r625, %r624, %r623;
	st.shared.v2.u32 	[%r625], {%r542, %r547};
$L__BB5_128:
	bar.sync 	0;
	ld.shared.v4.u32 	{%r626, %r627, %r628, %r629}, [_ZZN3cub18CUB_300001_SM_10006detail11scan_by_key21DeviceScanByKeyKernelINS2_10policy_hubIN6thrust24THRUST_300001_SM_1000_NS18transform_iteratorI6RowKeyNS6_17counting_iteratorIiNS6_11use_defaultESA_SA_EESA_SA_EEjjN4cuda3std3__44plusIvEEE10Policy1000ESC_NS7_I8CastByteNS6_10device_ptrIhEESA_SA_EEPjNS0_24ReduceByKeyScanTileStateIjiLb1EEENSF_8equal_toIvEESH_NS0_8NullTypeEmjiEEvT0_PT9_T1_T2_T3_iT4_T5_T6_T7_E12temp_storage];
	or.b32  	%r630, %r628, %r626;
	setp.eq.s32 	%p155, %r628, 0;
	selp.b32 	%r631, %r627, 0, %p155;
	add.s32 	%r632, %r631, %r629;
	setp.eq.s32 	%p156, %r347, 2;
	selp.b32 	%r633, %r630, %r626, %p156;
	selp.b32 	%r634, %r632, %r627, %p156;
	ld.shared.v4.u32 	{%r635, %r636, %r637, %r638}, [_ZZN3cub18CUB_300001_SM_10006detail11scan_by_key21DeviceScanByKeyKernelINS2_10policy_hubIN6thrust24THRUST_300001_SM_1000_NS18transform_iteratorI6RowKeyNS6_17counting_iteratorIiNS6_11use_defaultESA_SA_EESA_SA_EEjjN4cuda3std3__44plusIvEEE10Policy1000ESC_NS7_I8CastByteNS6_10device_ptrIhEESA_SA_EEPjNS0_24ReduceByKeyScanTileStateIjiLb1EEENSF_8equal_toIvEESH_NS0_8NullTypeEmjiEEvT0_PT9_T1_T2_T3_iT4_T5_T6_T7_E12temp_storage+16];
	or.b32  	%r639, %r635, %r630;
	setp.eq.s32 	%p157, %r635, 0;
	selp.b32 	%r640, %r632, 0, %p157;
	add.s32 	%r641, %r640, %r636;
	setp.eq.s32 	%p158, %r347, 3;
	selp.b32 	%r642, %r639, %r633, %p158;
	selp.b32 	%r643, %r641, %r634, %p158;
	or.b32  	%r644, %r637, %r639;
	setp.eq.s32 	%p159, %r637, 0;
	selp.b32 	%r645, %r641, 0, %p159;
	add.s32 	%r646, %r645, %r638;
	setp.eq.s32 	%p160, %r347, 4;
	selp.b32 	%r647, %r644, %r642, %p160;
	selp.b32 	%r648, %r646, %r643, %p160;
	ld.shared.v4.u32 	{%r649, %r650, %r651, %r652}, [_ZZN3cub18CUB_300001_SM_10006detail11scan_by_key21DeviceScanByKeyKernelINS2_10policy_hubIN6thrust24THRUST_300001_SM_1000_NS18transform_iteratorI6RowKeyNS6_17counting_iteratorIiNS6_11use_defaultESA_SA_EESA_SA_EEjjN4cuda3std3__44plusIvEEE10Policy1000ESC_NS7_I8CastByteNS6_10device_ptrIhEESA_SA_EEPjNS0_24ReduceByKeyScanTileStateIjiLb1EEENSF_8equal_toIvEESH_NS0_8NullTypeEmjiEEvT0_PT9_T1_T2_T3_iT4_T5_T6_T7_E12temp_storage+32];
	or.b32  	%r653, %r649, %r644;
	setp.eq.s32 	%p161, %r649, 0;
	selp.b32 	%r654, %r646, 0, %p161;
	add.s32 	%r655, %r654, %r650;
	setp.eq.s32 	%p162, %r347, 5;
	selp.b32 	%r656, %r653, %r647, %p162;
	selp.b32 	%r657, %r655, %r648, %p162;
	or.b32  	%r658, %r651, %r653;
	setp.eq.s32 	%p163, %r651, 0;
	selp.b32 	%r659, %r655, 0, %p163;
	add.s32 	%r660, %r659, %r652;
	setp.eq.s32 	%p164, %r347, 6;
	selp.b32 	%r352, %r658, %r656, %p164;
	selp.b32 	%r353, %r660, %r657, %p164;
	ld.shared.v2.u32 	{%r661, %r662}, [_ZZN3cub18CUB_300001_SM_10006detail11scan_by_key21DeviceScanByKeyKernelINS2_10policy_hubIN6thrust24THRUST_300001_SM_1000_NS18transform_iteratorI6RowKeyNS6_17counting_iteratorIiNS6_11use_defaultESA_SA_EESA_SA_EEjjN4cuda3std3__44plusIvEEE10Policy1000ESC_NS7_I8CastByteNS6_10device_ptrIhEESA_SA_EEPjNS0_24ReduceByKeyScanTileStateIjiLb1EEENSF_8equal_toIvEESH_NS0_8NullTypeEmjiEEvT0_PT9_T1_T2_T3_iT4_T5_T6_T7_E12temp_storage+48];
	or.b32  	%r354, %r661, %r658;
	setp.eq.s32 	%p165, %r661, 0;
	selp.b32 	%r663, %r660, 0, %p165;
	add.s32 	%r355, %r663, %r662;
	setp.lt.u32 	%p166, %r166, 32;
	@%p166 bra 	$L__BB5_130;
	setp.eq.s32 	%p167, %r1827, 0;
	selp.b32 	%r664, %r353, 0, %p167;
	add.s32 	%r665, %r664, %r1828;
	setp.eq.s32 	%p168, %r476, 0;
	selp.b32 	%r666, 0, %r1827, %p168;
	or.b32  	%r1827, %r352, %r666;
	selp.b32 	%r1828, %r353, %r665, %p168;
	bra.uni 	$L__BB5_143;
$L__BB5_130:
	setp.ne.s32 	%p169, %r166, 0;
	mul.wide.u32 	%rd53, %r3, 16;
	add.s64 	%rd15, %rd1, %rd53;
	@%p169 bra 	$L__BB5_132;
	st.shared.u32 	[_ZZN3cub18CUB_300001_SM_10006detail11scan_by_key21DeviceScanByKeyKernelINS2_10policy_hubIN6thrust24THRUST_300001_SM_1000_NS18transform_iteratorI6RowKeyNS6_17counting_iteratorIiNS6_11use_defaultESA_SA_EESA_SA_EEjjN4cuda3std3__44plusIvEEE10Policy1000ESC_NS7_I8CastByteNS6_10device_ptrIhEESA_SA_EEPjNS0_24ReduceByKeyScanTileStateIjiLb1EEENSF_8equal_toIvEESH_NS0_8NullTypeEmjiEEvT0_PT9_T1_T2_T3_iT4_T5_T6_T7_E12temp_storage+116], %r354;
	st.shared.u32 	[_ZZN3cub18CUB_300001_SM_10006detail11scan_by_key21DeviceScanByKeyKernelINS2_10policy_hubIN6thrust24THRUST_300001_SM_1000_NS18transform_iteratorI6RowKeyNS6_17counting_iteratorIiNS6_11use_defaultESA_SA_EESA_SA_EEjjN4cuda3std3__44plusIvEEE10Policy1000ESC_NS7_I8CastByteNS6_10device_ptrIhEESA_SA_EEPjNS0_24ReduceByKeyScanTileStateIjiLb1EEENSF_8equal_toIvEESH_NS0_8NullTypeEmjiEEvT0_PT9_T1_T2_T3_iT4_T5_T6_T7_E12temp_storage+120], %r355;
	mov.b64 	%rd55, {%r354, %r355};
	add.s64 	%rd54, %rd15, 512;
	mov.b64 	%rd56, 100;
	// begin inline asm
	st.relaxed.gpu.v2.u64 [%rd54], {%rd55, %rd56};
	// end inline asm
$L__BB5_132:
	mov.b32 	%r667, 280;
	// begin inline asm
	nanosleep.u32 %r667;
	// end inline asm
	mul.wide.u32 	%rd57, %r166, 16;
	xor.b64  	%rd58, %rd57, -16;
	add.s64 	%rd59, %rd15, %rd58;
	add.s64 	%rd16, %rd59, 512;
	mov.b32 	%r1819, 928;
	mov.u32 	%r1825, %r3;
$L__BB5_133:
	shr.u32 	%r360, %r1819, 1;
	mul.lo.s32 	%r670, %r1825, 16807;
	and.b32  	%r1825, %r670, 2147483647;
	sub.s32 	%r671, %r1819, %r360;
	add.s32 	%r672, %r671, 1;
	rem.u32 	%r673, %r1825, %r672;
	add.s32 	%r669, %r673, %r360;
	// begin inline asm
	nanosleep.u32 %r669;
	// end inline asm
	// begin inline asm
	ld.relaxed.gpu.v2.u64 {%rd60, %rd132}, [%rd16];
	// end inline asm
	setp.eq.s64 	%p170, %rd132, 99;
	mov.b32 	%r674, -1;
	vote.sync.any.pred 	%p171, %p170, %r674;
	mov.u32 	%r1819, %r360;
	@%p171 bra 	$L__BB5_133;
	mov.b64 	{%r678, %r683}, %rd60;
	setp.eq.s64 	%p172, %rd132, 101;
	mov.b32 	%r726, -1;
	vote.sync.ballot.b32 	%r728, %p172, %r726;
	// begin inline asm
	mov.u32 %r676, %lanemask_ge;
	// end inline asm
	and.b32  	%r729, %r728, %r676;
	or.b32  	%r730, %r729, -2147483648;
	add.s32 	%r731, %r730, -1;
	not.b32 	%r732, %r730;
	and.b32  	%r733, %r732, %r731;
	popc.b32 	%r680, %r733;
	mov.b32 	%r684, 1;
	// begin inline asm
	shfl.sync.down.b32 %r677, %r678, %r684, %r680, %r726;
	// end inline asm
	// begin inline asm
	shfl.sync.down.b32 %r682, %r683, %r684, %r680, %r726;
	// end inline asm
	setp.lt.s32 	%p174, %r476, %r680;
	setp.eq.s32 	%p175, %r678, 0;
	selp.b32 	%r734, %r677, 0, %p174;
	or.b32  	%r688, %r734, %r678;
	selp.b32 	%r735, %r682, 0, %p175;
	selp.b32 	%r736, %r735, 0, %p174;
	add.s32 	%r693, %r736, %r683;
	mov.b32 	%r694, 2;
	// begin inline asm
	shfl.sync.down.b32 %r687, %r688, %r694, %r680, %r726;
	// end inline asm
	// begin inline asm
	shfl.sync.down.b32 %r692, %r693, %r694, %r680, %r726;
	// end inline asm
	add.s32 	%r737, %r476, 2;
	setp.gt.s32 	%p176, %r737, %r680;
	setp.eq.s32 	%p177, %r688, 0;
	selp.b32 	%r738, %r692, 0, %p177;
	selp.b32 	%r739, 0, %r687, %p176;
	or.b32  	%r698, %r688, %r739;
	selp.b32 	%r740, 0, %r738, %p176;
	add.s32 	%r703, %r740, %r693;
	mov.b32 	%r704, 4;
	// begin inline asm
	shfl.sync.down.b32 %r697, %r698, %r704, %r680, %r726;
	// end inline asm
	// begin inline asm
	shfl.sync.down.b32 %r702, %r703, %r704, %r680, %r726;
	// end inline asm
	add.s32 	%r741, %r476, 4;
	setp.gt.s32 	%p178, %r741, %r680;
	setp.eq.s32 	%p179, %r698, 0;
	selp.b32 	%r742, %r702, 0, %p179;
	selp.b32 	%r743, 0, %r697, %p178;
	or.b32  	%r708, %r698, %r743;
	selp.b32 	%r744, 0, %r742, %p178;
	add.s32 	%r713, %r703, %r744;
	mov.b32 	%r714, 8;
	// begin inline asm
	shfl.sync.down.b32 %r707, %r708, %r714, %r680, %r726;
	// end inline asm
	// begin inline asm
	shfl.sync.down.b32 %r712, %r713, %r714, %r680, %r726;
	// end inline asm
	add.s32 	%r745, %r476, 8;
	setp.gt.s32 	%p180, %r745, %r680;
	setp.eq.s32 	%p181, %r708, 0;
	selp.b32 	%r746, %r712, 0, %p181;
	selp.b32 	%r747, 0, %r707, %p180;
	or.b32  	%r718, %r708, %r747;
	selp.b32 	%r748, 0, %r746, %p180;
	add.s32 	%r723, %r713, %r748;
	mov.b32 	%r724, 16;
	// begin inline asm
	shfl.sync.down.b32 %r717, %r718, %r724, %r680, %r726;
	// end inline asm
	// begin inline asm
	shfl.sync.down.b32 %r722, %r723, %r724, %r680, %r726;
	// end inline asm
	add.s32 	%r749, %r476, 16;
	setp.gt.s32 	%p182, %r749, %r680;
	setp.eq.s32 	%p183, %r718, 0;
	selp.b32 	%r750, %r722, 0, %p183;
	selp.b32 	%r751, 0, %r717, %p182;
	or.b32  	%r1822, %r751, %r718;
	selp.b32 	%r752, 0, %r750, %p182;
	add.s32 	%r1823, %r723, %r752;
	add.s64 	%rd19, %rd1, 512;
	not.b32 	%r753, %r166;
	add.s32 	%r1824, %r3, %r753;
	mov.b32 	%r1821, 928;
$L__BB5_135:
	setp.ne.s64 	%p184, %rd132, 101;
	mov.b32 	%r754, -1;
	vote.sync.all.pred 	%p185, %p184, %r754;
	not.pred 	%p186, %p185;
	@%p186 bra 	$L__BB5_139;
	shr.u32 	%r1821, %r1821, 1;
	mul.wide.s32 	%rd69, %r1824, 16;
	add.s64 	%rd70, %rd19, %rd69;
	add.s64 	%rd68, %rd70, -512;
	mov.u32 	%r1826, %r1821;
$L__BB5_137:
	shr.u32 	%r374, %r1826, 1;
	mul.lo.s32 	%r783, %r1825, 16807;
	and.b32  	%r1825, %r783, 2147483647;
	sub.s32 	%r784, %r1826, %r374;
	add.s32 	%r785, %r784, 1;
	rem.u32 	%r786, %r1825, %r785;
	add.s32 	%r782, %r786, %r374;
	// begin inline asm
	nanosleep.u32 %r782;
	// end inline asm
	// begin inline asm
	ld.relaxed.gpu.v2.u64 {%rd66, %rd132}, [%rd68];
	// end inline asm
	setp.eq.s64 	%p192, %rd132, 99;
	mov.b32 	%r787, -1;
	vote.sync.any.pred 	%p193, %p192, %r787;
	mov.u32 	%r1826, %r374;
	@%p193 bra 	$L__BB5_137;
	mov.b64 	{%r790, %r795}, %rd66;
	setp.eq.s64 	%p194, %rd132, 101;
	mov.b32 	%r838, -1;
	vote.sync.ballot.b32 	%r839, %p194, %r838;
	and.b32  	%r840, %r839, %r676;
	or.b32  	%r841, %r840, -2147483648;
	add.s32 	%r842, %r841, -1;
	not.b32 	%r843, %r841;
	and.b32  	%r844, %r843, %r842;
	popc.b32 	%r792, %r844;
	mov.b32 	%r796, 1;
	// begin inline asm
	shfl.sync.down.b32 %r789, %r790, %r796, %r792, %r838;
	// end inline asm
	// begin inline asm
	shfl.sync.down.b32 %r794, %r795, %r796, %r792, %r838;
	// end inline asm
	setp.lt.s32 	%p196, %r476, %r792;
	setp.eq.s32 	%p197, %r790, 0;
	selp.b32 	%r845, %r789, 0, %p196;
	or.b32  	%r800, %r845, %r790;
	selp.b32 	%r846, %r794, 0, %p197;
	selp.b32 	%r847, %r846, 0, %p196;
	add.s32 	%r805, %r847, %r795;
	mov.b32 	%r806, 2;
	// begin inline asm
	shfl.sync.down.b32 %r799, %r800, %r806, %r792, %r838;
	// end inline asm
	// begin inline asm
	shfl.sync.down.b32 %r804, %r805, %r806, %r792, %r838;
	// end inline asm
	add.s32 	%r848, %r476, 2;
	setp.gt.s32 	%p198, %r848, %r792;
	setp.eq.s32 	%p199, %r800, 0;
	selp.b32 	%r849, %r804, 0, %p199;
	selp.b32 	%r850, 0, %r799, %p198;
	or.b32  	%r810, %r800, %r850;
	selp.b32 	%r851, 0, %r849, %p198;
	add.s32 	%r815, %r851, %r805;
	mov.b32 	%r816, 4;
	// begin inline asm
	shfl.sync.down.b32 %r809, %r810, %r816, %r792, %r838;
	// end inline asm
	// begin inline asm
	shfl.sync.down.b32 %r814, %r815, %r816, %r792, %r838;
	// end inline asm
	add.s32 	%r852, %r476, 4;
	setp.gt.s32 	%p200, %r852, %r792;
	setp.eq.s32 	%p201, %r810, 0;
	selp.b32 	%r853, %r814, 0, %p201;
	selp.b32 	%r854, 0, %r809, %p200;
	or.b32  	%r820, %r810, %r854;
	selp.b32 	%r855, 0, %r853, %p200;
	add.s32 	%r825, %r815, %r855;
	mov.b32 	%r826, 8;
	// begin inline asm
	shfl.sync.down.b32 %r819, %r820, %r826, %r792, %r838;
	// end inline asm
	// begin inline asm
	shfl.sync.down.b32 %r824, %r825, %r826, %r792, %r838;
	// end inline asm
	add.s32 	%r856, %r476, 8;
	setp.gt.s32 	%p202, %r856, %r792;
	setp.eq.s32 	%p203, %r820, 0;
	selp.b32 	%r857, %r824, 0, %p203;
	selp.b32 	%r858, 0, %r819, %p202;
	or.b32  	%r830, %r820, %r858;
	selp.b32 	%r859, 0, %r857, %p202;
	add.s32 	%r835, %r825, %r859;
	mov.b32 	%r836, 16;
	// begin inline asm
	shfl.sync.down.b32 %r829, %r830, %r836, %r792, %r838;
	// end inline asm
	// begin inline asm
	shfl.sync.down.b32 %r834, %r835, %r836, %r792, %r838;
	// end inline asm
	add.s32 	%r860, %r476, 16;
	setp.gt.s32 	%p204, %r860, %r792;
	setp.eq.s32 	%p205, %r830, 0;
	selp.b32 	%r861, %r834, 0, %p205;
	selp.b32 	%r862, 0, %r829, %p204;
	selp.b32 	%r863, 0, %r861, %p204;
	add.s32 	%r864, %r835, %r863;
	or.b32  	%r865, %r862, %r1822;
	or.b32  	%r376, %r865, %r830;
	setp.eq.s32 	%p206, %r1822, 0;
	selp.b32 	%r866, %r864, 0, %p206;
	add.s32 	%r1823, %r866, %r1823;
	add.s32 	%r1824, %r1824, -32;
	mov.u32 	%r1822, %r376;
	bra.uni 	$L__BB5_135;
$L__BB5_139:
	setp.ne.s32 	%p187, %r166, 0;
	@%p187 bra 	$L__BB5_141;
	or.b32  	%r756, %r1822, %r354;
	setp.eq.s32 	%p188, %r354, 0;
	selp.b32 	%r757, %r1823, 0, %p188;
	add.s32 	%r758, %r757, %r355;
	mov.b64 	%rd64, {%r756, %r758};
	add.s64 	%rd63, %rd15, 512;
	mov.b64 	%rd65, 101;
	// begin inline asm
	st.relaxed.gpu.v2.u64 [%rd63], {%rd64, %rd65};
	// end inline asm
	st.shared.u32 	[_ZZN3cub18CUB_300001_SM_10006detail11scan_by_key21DeviceScanByKeyKernelINS2_10policy_hubIN6thrust24THRUST_300001_SM_1000_NS18transform_iteratorI6RowKeyNS6_17counting_iteratorIiNS6_11use_defaultESA_SA_EESA_SA_EEjjN4cuda3std3__44plusIvEEE10Policy1000ESC_NS7_I8CastByteNS6_10device_ptrIhEESA_SA_EEPjNS0_24ReduceByKeyScanTileStateIjiLb1EEENSF_8equal_toIvEESH_NS0_8NullTypeEmjiEEvT0_PT9_T1_T2_T3_iT4_T5_T6_T7_E12temp_storage+100], %r1822;
	st.shared.v2.u32 	[_ZZN3cub18CUB_300001_SM_10006detail11scan_by_key21DeviceScanByKeyKernelINS2_10policy_hubIN6thrust24THRUST_300001_SM_1000_NS18transform_iteratorI6RowKeyNS6_17counting_iteratorIiNS6_11use_defaultESA_SA_EESA_SA_EEjjN4cuda3std3__44plusIvEEE10Policy1000ESC_NS7_I8CastByteNS6_10device_ptrIhEESA_SA_EEPjNS0_24ReduceByKeyScanTileStateIjiLb1EEENSF_8equal_toIvEESH_NS0_8NullTypeEmjiEEvT0_PT9_T1_T2_T3_iT4_T5_T6_T7_E12temp_storage+104], {%r1823, %r756};
	st.shared.u32 	[_ZZN3cub18CUB_300001_SM_10006detail11scan_by_key21DeviceScanByKeyKernelINS2_10policy_hubIN6thrust24THRUST_300001_SM_1000_NS18transform_iteratorI6RowKeyNS6_17counting_iteratorIiNS6_11use_defaultESA_SA_EESA_SA_EEjjN4cuda3std3__44plusIvEEE10Policy1000ESC_NS7_I8CastByteNS6_10device_ptrIhEESA_SA_EEPjNS0_24ReduceByKeyScanTileStateIjiLb1EEENSF_8equal_toIvEESH_NS0_8NullTypeEmjiEEvT0_PT9_T1_T2_T3_iT4_T5_T6_T7_E12temp_storage+112], %r758;
$L__BB5_141:
	setp.ne.s32 	%p189, %r476, 0;
	@%p189 bra 	$L__BB5_143;
	st.shared.v2.u32 	[_ZZN3cub18CUB_300001_SM_10006detail11scan_by_key21DeviceScanByKeyKernelINS2_10policy_hubIN6thrust24THRUST_300001_SM_1000_NS18transform_iteratorI6RowKeyNS6_17counting_iteratorIiNS6_11use_defaultESA_SA_EESA_SA_EEjjN4cuda3std3__44plusIvEEE10Policy1000ESC_NS7_I8CastByteNS6_10device_ptrIhEESA_SA_EEPjNS0_24ReduceByKeyScanTileStateIjiLb1EEENSF_8equal_toIvEESH_NS0_8NullTypeEmjiEEvT0_PT9_T1_T2_T3_iT4_T5_T6_T7_E12temp_storage+64], {%r1822, %r1823};
	mov.u32 	%r1827, %r1822;
	mov.u32 	%r1828, %r1823;
$L__BB5_143:
	setp.eq.s32 	%p190, %r166, 0;
	bar.sync 	0;
	ld.shared.u32 	%r759, [_ZZN3cub18CUB_300001_SM_10006detail11scan_by_key21DeviceScanByKeyKernelINS2_10policy_hubIN6thrust24THRUST_300001_SM_1000_NS18transform_iteratorI6RowKeyNS6_17counting_iteratorIiNS6_11use_defaultESA_SA_EESA_SA_EEjjN4cuda3std3__44plusIvEEE10Policy1000ESC_NS7_I8CastByteNS6_10device_ptrIhEESA_SA_EEPjNS0_24ReduceByKeyScanTileStateIjiLb1EEENSF_8equal_toIvEESH_NS0_8NullTypeEmjiEEvT0_PT9_T1_T2_T3_iT4_T5_T6_T7_E12temp_storage+68];
	setp.eq.s32 	%p191, %r1827, 0;
	selp.b32 	%r760, %r759, 0, %p191;
	selp.b32 	%r761, 0, %r760, %p190;
	add.s32 	%r762, %r1828, %r761;
	selp.b32 	%r763, 0, %r762, %p20;
	add.s32 	%r1848, %r763, %r291;
	selp.b32 	%r764, 0, %r1848, %p21;
	add.s32 	%r1847, %r292, %r764;
	selp.b32 	%r765, 0, %r1847, %p22;
	add.s32 	%r1846, %r293, %r765;
	selp.b32 	%r766, 0, %r1846, %p23;
	add.s32 	%r1845, %r294, %r766;
	selp.b32 	%r767, 0, %r1845, %p24;
	add.s32 	%r1844, %r295, %r767;
	selp.b32 	%r768, 0, %r1844, %p25;
	add.s32 	%r1843, %r296, %r768;
	selp.b32 	%r769, 0, %r1843, %p26;
	add.s32 	%r1842, %r297, %r769;
	selp.b32 	%r770, 0, %r1842, %p27;
	add.s32 	%r1841, %r298, %r770;
	selp.b32 	%r771, 0, %r1841, %p28;
	add.s32 	%r1840, %r299, %r771;
	selp.b32 	%r772, 0, %r1840, %p29;
	add.s32 	%r1839, %r300, %r772;
	selp.b32 	%r773, 0, %r1839, %p30;
	add.s32 	%r1838, %r301, %r773;
	selp.b32 	%r774, 0, %r1838, %p31;
	add.s32 	%r1837, %r302, %r774;
	selp.b32 	%r775, 0, %r1837, %p32;
	add.s32 	%r1836, %r303, %r775;
	selp.b32 	%r776, 0, %r1836, %p33;
	add.s32 	%r1835, %r304, %r776;
	selp.b32 	%r777, 0, %r1835, %p34;
	add.s32 	%r1834, %r305, %r777;
	selp.b32 	%r778, 0, %r1834, %p35;
	add.s32 	%r1833, %r306, %r778;
	selp.b32 	%r779, 0, %r1833, %p36;
	add.s32 	%r1832, %r307, %r779;
	selp.b32 	%r780, 0, %r1832, %p37;
	add.s32 	%r1831, %r308, %r780;
	selp.b32 	%r781, 0, %r1831, %p38;
	add.s32 	%r1830, %r309, %r781;
	selp.b32 	%r1829, 0, %r1830, %p39;
$L__BB5_144:
	add.s32 	%r1056, %r310, %r1829;
	bar.sync 	0;
	st.shared.v4.u32 	[%r229], {%r1848, %r1847, %r1846, %r1845};
	st.shared.v4.u32 	[%r229+16], {%r1844, %r1843, %r1842, %r1841};
	st.shared.v4.u32 	[%r229+32], {%r1840, %r1839, %r1838, %r1837};
	st.shared.v4.u32 	[%r229+48], {%r1836, %r1835, %r1834, %r1833};
	st.shared.v4.u32 	[%r229+64], {%r1832, %r1831, %r1830, %r1056};
	bar.warp.sync 	-1;
	ld.shared.u32 	%r421, [%r228];
	ld.shared.u32 	%r422, [%r228+128];
	ld.shared.u32 	%r423, [%r228+256];
	ld.shared.u32 	%r424, [%r228+384];
	ld.shared.u32 	%r425, [%r228+512];
	ld.shared.u32 	%r426, [%r228+640];
	ld.shared.u32 	%r427, [%r228+768];
	ld.shared.u32 	%r428, [%r228+896];
	ld.shared.u32 	%r429, [%r228+1024];
	ld.shared.u32 	%r430, [%r228+1152];
	ld.shared.u32 	%r431, [%r228+1280];
	ld.shared.u32 	%r432, [%r228+1408];
	ld.shared.u32 	%r433, [%r228+1536];
	ld.shared.u32 	%r434, [%r228+1664];
	ld.shared.u32 	%r435, [%r228+1792];
	ld.shared.u32 	%r436, [%r228+1920];
	ld.shared.u32 	%r437, [%r228+2048];
	ld.shared.u32 	%r438, [%r228+2176];
	ld.shared.u32 	%r439, [%r228+2304];
	ld.shared.u32 	%r440, [%r228+2432];
	setp.ne.s32 	%p292, %r166, 0;
	@%p292 bra 	$L__BB5_146;
	st.volatile.shared.u32 	[_ZZN3cub18CUB_300001_SM_10006detail11scan_by_key21DeviceScanByKeyKernelINS2_10policy_hubIN6thrust24THRUST_300001_SM_1000_NS18transform_iteratorI6RowKeyNS6_17counting_iteratorIiNS6_11use_defaultESA_SA_EESA_SA_EEjjN4cuda3std3__44plusIvEEE10Policy1000ESC_NS7_I8CastByteNS6_10device_ptrIhEESA_SA_EEPjNS0_24ReduceByKeyScanTileStateIjiLb1EEENSF_8equal_toIvEESH_NS0_8NullTypeEmjiEEvT0_PT9_T1_T2_T3_iT4_T5_T6_T7_E12temp_storage+17920], %r164;
$L__BB5_146:
	ld.param.u64 	%rd129, [_ZN3cub18CUB_300001_SM_10006detail11scan_by_key21DeviceScanByKeyKernelINS2_10policy_hubIN6thrust24THRUST_300001_SM_1000_NS18transform_iteratorI6RowKeyNS6_17counting_iteratorIiNS6_11use_defaultESA_SA_EESA_SA_EEjjN4cuda3std3__44plusIvEEE10Policy1000ESC_NS7_I8CastByteNS6_10device_ptrIhEESA_SA_EEPjNS0_24ReduceByKeyScanTileStateIjiLb1EEENSF_8equal_toIvEESH_NS0_8NullTypeEmjiEEvT0_PT9_T1_T2_T3_iT4_T5_T6_T7__param_3];
	bar.sync 	0;
	ld.volatile.shared.u32 	%r441, [_ZZN3cub18CUB_300001_SM_10006detail11scan_by_key21DeviceScanByKeyKernelINS2_10policy_hubIN6thrust24THRUST_300001_SM_1000_NS18transform_iteratorI6RowKeyNS6_17counting_iteratorIiNS6_11use_defaultESA_SA_EESA_SA_EEjjN4cuda3std3__44plusIvEEE10Policy1000ESC_NS7_I8CastByteNS6_10device_ptrIhEESA_SA_EEPjNS0_24ReduceByKeyScanTileStateIjiLb1EEENSF_8equal_toIvEESH_NS0_8NullTypeEmjiEEvT0_PT9_T1_T2_T3_iT4_T5_T6_T7_E12temp_storage+17920];
	setp.ge.s32 	%p293, %r167, %r441;
	cvt.u64.u32 	%rd91, %r167;
	mov.u32 	%r1057, %ctaid.x;
	mul.wide.u32 	%rd92, %r1057, 4480;
	add.s64 	%rd93, %rd92, %rd91;
	cvta.to.global.u64 	%rd94, %rd129;
	shl.b64 	%rd95, %rd93, 2;
	add.s64 	%rd23, %rd94, %rd95;
	@%p293 bra 	$L__BB5_148;
	st.global.u32 	[%rd23], %r421;
$L__BB5_148:
	mov.u32 	%r1058, %tid.x;
	and.b32  	%r1059, %r1058, 992;
	mul.lo.s32 	%r1060, %r1059, 20;
	and.b32  	%r1061, %r1058, 31;
	or.b32  	%r1062, %r1060, %r1061;
	or.b32  	%r1063, %r1062, 32;
	setp.ge.s32 	%p294, %r1063, %r441;
	@%p294 bra 	$L__BB5_150;
	st.global.u32 	[%rd23+128], %r422;
$L__BB5_150:
	setp.ge.s32 	%p295, %r173, %r441;
	@%p295 bra 	$L__BB5_152;
	st.global.u32 	[%rd23+256], %r423;
$L__BB5_152:
	setp.ge.s32 	%p296, %r176, %r441;
	@%p296 bra 	$L__BB5_154;
	st.global.u32 	[%rd23+384], %r424;
$L__BB5_154:
	add.s32 	%r1069, %r1062, 128;
	setp.ge.s32 	%p297, %r1069, %r441;
	@%p297 bra 	$L__BB5_156;
	st.global.u32 	[%rd23+512], %r425;
$L__BB5_156:
	setp.ge.s32 	%p298, %r182, %r441;
	@%p298 bra 	$L__BB5_158;
	st.global.u32 	[%rd23+640], %r426;
$L__BB5_158:
	add.s32 	%r1075, %r1062, 192;
	setp.ge.s32 	%p299, %r1075, %r441;
	@%p299 bra 	$L__BB5_160;
	st.global.u32 	[%rd23+768], %r427;
$L__BB5_160:
	setp.ge.s32 	%p300, %r188, %r441;
	@%p300 bra 	$L__BB5_162;
	st.global.u32 	[%rd23+896], %r428;
$L__BB5_162:
	add.s32 	%r1081, %r1062, 256;
	setp.ge.s32 	%p301, %r1081, %r441;
	@%p301 bra 	$L__BB5_164;
	st.global.u32 	[%rd23+1024], %r429;
$L__BB5_164:
	setp.ge.s32 	%p302, %r194, %r441;
	@%p302 bra 	$L__BB5_166;
	st.global.u32 	[%rd23+1152], %r430;
$L__BB5_166:
	setp.ge.s32 	%p303, %r197, %r441;
	@%p303 bra 	$L__BB5_168;
	st.global.u32 	[%rd23+1280], %r431;
$L__BB5_168:
	add.s32 	%r1087, %r1062, 352;
	setp.ge.s32 	%p304, %r1087, %r441;
	@%p304 bra 	$L__BB5_170;
	st.global.u32 	[%rd23+1408], %r432;
$L__BB5_170:
	setp.ge.s32 	%p305, %r203, %r441;
	@%p305 bra 	$L__BB5_172;
	st.global.u32 	[%rd23+1536], %r433;
$L__BB5_172:
	setp.ge.s32 	%p306, %r206, %r441;
	@%p306 bra 	$L__BB5_174;
	st.global.u32 	[%rd23+1664], %r434;
$L__BB5_174:
	add.s32 	%r1093, %r1062, 448;
	setp.ge.s32 	%p307, %r1093, %r441;
	@%p307 bra 	$L__BB5_176;
	st.global.u32 	[%rd23+1792], %r435;
$L__BB5_176:
	add.s32 	%r1099, %r1062, 480;
	setp.ge.s32 	%p308, %r1099, %r441;
	@%p308 bra 	$L__BB5_178;
	st.global.u32 	[%rd23+1920], %r436;
$L__BB5_178:
	add.s32 	%r1105, %r1062, 512;
	setp.ge.s32 	%p309, %r1105, %r441;
	@%p309 bra 	$L__BB5_180;
	st.global.u32 	[%rd23+2048], %r437;
$L__BB5_180:
	add.s32 	%r1111, %r1062, 544;
	setp.ge.s32 	%p310, %r1111, %r441;
	@%p310 bra 	$L__BB5_182;
	st.global.u32 	[%rd23+2176], %r438;
$L__BB5_182:
	setp.ge.s32 	%p311, %r221, %r441;
	@%p311 bra 	$L__BB5_184;
	st.global.u32 	[%rd23+2304], %r439;
$L__BB5_184:
	add.s32 	%r1117, %r1062, 608;
	setp.ge.s32 	%p312, %r1117, %r441;
	@%p312 bra 	$L__BB5_186;
	st.global.u32 	[%rd23+2432], %r440;
$L__BB5_186:
	ret;

}
	// .globl	_ZN3cub18CUB_300001_SM_10006detail11scan_by_key25DeviceScanByKeyInitKernelINS0_24ReduceByKeyScanTileStateIjiLb1EEEN6thrust24THRUST_300001_SM_1000_NS18transform_iteratorI12RowKeyStrideNS7_17counting_iteratorIiNS7_11use_defaultESB_SB_EESB_SB_EEjEEvT_T0_PN4cuda3std3__415iterator_traitsISF_vE10value_typeET1_i
.visible .entry _ZN3cub18CUB_300001_SM_10006detail11scan_by_key25DeviceScanByKeyInitKernelINS0_24ReduceByKeyScanTileStateIjiLb1EEEN6thrust24THRUST_300001_SM_1000_NS18transform_iteratorI12RowKeyStrideNS7_17counting_iteratorIiNS7_11use_defaultESB_SB_EESB_SB_EEjEEvT_T0_PN4cuda3std3__415iterator_traitsISF_vE10value_typeET1_i(
	.param .align 8 .b8 _ZN3cub18CUB_300001_SM_10006detail11scan_by_key25DeviceScanByKeyInitKernelINS0_24ReduceByKeyScanTileStateIjiLb1EEEN6thrust24THRUST_300001_SM_1000_NS18transform_iteratorI12RowKeyStrideNS7_17counting_iteratorIiNS7_11use_defaultESB_SB_EESB_SB_EEjEEvT_T0_PN4cuda3std3__415iterator_traitsISF_vE10value_typeET1_i_param_0[8],
	.param .align 4 .b8 _ZN3cub18CUB_300001_SM_10006detail11scan_by_key25DeviceScanByKeyInitKernelINS0_24ReduceByKeyScanTileStateIjiLb1EEEN6thrust24THRUST_300001_SM_1000_NS18transform_iteratorI12RowKeyStrideNS7_17counting_iteratorIiNS7_11use_defaultESB_SB_EESB_SB_EEjEEvT_T0_PN4cuda3std3__415iterator_traitsISF_vE10value_typeET1_i_param_1[8],
	.param .u64 .ptr .align 1 _ZN3cub18CUB_300001_SM_10006detail11scan_by_key25DeviceScanByKeyInitKernelINS0_24ReduceByKeyScanTileStateIjiLb1EEEN6thrust24THRUST_300001_SM_1000_NS18transform_iteratorI12RowKeyStrideNS7_17counting_iteratorIiNS7_11use_defaultESB_SB_EESB_SB_EEjEEvT_T0_PN4cuda3std3__415iterator_traitsISF_vE10value_typeET1_i_param_2,
	.param .u32 _ZN3cub18CUB_300001_SM_10006detail11scan_by_key25DeviceScanByKeyInitKernelINS0_24ReduceByKeyScanTileStateIjiLb1EEEN6thrust24THRUST_300001_SM_1000_NS18transform_iteratorI12RowKeyStrideNS7_17counting_iteratorIiNS7_11use_defaultESB_SB_EESB_SB_EEjEEvT_T0_PN4cuda3std3__415iterator_traitsISF_vE10value_typeET1_i_param_3,
	.param .u32 _ZN3cub18CUB_300001_SM_10006detail11scan_by_key25DeviceScanByKeyInitKernelINS0_24ReduceByKeyScanTileStateIjiLb1EEEN6thrust24THRUST_300001_SM_1000_NS18transform_iteratorI12RowKeyStrideNS7_17counting_iteratorIiNS7_11use_defaultESB_SB_EESB_SB_EEjEEvT_T0_PN4cuda3std3__415iterator_traitsISF_vE10value_typeET1_i_param_4
)
{
	.reg .pred 	%p<8>;
	.reg .b32 	%r<13>;
	.reg .b64 	%rd<14>;

	ld.param.u32 	%r1, [_ZN3cub18CUB_300001_SM_10006detail11scan_by_key25DeviceScanByKeyInitKernelINS0_24ReduceByKeyScanTileStateIjiLb1EEEN6thrust24THRUST_300001_SM_1000_NS18transform_iteratorI12RowKeyStrideNS7_17counting_iteratorIiNS7_11use_defaultESB_SB_EESB_SB_EEjEEvT_T0_PN4cuda3std3__415iterator_traitsISF_vE10value_typeET1_i_param_1];
	ld.param.u32 	%r2, [_ZN3cub18CUB_300001_SM_10006detail11scan_by_key25DeviceScanByKeyInitKernelINS0_24ReduceByKeyScanTileStateIjiLb1EEEN6thrust24THRUST_300001_SM_1000_NS18transform_iteratorI12RowKeyStrideNS7_17counting_iteratorIiNS7_11use_defaultESB_SB_EESB_SB_EEjEEvT_T0_PN4cuda3std3__415iterator_traitsISF_vE10value_typeET1_i_param_1+4];
	ld.param.u64 	%rd3, [_ZN3cub18CUB_300001_SM_10006detail11scan_by_key25DeviceScanByKeyInitKernelINS0_24ReduceByKeyScanTileStateIjiLb1EEEN6thrust24THRUST_300001_SM_1000_NS18transform_iteratorI12RowKeyStrideNS7_17counting_iteratorIiNS7_11use_defaultESB_SB_EESB_SB_EEjEEvT_T0_PN4cuda3std3__415iterator_traitsISF_vE10value_typeET1_i_param_0];
	ld.param.u64 	%rd2, [_ZN3cub18CUB_300001_SM_10006detail11scan_by_key25DeviceScanByKeyInitKernelINS0_24ReduceByKeyScanTileStateIjiLb1EEEN6thrust24THRUST_300001_SM_1000_NS18transform_iteratorI12RowKeyStrideNS7_17counting_iteratorIiNS7_11use_defaultESB_SB_EESB_SB_EEjEEvT_T0_PN4cuda3std3__415iterator_traitsISF_vE10value_typeET1_i_param_2];
	ld.param.u32 	%r6, [_ZN3cub18CUB_300001_SM_10006detail11scan_by_key25DeviceScanByKeyInitKernelINS0_24ReduceByKeyScanTileStateIjiLb1EEEN6thrust24THRUST_300001_SM_1000_NS18transform_iteratorI12RowKeyStrideNS7_17counting_iteratorIiNS7_11use_defaultESB_SB_EESB_SB_EEjEEvT_T0_PN4cuda3std3__415iterator_traitsISF_vE10value_typeET1_i_param_3];
	ld.param.u32 	%r7, [_ZN3cub18CUB_300001_SM_10006detail11scan_by_key25DeviceScanByKeyInitKernelINS0_24ReduceByKeyScanTileStateIjiLb1EEEN6thrust24THRUST_300001_SM_1000_NS18transform_iteratorI12RowKeyStrideNS7_17counting_iteratorIiNS7_11use_defaultESB_SB_EESB_SB_EEjEEvT_T0_PN4cuda3std3__415iterator_traitsISF_vE10value_typeET1_i_param_4];
	cvta.to.global.u64 	%rd1, %rd3;
	mov.u32 	%r3, %ctaid.x;
	mov.u32 	%r8, %ntid.x;
	mov.u32 	%r4, %tid.x;
	mad.lo.s32 	%r5, %r3, %r8, %r4;
	setp.ge.s32 	%p1, %r5, %r7;
	@%p1 bra 	$L__BB6_2;
	mul.wide.s32 	%rd4, %r5, 16;
	add.s64 	%rd5, %rd1, %rd4;
	mov.b64 	%rd6, 99;
	mov.b64 	%rd7, 0;
	st.global.v2.u64 	[%rd5+512], {%rd7, %rd6};
$L__BB6_2:
	setp.ne.s32 	%p2, %r3, 0;
	setp.gt.u32 	%p3, %r4, 31;
	or.pred  	%p4, %p2, %p3;
	@%p4 bra 	$L__BB6_4;
	mul.wide.u32 	%rd8, %r4, 16;
	add.s64 	%rd9, %rd1, %rd8;
	mov.b64 	%rd10, 0;
	st.global.v2.u64 	[%rd9], {%rd10, %rd10};
$L__BB6_4:
	setp.eq.s32 	%p5, %r5, 0;
	setp.ge.u32 	%p6, %r5, %r7;
	or.pred  	%p7, %p5, %p6;
	@%p7 bra 	$L__BB6_6;
	mad.lo.s32 	%r10, %r6, %r5, %r1;
	add.s32 	%r11, %r10, -1;
	div.s32 	%r12, %r11, %r2;
	cvta.to.global.u64 	%rd11, %rd2;
	mul.wide.u32 	%rd12, %r5, 4;
	add.s64 	%rd13, %rd11, %rd12;
	st.global.u32 	[%rd13], %r12;
$L__BB6_6:
	ret;

}
	// .globl	_ZN3cub18CUB_300001_SM_10006detail11scan_by_key21DeviceScanByKeyKernelINS2_10policy_hubIN6thrust24THRUST_300001_SM_1000_NS18transform_iteratorI12RowKeyStrideNS6_17counting_iteratorIiNS6_11use_defaultESA_SA_EESA_SA_EEjjN4cuda3std3__44plusIvEEE10Policy1000ESC_PjSK_NS0_24ReduceByKeyScanTileStateIjiLb1EEENSF_8equal_toIvEESH_NS0_8NullTypeEjjiEEvT0_PT9_T1_T2_T3_iT4_T5_T6_T7_
.visible .entry _ZN3cub18CUB_300001_SM_10006detail11scan_by_key21DeviceScanByKeyKernelINS2_10policy_hubIN6thrust24THRUST_300001_SM_1000_NS18transform_iteratorI12RowKeyStrideNS6_17counting_iteratorIiNS6_11use_defaultESA_SA_EESA_SA_EEjjN4cuda3std3__44plusIvEEE10Policy1000ESC_PjSK_NS0_24ReduceByKeyScanTileStateIjiLb1EEENSF_8equal_toIvEESH_NS0_8NullTypeEjjiEEvT0_PT9_T1_T2_T3_iT4_T5_T6_T7_(
	.param .align 4 .b8 _ZN3cub18CUB_300001_SM_10006detail11scan_by_key21DeviceScanByKeyKernelINS2_10policy_hubIN6thrust24THRUST_300001_SM_1000_NS18transform_iteratorI12RowKeyStrideNS6_17counting_iteratorIiNS6_11use_defaultESA_SA_EESA_SA_EEjjN4cuda3std3__44plusIvEEE10Policy1000ESC_PjSK_NS0_24ReduceByKeyScanTileStateIjiLb1EEENSF_8equal_toIvEESH_NS0_8NullTypeEjjiEEvT0_PT9_T1_T2_T3_iT4_T5_T6_T7__param_0[8],
	.param .u64 .ptr .align 1 _ZN3cub18CUB_300001_SM_10006detail11scan_by_key21DeviceScanByKeyKernelINS2_10policy_hubIN6thrust24THRUST_300001_SM_1000_NS18transform_iteratorI12RowKeyStrideNS6_17counting_iteratorIiNS6_11use_defaultESA_SA_EESA_SA_EEjjN4cuda3std3__44plusIvEEE10Policy1000ESC_PjSK_NS0_24ReduceByKeyScanTileStateIjiLb1EEENSF_8equal_toIvEESH_NS0_8NullTypeEjjiEEvT0_PT9_T1_T2_T3_iT4_T5_T6_T7__param_1,
	.param .u64 .ptr .align 1 _ZN3cub18CUB_300001_SM_10006detail11scan_by_key21DeviceScanByKeyKernelINS2_10policy_hubIN6thrust24THRUST_300001_SM_1000_NS18transform_iteratorI12RowKeyStrideNS6_17counting_iteratorIiNS6_11use_defaultESA_SA_EESA_SA_EEjjN4cuda3std3__44plusIvEEE10Policy1000ESC_PjSK_NS0_24ReduceByKeyScanTileStateIjiLb1EEENSF_8equal_toIvEESH_NS0_8NullTypeEjjiEEvT0_PT9_T1_T2_T3_iT4_T5_T6_T7__param_2,
	.param .u64 .ptr .align 1 _ZN3cub18CUB_300001_SM_10006detail11scan_by_key21DeviceScanByKeyKernelINS2_10policy_hubIN6thrust24THRUST_300001_SM_1000_NS18transform_iteratorI12RowKeyStrideNS6_17counting_iteratorIiNS6_11use_defaultESA_SA_EESA_SA_EEjjN4cuda3std3__44plusIvEEE10Policy1000ESC_PjSK_NS0_24ReduceByKeyScanTileStateIjiLb1EEENSF_8equal_toIvEESH_NS0_8NullTypeEjjiEEvT0_PT9_T1_T2_T3_iT4_T5_T6_T7__param_3,
	.param .align 8 .b8 _ZN3cub18CUB_300001_SM_10006detail11scan_by_key21DeviceScanByKeyKernelINS2_10policy_hubIN6thrust24THRUST_300001_SM_1000_NS18transform_iteratorI12RowKeyStrideNS6_17counting_iteratorIiNS6_11use_defaultESA_SA_EESA_SA_EEjjN4cuda3std3__44plusIvEEE10Policy1000ESC_PjSK_NS0_24ReduceByKeyScanTileStateIjiLb1EEENSF_8equal_toIvEESH_NS0_8NullTypeEjjiEEvT0_PT9_T1_T2_T3_iT4_T5_T6_T7__param_4[8],
	.param .u32 _ZN3cub18CUB_300001_SM_10006detail11scan_by_key21DeviceScanByKeyKernelINS2_10policy_hubIN6thrust24THRUST_300001_SM_1000_NS18transform_iteratorI12RowKeyStrideNS6_17counting_iteratorIiNS6_11use_defaultESA_SA_EESA_SA_EEjjN4cuda3std3__44plusIvEEE10Policy1000ESC_PjSK_NS0_24ReduceByKeyScanTileStateIjiLb1EEENSF_8equal_toIvEESH_NS0_8NullTypeEjjiEEvT0_PT9_T1_T2_T3_iT4_T5_T6_T7__param_5,
	.param .align 1 .b8 _ZN3cub18CUB_300001_SM_10006detail11scan_by_key21DeviceScanByKeyKernelINS2_10policy_hubIN6thrust24THRUST_300001_SM_1000_NS18transform_iteratorI12RowKeyStrideNS6_17counting_iteratorIiNS6_11use_defaultESA_SA_EESA_SA_EEjjN4cuda3std3__44plusIvEEE10Policy1000ESC_PjSK_NS0_24ReduceByKeyScanTileStateIjiLb1EEENSF_8equal_toIvEESH_NS0_8NullTypeEjjiEEvT0_PT9_T1_T2_T3_iT4_T5_T6_T7__param_6[1],
	.param .align 1 .b8 _ZN3cub18CUB_300001_SM_10006detail11scan_by_key21DeviceScanByKeyKernelINS2_10policy_hubIN6thrust24THRUST_300001_SM_1000_NS18transform_iteratorI12RowKeyStrideNS6_17counting_iteratorIiNS6_11use_defaultESA_SA_EESA_SA_EEjjN4cuda3std3__44plusIvEEE10Policy1000ESC_PjSK_NS0_24ReduceByKeyScanTileStateIjiLb1EEENSF_8equal_toIvEESH_NS0_8NullTypeEjjiEEvT0_PT9_T1_T2_T3_iT4_T5_T6_T7__param_7[1],
	.param .align 1 .b8 _ZN3cub18CUB_300001_SM_10006detail11scan_by_key21DeviceScanByKeyKernelINS2_10policy_hubIN6thrust24THRUST_300001_SM_1000_NS18transform_iteratorI12RowKeyStrideNS6_17counting_iteratorIiNS6_11use_defaultESA_SA_EESA_SA_EEjjN4cuda3std3__44plusIvEEE10Policy1000ESC_PjSK_NS0_24ReduceByKeyScanTileStateIjiLb1EEENSF_8equal_toIvEESH_NS0_8NullTypeEjjiEEvT0_PT9_T1_T2_T3_iT4_T5_T6_T7__param_8[1],
	.param .u32 _ZN3cub18CUB_300001_SM_10006detail11scan_by_key21DeviceScanByKeyKernelINS2_10policy_hubIN6thrust24THRUST_300001_SM_1000_NS18transform_iteratorI12RowKeyStrideNS6_17counting_iteratorIiNS6_11use_defaultESA_SA_EESA_SA_EEjjN4cuda3std3__44plusIvEEE10Policy1000ESC_PjSK_NS0_24ReduceByKeyScanTileStateIjiLb1EEENSF_8equal_toIvEESH_NS0_8NullTypeEjjiEEvT0_PT9_T1_T2_T3_iT4_T5_T6_T7__param_9
)
.maxntid 224
{
	.reg .pred 	%p<524>;
	.reg .b32 	%r<1866>;
	.reg .b64 	%rd<134>;
	// demoted variable
	.shared .align 16 .b8 _ZZN3cub18CUB_300001_SM_10006detail11scan_by_key21DeviceScanByKeyKernelINS2_10policy_hubIN6thrust24THRUST_300001_SM_1000_NS18transform_iteratorI12RowKeyStrideNS6_17counting_iteratorIiNS6_11use_defaultESA_SA_EESA_SA_EEjjN4cuda3std3__44plusIvEEE10Policy1000ESC_PjSK_NS0_24ReduceByKeyScanTileStateIjiLb1EEENSF_8equal_toIvEESH_NS0_8NullTypeEjjiEEvT0_PT9_T1_T2_T3_iT4_T5_T6_T7_E12temp_storage[17936];
	ld.param.u64 	%rd1, [_ZN3cub18CUB_300001_SM_10006detail11scan_by_key21DeviceScanByKeyKernelINS2_10policy_hubIN6thrust24THRUST_300001_SM_1000_NS18transform_iteratorI12RowKeyStrideNS6_17counting_iteratorIiNS6_11use_defaultESA_SA_EESA_SA_EEjjN4cuda3std3__44plusIvEEE10Policy1000ESC_PjSK_NS0_24ReduceByKeyScanTileStateIjiLb1EEENSF_8equal_toIvEESH_NS0_8NullTypeEjjiEEvT0_PT9_T1_T2_T3_iT4_T5_T6_T7__param_4];
	ld.param.u32 	%r1, [_ZN3cub18CUB_300001_SM_10006detail11scan_by_key21DeviceScanByKeyKernelINS2_10policy_hubIN6thrust24THRUST_300001_SM_1000_NS18transform_iteratorI12RowKeyStrideNS6_17counting_iteratorIiNS6_11use_defaultESA_SA_EESA_SA_EEjjN4cuda3std3__44plusIvEEE10Policy1000ESC_PjSK_NS0_24ReduceByKeyScanTileStateIjiLb1EEENSF_8equal_toIvEESH_NS0_8NullTypeEjjiEEvT0_PT9_T1_T2_T3_iT4_T5_T6_T7__param_0];
	ld.param.u32 	%r2, [_ZN3cub18CUB_300001_SM_10006detail11scan_by_key21DeviceScanByKeyKernelINS2_10policy_hubIN6thrust24THRUST_300001_SM_1000_NS18transform_iteratorI12RowKeyStrideNS6_17counting_iteratorIiNS6_11use_defaultESA_SA_EESA_SA_EEjjN4cuda3std3__44plusIvEEE10Policy1000ESC_PjSK_NS0_24ReduceByKeyScanTileStateIjiLb1EEENSF_8equal_toIvEESH_NS0_8NullTypeEjjiEEvT0_PT9_T1_T2_T3_iT4_T5_T6_T7__param_0+4];
	ld.param.u32 	%r441, [_ZN3cub18CUB_300001_SM_10006detail11scan_by_key21DeviceScanByKeyKernelINS2_10policy_hubIN6thrust24THRUST_300001_SM_1000_NS18transform_iteratorI12RowKeyStrideNS6_17counting_iteratorIiNS6_11use_defaultESA_SA_EESA_SA_EEjjN4cuda3std3__44plusIvEEE10Policy1000ESC_PjSK_NS0_24ReduceByKeyScanTileStateIjiLb1EEENSF_8equal_toIvEESH_NS0_8NullTypeEjjiEEvT0_PT9_T1_T2_T3_iT4_T5_T6_T7__param_9];
	mov.u32 	%r3, %ctaid.x;
	mul.lo.s32 	%r4, %r3, 4480;
	sub.s32 	%r5, %r441, %r4;
	setp.lt.u32 	%p40, %r5, 4481;
	@%p40 bra 	$L__BB7_33;
	ld.param.u64 	%rd129, [_ZN3cub18CUB_300001_SM_10006detail11scan_by_key21DeviceScanByKeyKernelINS2_10policy_hubIN6thrust24THRUST_300001_SM_1000_NS18transform_iteratorI12RowKeyStrideNS6_17counting_iteratorIiNS6_11use_defaultESA_SA_EESA_SA_EEjjN4cuda3std3__44plusIvEEE10Policy1000ESC_PjSK_NS0_24ReduceByKeyScanTileStateIjiLb1EEENSF_8equal_toIvEESH_NS0_8NullTypeEjjiEEvT0_PT9_T1_T2_T3_iT4_T5_T6_T7__param_2];
	mov.u32 	%r6, %tid.x;
	and.b32  	%r1139, %r6, 31;
	and.b32  	%r1140, %r6, 992;
	mul.lo.s32 	%r1141, %r1140, 20;
	mov.u32 	%r1760, %ctaid.x;
	mul.lo.s32 	%r1142, %r1760, 4480;
	or.b32  	%r1143, %r1139, %r1142;
	add.s32 	%r1144, %r1143, %r1141;
	add.s32 	%r1145, %r1144, %r1;
	div.s32 	%r1146, %r1145, %r2;
	add.s32 	%r1147, %r1145, 32;
	div.s32 	%r1148, %r1147, %r2;
	add.s32 	%r1149, %r1145, 64;
	div.s32 	%r1150, %r1149, %r2;
	add.s32 	%r1151, %r1145, 96;
	div.s32 	%r1152, %r1151, %r2;
	add.s32 	%r1153, %r1145, 128;
	div.s32 	%r1154, %r1153, %r2;
	add.s32 	%r1155, %r1145, 160;
	div.s32 	%r1156, %r1155, %r2;
	add.s32 	%r1157, %r1145, 192;
	div.s32 	%r1158, %r1157, %r2;
	add.s32 	%r1159, %r1145, 224;
	div.s32 	%r1160, %r1159, %r2;
	add.s32 	%r1161, %r1145, 256;
	div.s32 	%r1162, %r1161, %r2;
	add.s32 	%r1163, %r1145, 288;
	div.s32 	%r1164, %r1163, %r2;
	add.s32 	%r1165, %r1145, 320;
	div.s32 	%r1166, %r1165, %r2;
	add.s32 	%r1167, %r1145, 352;
	div.s32 	%r1168, %r1167, %r2;
	add.s32 	%r1169, %r1145, 384;
	div.s32 	%r1170, %r1169, %r2;
	add.s32 	%r1171, %r1145, 416;
	div.s32 	%r1172, %r1171, %r2;
	add.s32 	%r1173, %r1145, 448;
	div.s32 	%r1174, %r1173, %r2;
	add.s32 	%r1175, %r1145, 480;
	div.s32 	%r1176, %r1175, %r2;
	add.s32 	%r1177, %r1145, 512;
	div.s32 	%r1178, %r1177, %r2;
	add.s32 	%r1179, %r1145, 544;
	div.s32 	%r1180, %r1179, %r2;
	add.s32 	%r1181, %r1145, 576;
	div.s32 	%r1182, %r1181, %r2;
	add.s32 	%r1183, %r1145, 608;
	div.s32 	%r1184, %r1183, %r2;
	// begin inline asm
	mov.u32 %r1118, %laneid;
	// end inline asm
	shr.u32 	%r9, %r6, 5;
	mad.lo.s32 	%r1185, %r9, 640, %r1118;
	shl.b32 	%r1186, %r1185, 2;
	mov.u32 	%r1187, _ZZN3cub18CUB_300001_SM_10006detail11scan_by_key21DeviceScanByKeyKernelINS2_10policy_hubIN6thrust24THRUST_300001_SM_1000_NS18transform_iteratorI12RowKeyStrideNS6_17counting_iteratorIiNS6_11use_defaultESA_SA_EESA_SA_EEjjN4cuda3std3__44plusIvEEE10Policy1000ESC_PjSK_NS0_24ReduceByKeyScanTileStateIjiLb1EEENSF_8equal_toIvEESH_NS0_8NullTypeEjjiEEvT0_PT9_T1_T2_T3_iT4_T5_T6_T7_E12temp_storage;
	add.s32 	%r10, %r1187, %r1186;
	st.shared.u32 	[%r10], %r1146;
	st.shared.u32 	[%r10+128], %r1148;
	st.shared.u32 	[%r10+256], %r1150;
	st.shared.u32 	[%r10+384], %r1152;
	st.shared.u32 	[%r10+512], %r1154;
	st.shared.u32 	[%r10+640], %r1156;
	st.shared.u32 	[%r10+768], %r1158;
	st.shared.u32 	[%r10+896], %r1160;
	st.shared.u32 	[%r10+1024], %r1162;
	st.shared.u32 	[%r10+1152], %r1164;
	st.shared.u32 	[%r10+1280], %r1166;
	st.shared.u32 	[%r10+1408], %r1168;
	st.shared.u32 	[%r10+1536], %r1170;
	st.shared.u32 	[%r10+1664], %r1172;
	st.shared.u32 	[%r10+1792], %r1174;
	st.shared.u32 	[%r10+1920], %r1176;
	st.shared.u32 	[%r10+2048], %r1178;
	st.shared.u32 	[%r10+2176], %r1180;
	st.shared.u32 	[%r10+2304], %r1182;
	st.shared.u32 	[%r10+2432], %r1184;
	bar.warp.sync 	-1;
	mad.lo.s32 	%r11, %r1118, 76, %r10;
	ld.shared.v4.u32 	{%r12, %r13, %r14, %r15}, [%r11];
	ld.shared.v4.u32 	{%r16, %r17, %r18, %r19}, [%r11+16];
	ld.shared.v4.u32 	{%r20, %r21, %r22, %r23}, [%r11+32];
	ld.shared.v4.u32 	{%r24, %r25, %r26, %r27}, [%r11+48];
	ld.shared.v4.u32 	{%r28, %r29, %r30, %r31}, [%r11+64];
	bar.sync 	0;
	cvt.u64.u32 	%rd92, %r1142;
	or.b32  	%r1188, %r1141, %r1139;
	cvt.u64.u32 	%rd93, %r1188;
	add.s64 	%rd94, %rd93, %rd92;
	shl.b64 	%rd95, %rd94, 2;
	add.s64 	%rd72, %rd129, %rd95;
	// begin inline asm
	ld.ca.u32 %r1119, [%rd72];
	// end inline asm
	add.s64 	%rd73, %rd72, 128;
	// begin inline asm
	ld.ca.u32 %r1120, [%rd73];
	// end inline asm
	add.s64 	%rd74, %rd72, 256;
	// begin inline asm
	ld.ca.u32 %r1121, [%rd74];
	// end inline asm
	add.s64 	%rd75, %rd72, 384;
	// begin inline asm
	ld.ca.u32 %r1122, [%rd75];
	// end inline asm
	add.s64 	%rd76, %rd72, 512;
	// begin inline asm
	ld.ca.u32 %r1123, [%rd76];
	// end inline asm
	add.s64 	%rd77, %rd72, 640;
	// begin inline asm
	ld.ca.u32 %r1124, [%rd77];
	// end inline asm
	add.s64 	%rd78, %rd72, 768;
	// begin inline asm
	ld.ca.u32 %r1125, [%rd78];
	// end inline asm
	add.s64 	%rd79, %rd72, 896;
	// begin inline asm
	ld.ca.u32 %r1126, [%rd79];
	// end inline asm
	add.s64 	%rd80, %rd72, 1024;
	// begin inline asm
	ld.ca.u32 %r1127, [%rd80];
	// end inline asm
	add.s64 	%rd81, %rd72, 1152;
	// begin inline asm
	ld.ca.u32 %r1128, [%rd81];
	// end inline asm
	add.s64 	%rd82, %rd72, 1280;
	// begin inline asm
	ld.ca.u32 %r1129, [%rd82];
	// end inline asm
	add.s64 	%rd83, %rd72, 1408;
	// begin inline asm
	ld.ca.u32 %r1130, [%rd83];
	// end inline asm
	add.s64 	%rd84, %rd72, 1536;
	// begin inline asm
	ld.ca.u32 %r1131, [%rd84];
	// end inline asm
	add.s64 	%rd85, %rd72, 1664;
	// begin inline asm
	ld.ca.u32 %r1132, [%rd85];
	// end inline asm
	add.s64 	%rd86, %rd72, 1792;
	// begin inline asm
	ld.ca.u32 %r1133, [%rd86];
	// end inline asm
	add.s64 	%rd87, %rd72, 1920;
	// begin inline asm
	ld.ca.u32 %r1134, [%rd87];
	// end inline asm
	add.s64 	%rd88, %rd72, 2048;
	// begin inline asm
	ld.ca.u32 %r1135, [%rd88];
	// end inline asm
	add.s64 	%rd89, %rd72, 2176;
	// begin inline asm
	ld.ca.u32 %r1136, [%rd89];
	// end inline asm
	add.s64 	%rd90, %rd72, 2304;
	// begin inline asm
	ld.ca.u32 %r1137, [%rd90];
	// end inline asm
	add.s64 	%rd91, %rd72, 2432;
	// begin inline asm
	ld.ca.u32 %r1138, [%rd91];
	// end inline asm
	st.shared.u32 	[%r10], %r1119;
	st.shared.u32 	[%r10+128], %r1120;
	st.shared.u32 	[%r10+256], %r1121;
	st.shared.u32 	[%r10+384], %r1122;
	st.shared.u32 	[%r10+512], %r1123;
	st.shared.u32 	[%r10+640], %r1124;
	st.shared.u32 	[%r10+768], %r1125;
	st.shared.u32 	[%r10+896], %r1126;
	st.shared.u32 	[%r10+1024], %r1127;
	st.shared.u32 	[%r10+1152], %r1128;
	st.shared.u32 	[%r10+1280], %r1129;
	st.shared.u32 	[%r10+1408], %r1130;
	st.shared.u32 	[%r10+1536], %r1131;
	st.shared.u32 	[%r10+1664], %r1132;
	st.shared.u32 	[%r10+1792], %r1133;
	st.shared.u32 	[%r10+1920], %r1134;
	st.shared.u32 	[%r10+2048], %r1135;
	st.shared.u32 	[%r10+2176], %r1136;
	st.shared.u32 	[%r10+2304], %r1137;
	st.shared.u32 	[%r10+2432], %r1138;
	bar.warp.sync 	-1;
	ld.shared.v4.u32 	{%r32, %r33, %r34, %r35}, [%r11];
	ld.shared.v4.u32 	{%r36, %r37, %r38, %r39}, [%r11+16];
	ld.shared.v4.u32 	{%r40, %r41, %r42, %r43}, [%r11+32];
	ld.shared.v4.u32 	{%r44, %r45, %r46, %r47}, [%r11+48];
	ld.shared.v4.u32 	{%r48, %r49, %r50, %r51}, [%r11+64];
	bar.sync 	0;
	setp.ne.s32 	%p313, %r1760, 0;
	@%p313 bra 	$L__BB7_10;
	shl.b32 	%r1552, %r6, 2;
	add.s32 	%r1554, %r1187, %r1552;
	add.s32 	%r52, %r1554, 1020;
	st.shared.u32 	[%r1554+1020], %r31;
	bar.sync 	0;
	setp.eq.s32 	%p438, %r6, 0;
	mov.b32 	%r1756, 1;
	@%p438 bra 	$L__BB7_4;
	ld.shared.u32 	%r1555, [%r52+-4];
	setp.ne.s32 	%p439, %r1555, %r12;
	selp.u32 	%r1756, 1, 0, %p439;
$L__BB7_4:
	setp.ne.s32 	%p440, %r12, %r13;
	setp.ne.s32 	%p441, %r13, %r14;
	setp.ne.s32 	%p442, %r14, %r15;
	setp.ne.s32 	%p443, %r15, %r16;
	setp.ne.s32 	%p444, %r16, %r17;
	setp.ne.s32 	%p445, %r17, %r18;
	setp.ne.s32 	%p446, %r18, %r19;
	setp.ne.s32 	%p447, %r19, %r20;
	setp.ne.s32 	%p448, %r20, %r21;
	setp.ne.s32 	%p449, %r21, %r22;
	setp.ne.s32 	%p450, %r22, %r23;
	setp.ne.s32 	%p451, %r23, %r24;
	setp.ne.s32 	%p452, %r24, %r25;
	setp.ne.s32 	%p453, %r25, %r26;
	setp.ne.s32 	%p454, %r26, %r27;
	setp.ne.s32 	%p455, %r27, %r28;
	setp.ne.s32 	%p456, %r28, %r29;
	setp.ne.s32 	%p457, %r29, %r30;
	setp.ne.s32 	%p458, %r30, %r31;
	selp.b32 	%r1616, 0, %r32, %p440;
	add.s32 	%r1617, %r33, %r1616;
	or.pred  	%p459, %p440, %p441;
	selp.b32 	%r1618, 0, %r1617, %p441;
	add.s32 	%r1619, %r34, %r1618;
	or.pred  	%p460, %p459, %p442;
	selp.b32 	%r1620, 0, %r1619, %p442;
	add.s32 	%r1621, %r35, %r1620;
	or.pred  	%p461, %p460, %p443;
	selp.b32 	%r1622, 0, %r1621, %p443;
	add.s32 	%r1623, %r36, %r1622;
	or.pred  	%p462, %p461, %p444;
	selp.b32 	%r1624, 0, %r1623, %p444;
	add.s32 	%r1625, %r37, %r1624;
	or.pred  	%p463, %p462, %p445;
	selp.b32 	%r1626, 0, %r1625, %p445;
	add.s32 	%r1627, %r38, %r1626;
	or.pred  	%p464, %p463, %p446;
	selp.b32 	%r1628, 0, %r1627, %p446;
	add.s32 	%r1629, %r39, %r1628;
	or.pred  	%p465, %p464, %p447;
	selp.b32 	%r1630, 0, %r1629, %p447;
	add.s32 	%r1631, %r40, %r1630;
	or.pred  	%p466, %p465, %p448;
	selp.b32 	%r1632, 0, %r1631, %p448;
	add.s32 	%r1633, %r41, %r1632;
	or.pred  	%p467, %p466, %p449;
	selp.b32 	%r1634, 0, %r1633, %p449;
	add.s32 	%r1635, %r42, %r1634;
	or.pred  	%p468, %p467, %p450;
	selp.b32 	%r1636, 0, %r1635, %p450;
	add.s32 	%r1637, %r43, %r1636;
	or.pred  	%p469, %p468, %p451;
	selp.b32 	%r1638, 0, %r1637, %p451;
	add.s32 	%r1639, %r44, %r1638;
	or.pred  	%p470, %p469, %p452;
	selp.b32 	%r1640, 0, %r1639, %p452;
	add.s32 	%r1641, %r45, %r1640;
	or.pred  	%p471, %p470, %p453;
	selp.b32 	%r1642, 0, %r1641, %p453;
	add.s32 	%r1643, %r46, %r1642;
	or.pred  	%p472, %p471, %p454;
	selp.b32 	%r1644, 0, %r1643, %p454;
	add.s32 	%r1645, %r47, %r1644;
	or.pred  	%p473, %p472, %p455;
	selp.b32 	%r1646, 0, %r1645, %p455;
	add.s32 	%r1647, %r48, %r1646;
	or.pred  	%p474, %p473, %p456;
	selp.b32 	%r1648, 0, %r1647, %p456;
	add.s32 	%r1649, %r49, %r1648;
	or.pred  	%p475, %p474, %p457;
	selp.b32 	%r1650, 0, %r1649, %p457;
	add.s32 	%r1651, %r50, %r1650;
	or.pred  	%p476, %p475, %p458;
	selp.u32 	%r1652, 1, 0, %p476;
	or.b32  	%r1557, %r1756, %r1652;
	selp.b32 	%r1653, 0, %r1651, %p458;
	add.s32 	%r1562, %r51, %r1653;
	mov.b32 	%r1613, 1;
	mov.b32 	%r1614, 0;
	mov.b32 	%r1615, -1;
	// begin inline asm
	shfl.sync.up.b32 %r1556, %r1557, %r1613, %r1614, %r1615;
	// end inline asm
	// begin inline asm
	shfl.sync.up.b32 %r1561, %r1562, %r1613, %r1614, %r1615;
	// end inline asm
	setp.eq.s32 	%p477, %r1557, 0;
	selp.b32 	%r1654, %r1561, 0, %p477;
	setp.lt.s32 	%p478, %r1118, 1;
	selp.b32 	%r1655, 0, %r1654, %p478;
	add.s32 	%r1572, %r1655, %r1562;
	selp.b32 	%r1656, 0, %r1556, %p478;
	or.b32  	%r1567, %r1656, %r1557;
	mov.b32 	%r1573, 2;
	// begin inline asm
	shfl.sync.up.b32 %r1566, %r1567, %r1573, %r1614, %r1615;
	// end inline asm
	// begin inline asm
	shfl.sync.up.b32 %r1571, %r1572, %r1573, %r1614, %r1615;
	// end inline asm
	setp.eq.s32 	%p479, %r1567, 0;
	selp.b32 	%r1657, %r1571, 0, %p479;
	setp.lt.s32 	%p480, %r1118, 2;
	selp.b32 	%r1658, 0, %r1657, %p480;
	add.s32 	%r1582, %r1658, %r1572;
	selp.b32 	%r1659, 0, %r1566, %p480;
	or.b32  	%r1577, %r1659, %r1567;
	mov.b32 	%r1583, 4;
	// begin inline asm
	shfl.sync.up.b32 %r1576, %r1577, %r1583, %r1614, %r1615;
	// end inline asm
	// begin inline asm
	shfl.sync.up.b32 %r1581, %r1582, %r1583, %r1614, %r1615;
	// end inline asm
	setp.eq.s32 	%p481, %r1577, 0;
	selp.b32 	%r1660, %r1581, 0, %p481;
	setp.lt.s32 	%p482, %r1118, 4;
	selp.b32 	%r1661, 0, %r1660, %p482;
	add.s32 	%r1592, %r1661, %r1582;
	selp.b32 	%r1662, 0, %r1576, %p482;
	or.b32  	%r1587, %r1662, %r1577;
	mov.b32 	%r1593, 8;
	// begin inline asm
	shfl.sync.up.b32 %r1586, %r1587, %r1593, %r1614, %r1615;
	// end inline asm
	// begin inline asm
	shfl.sync.up.b32 %r1591, %r1592, %r1593, %r1614, %r1615;
	// end inline asm
	setp.eq.s32 	%p483, %r1587, 0;
	selp.b32 	%r1663, %r1591, 0, %p483;
	setp.lt.s32 	%p484, %r1118, 8;
	selp.b32 	%r1664, 0, %r1663, %p484;
	add.s32 	%r1602, %r1664, %r1592;
	selp.b32 	%r1665, 0, %r1586, %p484;
	or.b32  	%r1597, %r1665, %r1587;
	mov.b32 	%r1603, 16;
	// begin inline asm
	shfl.sync.up.b32 %r1596, %r1597, %r1603, %r1614, %r1615;
	// end inline asm
	// begin inline asm
	shfl.sync.up.b32 %r1601, %r1602, %r1603, %r1614, %r1615;
	// end inline asm
	setp.eq.s32 	%p485, %r1597, 0;
	selp.b32 	%r1666, %r1601, 0, %p485;
	setp.lt.s32 	%p486, %r1118, 16;
	selp.b32 	%r1667, 0, %r1666, %p486;
	add.s32 	%r1612, %r1667, %r1602;
	selp.b32 	%r1668, 0, %r1596, %p486;
	or.b32  	%r1607, %r1668, %r1597;
	// begin inline asm
	shfl.sync.up.b32 %r1606, %r1607, %r1613, %r1614, %r1615;
	// end inline asm
	// begin inline asm
	shfl.sync.up.b32 %r1757, %r1612, %r1613, %r1614, %r1615;
	// end inline asm
	setp.ne.s32 	%p487, %r1118, 31;
	@%p487 bra 	$L__BB7_6;
	shl.b32 	%r1669, %r9, 3;
	mov.u32 	%r1670, _ZZN3cub18CUB_300001_SM_10006detail11scan_by_key21DeviceScanByKeyKernelINS2_10policy_hubIN6thrust24THRUST_300001_SM_1000_NS18transform_iteratorI12RowKeyStrideNS6_17counting_iteratorIiNS6_11use_defaultESA_SA_EESA_SA_EEjjN4cuda3std3__44plusIvEEE10Policy1000ESC_PjSK_NS0_24ReduceByKeyScanTileStateIjiLb1EEENSF_8equal_toIvEESH_NS0_8NullTypeEjjiEEvT0_PT9_T1_T2_T3_iT4_T5_T6_T7_E12temp_storage;
	add.s32 	%r1671, %r1670, %r1669;
	st.shared.v2.u32 	[%r1671], {%r1607, %r1612};
$L__BB7_6:
	bar.sync 	0;
	ld.shared.v4.u32 	{%r1672, %r1673, %r1674, %r1675}, [_ZZN3cub18CUB_300001_SM_10006detail11scan_by_key21DeviceScanByKeyKernelINS2_10policy_hubIN6thrust24THRUST_300001_SM_1000_NS18transform_iteratorI12RowKeyStrideNS6_17counting_iteratorIiNS6_11use_defaultESA_SA_EESA_SA_EEjjN4cuda3std3__44plusIvEEE10Policy1000ESC_PjSK_NS0_24ReduceByKeyScanTileStateIjiLb1EEENSF_8equal_toIvEESH_NS0_8NullTypeEjjiEEvT0_PT9_T1_T2_T3_iT4_T5_T6_T7_E12temp_storage];
	or.b32  	%r1676, %r1674, %r1672;
	setp.eq.s32 	%p488, %r1674, 0;
	selp.b32 	%r1677, %r1673, 0, %p488;
	add.s32 	%r1678, %r1677, %r1675;
	setp.eq.s32 	%p489, %r9, 2;
	selp.b32 	%r1679, %r1678, %r1673, %p489;
	ld.shared.v4.u32 	{%r1680, %r1681, %r1682, %r1683}, [_ZZN3cub18CUB_300001_SM_10006detail11scan_by_key21DeviceScanByKeyKernelINS2_10policy_hubIN6thrust24THRUST_300001_SM_1000_NS18transform_iteratorI12RowKeyStrideNS6_17counting_iteratorIiNS6_11use_defaultESA_SA_EESA_SA_EEjjN4cuda3std3__44plusIvEEE10Policy1000ESC_PjSK_NS0_24ReduceByKeyScanTileStateIjiLb1EEENSF_8equal_toIvEESH_NS0_8NullTypeEjjiEEvT0_PT9_T1_T2_T3_iT4_T5_T6_T7_E12temp_storage+16];
	or.b32  	%r1684, %r1680, %r1676;
	setp.eq.s32 	%p490, %r1680, 0;
	selp.b32 	%r1685, %r1678, 0, %p490;
	add.s32 	%r1686, %r1685, %r1681;
	setp.eq.s32 	%p491, %r9, 3;
	selp.b32 	%r1687, %r1686, %r1679, %p491;
	or.b32  	%r1688, %r1682, %r1684;
	setp.eq.s32 	%p492, %r1682, 0;
	selp.b32 	%r1689, %r1686, 0, %p492;
	add.s32 	%r1690, %r1689, %r1683;
	setp.eq.s32 	%p493, %r9, 4;
	selp.b32 	%r1691, %r1690, %r1687, %p493;
	ld.shared.v4.u32 	{%r1692, %r1693, %r1694, %r1695}, [_ZZN3cub18CUB_300001_SM_10006detail11scan_by_key21DeviceScanByKeyKernelINS2_10policy_hubIN6thrust24THRUST_300001_SM_1000_NS18transform_iteratorI12RowKeyStrideNS6_17counting_iteratorIiNS6_11use_defaultESA_SA_EESA_SA_EEjjN4cuda3std3__44plusIvEEE10Policy1000ESC_PjSK_NS0_24ReduceByKeyScanTileStateIjiLb1EEENSF_8equal_toIvEESH_NS0_8NullTypeEjjiEEvT0_PT9_T1_T2_T3_iT4_T5_T6_T7_E12temp_storage+32];
	or.b32  	%r1696, %r1692, %r1688;
	setp.eq.s32 	%p494, %r1692, 0;
	selp.b32 	%r1697, %r1690, 0, %p494;
	add.s32 	%r1698, %r1697, %r1693;
	setp.eq.s32 	%p495, %r9, 5;
	selp.b32 	%r1699, %r1698, %r1691, %p495;
	or.b32  	%r1700, %r1694, %r1696;
	setp.eq.s32 	%p496, %r1694, 0;
	selp.b32 	%r1701, %r1698, 0, %p496;
	add.s32 	%r1702, %r1701, %r1695;
	setp.eq.s32 	%p497, %r9, 6;
	selp.b32 	%r59, %r1702, %r1699, %p497;
	ld.shared.v2.u32 	{%r1703, %r1704}, [_ZZN3cub18CUB_300001_SM_10006detail11scan_by_key21DeviceScanByKeyKernelINS2_10policy_hubIN6thrust24THRUST_300001_SM_1000_NS18transform_iteratorI12RowKeyStrideNS6_17counting_iteratorIiNS6_11use_defaultESA_SA_EESA_SA_EEjjN4cuda3std3__44plusIvEEE10Policy1000ESC_PjSK_NS0_24ReduceByKeyScanTileStateIjiLb1EEENSF_8equal_toIvEESH_NS0_8NullTypeEjjiEEvT0_PT9_T1_T2_T3_iT4_T5_T6_T7_E12temp_storage+48];
	or.b32  	%r60, %r1703, %r1700;
	setp.eq.s32 	%p498, %r1703, 0;
	selp.b32 	%r1705, %r1702, 0, %p498;
	add.s32 	%r61, %r1705, %r1704;
	setp.lt.u32 	%p499, %r6, 32;
	@%p499 bra 	$L__BB7_8;
	setp.eq.s32 	%p500, %r1606, 0;
	selp.b32 	%r1706, %r59, 0, %p500;
	add.s32 	%r1707, %r1706, %r1757;
	setp.eq.s32 	%p501, %r1118, 0;
	selp.b32 	%r1757, %r59, %r1707, %p501;
$L__BB7_8:
	setp.ne.s32 	%p502, %r30, %r31;
	setp.ne.s32 	%p503, %r29, %r30;
	setp.ne.s32 	%p504, %r28, %r29;
	setp.ne.s32 	%p505, %r27, %r28;
	setp.ne.s32 	%p506, %r26, %r27;
	setp.ne.s32 	%p507, %r25, %r26;
	setp.ne.s32 	%p508, %r24, %r25;
	setp.ne.s32 	%p509, %r23, %r24;
	setp.ne.s32 	%p510, %r22, %r23;
	setp.ne.s32 	%p511, %r21, %r22;
	setp.ne.s32 	%p512, %r20, %r21;
	setp.ne.s32 	%p513, %r19, %r20;
	setp.ne.s32 	%p514, %r18, %r19;
	setp.ne.s32 	%p515, %r17, %r18;
	setp.ne.s32 	%p516, %r16, %r17;
	setp.ne.s32 	%p517, %r15, %r16;
	setp.ne.s32 	%p518, %r14, %r15;
	setp.ne.s32 	%p519, %r13, %r14;
	setp.ne.s32 	%p520, %r12, %r13;
	setp.ne.s32 	%p521, %r6, 0;
	setp.eq.s32 	%p522, %r6, 0;
	setp.eq.s32 	%p523, %r1756, 0;
	selp.b32 	%r1708, %r1757, 0, %p523;
	selp.b32 	%r1709, 0, %r1708, %p522;
	add.s32 	%r1790, %r1709, %r32;
	selp.b32 	%r1710, 0, %r1790, %p520;
	add.s32 	%r1789, %r33, %r1710;
	selp.b32 	%r1711, 0, %r1789, %p519;
	add.s32 	%r1788, %r34, %r1711;
	selp.b32 	%r1712, 0, %r1788, %p518;
	add.s32 	%r1787, %r35, %r1712;
	selp.b32 	%r1713, 0, %r1787, %p517;
	add.s32 	%r1786, %r36, %r1713;
	selp.b32 	%r1714, 0, %r1786, %p516;
	add.s32 	%r1785, %r37, %r1714;
	selp.b32 	%r1715, 0, %r1785, %p515;
	add.s32 	%r1784, %r38, %r1715;
	selp.b32 	%r1716, 0, %r1784, %p514;
	add.s32 	%r1783, %r39, %r1716;
	selp.b32 	%r1717, 0, %r1783, %p513;
	add.s32 	%r1782, %r40, %r1717;
	selp.b32 	%r1718, 0, %r1782, %p512;
	add.s32 	%r1781, %r41, %r1718;
	selp.b32 	%r1719, 0, %r1781, %p511;
	add.s32 	%r1780, %r42, %r1719;
	selp.b32 	%r1720, 0, %r1780, %p510;
	add.s32 	%r1779, %r43, %r1720;
	selp.b32 	%r1721, 0, %r1779, %p509;
	add.s32 	%r1778, %r44, %r1721;
	selp.b32 	%r1722, 0, %r1778, %p508;
	add.s32 	%r1777, %r45, %r1722;
	selp.b32 	%r1723, 0, %r1777, %p507;
	add.s32 	%r1776, %r46, %r1723;
	selp.b32 	%r1724, 0, %r1776, %p506;
	add.s32 	%r1775, %r47, %r1724;
	selp.b32 	%r1725, 0, %r1775, %p505;
	add.s32 	%r1774, %r48, %r1725;
	selp.b32 	%r1726, 0, %r1774, %p504;
	add.s32 	%r1773, %r49, %r1726;
	selp.b32 	%r1727, 0, %r1773, %p503;
	add.s32 	%r1772, %r50, %r1727;
	selp.b32 	%r1771, 0, %r1772, %p502;
	@%p521 bra 	$L__BB7_32;
	mov.b64 	%rd118, {%r60, %r61};
	add.s64 	%rd117, %rd1, 512;
	mov.b64 	%rd119, 101;
	// begin inline asm
	st.relaxed.gpu.v2.u64 [%rd117], {%rd118, %rd119};
	// end inline asm
	bra.uni 	$L__BB7_32;
$L__BB7_10:
	setp.ne.s32 	%p314, %r6, 0;
	mov.b32 	%r1759, 0;
	@%p314 bra 	$L__BB7_12;
	ld.param.u64 	%rd127, [_ZN3cub18CUB_300001_SM_10006detail11scan_by_key21DeviceScanByKeyKernelINS2_10policy_hubIN6thrust24THRUST_300001_SM_1000_NS18transform_iteratorI12RowKeyStrideNS6_17counting_iteratorIiNS6_11use_defaultESA_SA_EESA_SA_EEjjN4cuda3std3__44plusIvEEE10Policy1000ESC_PjSK_NS0_24ReduceByKeyScanTileStateIjiLb1EEENSF_8equal_toIvEESH_NS0_8NullTypeEjjiEEvT0_PT9_T1_T2_T3_iT4_T5_T6_T7__param_1];
	cvta.to.global.u64 	%rd96, %rd127;
	mul.wide.u32 	%rd97, %r1760, 4;
	add.s64 	%rd98, %rd96, %rd97;
	ld.global.u32 	%r1759, [%rd98];
$L__BB7_12:
	setp.eq.s32 	%p315, %r6, 0;
	shl.b32 	%r1190, %r6, 2;
	add.s32 	%r1192, %r1187, %r1190;
	add.s32 	%r86, %r1192, 1020;
	st.shared.u32 	[%r1192+1020], %r31;
	bar.sync 	0;
	@%p315 bra 	$L__BB7_14;
	ld.shared.u32 	%r1759, [%r86+-4];
$L__BB7_14:
	setp.ne.s32 	%p316, %r1759, %r12;
	setp.ne.s32 	%p317, %r12, %r13;
	setp.ne.s32 	%p318, %r13, %r14;
	setp.ne.s32 	%p319, %r14, %r15;
	setp.ne.s32 	%p320, %r15, %r16;
	setp.ne.s32 	%p321, %r16, %r17;
	setp.ne.s32 	%p322, %r17, %r18;
	setp.ne.s32 	%p323, %r18, %r19;
	setp.ne.s32 	%p324, %r19, %r20;
	setp.ne.s32 	%p325, %r20, %r21;
	setp.ne.s32 	%p326, %r21, %r22;
	setp.ne.s32 	%p327, %r22, %r23;
	setp.ne.s32 	%p328, %r23, %r24;
	setp.ne.s32 	%p329, %r24, %r25;
	setp.ne.s32 	%p330, %r25, %r26;
	setp.ne.s32 	%p331, %r26, %r27;
	setp.ne.s32 	%p332, %r27, %r28;
	setp.ne.s32 	%p333, %r28, %r29;
	setp.ne.s32 	%p334, %r29, %r30;
	setp.ne.s32 	%p335, %r30, %r31;
	or.pred  	%p336, %p317, %p316;
	selp.b32 	%r1253, 0, %r32, %p317;
	add.s32 	%r1254, %r33, %r1253;
	or.pred  	%p337, %p336, %p318;
	selp.b32 	%r1255, 0, %r1254, %p318;
	add.s32 	%r1256, %r34, %r1255;
	or.pred  	%p338, %p337, %p319;
	selp.b32 	%r1257, 0, %r1256, %p319;
	add.s32 	%r1258, %r35, %r1257;
	or.pred  	%p339, %p338, %p320;
	selp.b32 	%r1259, 0, %r1258, %p320;
	add.s32 	%r1260, %r36, %r1259;
	or.pred  	%p340, %p339, %p321;
	selp.b32 	%r1261, 0, %r1260, %p321;
	add.s32 	%r1262, %r37, %r1261;
	or.pred  	%p341, %p340, %p322;
	selp.b32 	%r1263, 0, %r1262, %p322;
	add.s32 	%r1264, %r38, %r1263;
	or.pred  	%p342, %p341, %p323;
	selp.b32 	%r1265, 0, %r1264, %p323;
	add.s32 	%r1266, %r39, %r1265;
	or.pred  	%p343, %p342, %p324;
	selp.b32 	%r1267, 0, %r1266, %p324;
	add.s32 	%r1268, %r40, %r1267;
	or.pred  	%p344, %p343, %p325;
	selp.b32 	%r1269, 0, %r1268, %p325;
	add.s32 	%r1270, %r41, %r1269;
	or.pred  	%p345, %p344, %p326;
	selp.b32 	%r1271, 0, %r1270, %p326;
	add.s32 	%r1272, %r42, %r1271;
	or.pred  	%p346, %p345, %p327;
	selp.b32 	%r1273, 0, %r1272, %p327;
	add.s32 	%r1274, %r43, %r1273;
	or.pred  	%p347, %p346, %p328;
	selp.b32 	%r1275, 0, %r1274, %p328;
	add.s32 	%r1276, %r44, %r1275;
	or.pred  	%p348, %p347, %p329;
	selp.b32 	%r1277, 0, %r1276, %p329;
	add.s32 	%r1278, %r45, %r1277;
	or.pred  	%p349, %p348, %p330;
	selp.b32 	%r1279, 0, %r1278, %p330;
	add.s32 	%r1280, %r46, %r1279;
	or.pred  	%p350, %p349, %p331;
	selp.b32 	%r1281, 0, %r1280, %p331;
	add.s32 	%r1282, %r47, %r1281;
	or.pred  	%p351, %p350, %p332;
	selp.b32 	%r1283, 0, %r1282, %p332;
	add.s32 	%r1284, %r48, %r1283;
	or.pred  	%p352, %p351, %p333;
	selp.b32 	%r1285, 0, %r1284, %p333;
	add.s32 	%r1286, %r49, %r1285;
	or.pred  	%p353, %p352, %p334;
	selp.b32 	%r1287, 0, %r1286, %p334;
	add.s32 	%r1288, %r50, %r1287;
	or.pred  	%p354, %p353, %p335;
	selp.u32 	%r1194, 1, 0, %p354;
	selp.b32 	%r1289, 0, %r1288, %p335;
	add.s32 	%r1199, %r51, %r1289;
	mov.b32 	%r1250, 1;
	mov.b32 	%r1251, 0;
	mov.b32 	%r1252, -1;
	// begin inline asm
	shfl.sync.up.b32 %r1193, %r1194, %r1250, %r1251, %r1252;
	// end inline asm
	// begin inline asm
	shfl.sync.up.b32 %r1198, %r1199, %r1250, %r1251, %r1252;
	// end inline asm
	setp.lt.s32 	%p356, %r1118, 1;
	selp.b32 	%r1290, 0, %r1193, %p356;
	or.b32  	%r1204, %r1290, %r1194;
	selp.b32 	%r1291, 0, %r1198, %p354;
	selp.b32 	%r1292, 0, %r1291, %p356;
	add.s32 	%r1209, %r1292, %r1199;
	mov.b32 	%r1210, 2;
	// begin inline asm
	shfl.sync.up.b32 %r1203, %r1204, %r1210, %r1251, %r1252;
	// end inline asm
	// begin inline asm
	shfl.sync.up.b32 %r1208, %r1209, %r1210, %r1251, %r1252;
	// end inline asm
	setp.eq.s32 	%p357, %r1204, 0;
	selp.b32 	%r1293, %r1208, 0, %p357;
	setp.lt.s32 	%p358, %r1118, 2;
	selp.b32 	%r1294, 0, %r1203, %p358;
	or.b32  	%r1214, %r1294, %r1204;
	selp.b32 	%r1295, 0, %r1293, %p358;
	add.s32 	%r1219, %r1295, %r1209;
	mov.b32 	%r1220, 4;
	// begin inline asm
	shfl.sync.up.b32 %r1213, %r1214, %r1220, %r1251, %r1252;
	// end inline asm
	// begin inline asm
	shfl.sync.up.b32 %r1218, %r1219, %r1220, %r1251, %r1252;
	// end inline asm
	setp.eq.s32 	%p359, %r1214, 0;
	selp.b32 	%r1296, %r1218, 0, %p359;
	setp.lt.s32 	%p360, %r1118, 4;
	selp.b32 	%r1297, 0, %r1213, %p360;
	or.b32  	%r1224, %r1297, %r1214;
	selp.b32 	%r1298, 0, %r1296, %p360;
	add.s32 	%r1229, %r1298, %r1219;
	mov.b32 	%r1230, 8;
	// begin inline asm
	shfl.sync.up.b32 %r1223, %r1224, %r1230, %r1251, %r1252;
	// end inline asm
	// begin inline asm
	shfl.sync.up.b32 %r1228, %r1229, %r1230, %r1251, %r1252;
	// end inline asm
	setp.eq.s32 	%p361, %r1224, 0;
	selp.b32 	%r1299, %r1228, 0, %p361;
	setp.lt.s32 	%p362, %r1118, 8;
	selp.b32 	%r1300, 0, %r1223, %p362;
	or.b32  	%r1234, %r1300, %r1224;
	selp.b32 	%r1301, 0, %r1299, %p362;
	add.s32 	%r1239, %r1301, %r1229;
	mov.b32 	%r1240, 16;
	// begin inline asm
	shfl.sync.up.b32 %r1233, %r1234, %r1240, %r1251, %r1252;
	// end inline asm
	// begin inline asm
	shfl.sync.up.b32 %r1238, %r1239, %r1240, %r1251, %r1252;
	// end inline asm
	setp.eq.s32 	%p363, %r1234, 0;
	selp.b32 	%r1302, %r1238, 0, %p363;
	setp.lt.s32 	%p364, %r1118, 16;
	selp.b32 	%r1303, 0, %r1233, %p364;
	or.b32  	%r1244, %r1303, %r1234;
	selp.b32 	%r1304, 0, %r1302, %p364;
	add.s32 	%r1249, %r1304, %r1239;
	// begin inline asm
	shfl.sync.up.b32 %r1769, %r1244, %r1250, %r1251, %r1252;
	// end inline asm
	// begin inline asm
	shfl.sync.up.b32 %r1770, %r1249, %r1250, %r1251, %r1252;
	// end inline asm
	setp.ne.s32 	%p365, %r1118, 31;
	@%p365 bra 	$L__BB7_16;
	shl.b32 	%r1305, %r9, 3;
	mov.u32 	%r1306, _ZZN3cub18CUB_300001_SM_10006detail11scan_by_key21DeviceScanByKeyKernelINS2_10policy_hubIN6thrust24THRUST_300001_SM_1000_NS18transform_iteratorI12RowKeyStrideNS6_17counting_iteratorIiNS6_11use_defaultESA_SA_EESA_SA_EEjjN4cuda3std3__44plusIvEEE10Policy1000ESC_PjSK_NS0_24ReduceByKeyScanTileStateIjiLb1EEENSF_8equal_toIvEESH_NS0_8NullTypeEjjiEEvT0_PT9_T1_T2_T3_iT4_T5_T6_T7_E12temp_storage;
	add.s32 	%r1307, %r1306, %r1305;
	st.shared.v2.u32 	[%r1307], {%r1244, %r1249};
$L__BB7_16:
	bar.sync 	0;
	ld.shared.v4.u32 	{%r1308, %r1309, %r1310, %r1311}, [_ZZN3cub18CUB_300001_SM_10006detail11scan_by_key21DeviceScanByKeyKernelINS2_10policy_hubIN6thrust24THRUST_300001_SM_1000_NS18transform_iteratorI12RowKeyStrideNS6_17counting_iteratorIiNS6_11use_defaultESA_SA_EESA_SA_EEjjN4cuda3std3__44plusIvEEE10Policy1000ESC_PjSK_NS0_24ReduceByKeyScanTileStateIjiLb1EEENSF_8equal_toIvEESH_NS0_8NullTypeEjjiEEvT0_PT9_T1_T2_T3_iT4_T5_T6_T7_E12temp_storage];
	or.b32  	%r1312, %r1310, %r1308;
	setp.eq.s32 	%p366, %r1310, 0;
	selp.b32 	%r1313, %r1309, 0, %p366;
	add.s32 	%r1314, %r1313, %r1311;
	setp.eq.s32 	%p367, %r9, 2;
	selp.b32 	%r1315, %r1312, %r1308, %p367;
	selp.b32 	%r1316, %r1314, %r1309, %p367;
	ld.shared.v4.u32 	{%r1317, %r1318, %r1319, %r1320}, [_ZZN3cub18CUB_300001_SM_10006detail11scan_by_key21DeviceScanByKeyKernelINS2_10policy_hubIN6thrust24THRUST_300001_SM_1000_NS18transform_iteratorI12RowKeyStrideNS6_17counting_iteratorIiNS6_11use_defaultESA_SA_EESA_SA_EEjjN4cuda3std3__44plusIvEEE10Policy1000ESC_PjSK_NS0_24ReduceByKeyScanTileStateIjiLb1EEENSF_8equal_toIvEESH_NS0_8NullTypeEjjiEEvT0_PT9_T1_T2_T3_iT4_T5_T6_T7_E12temp_storage+16];
	or.b32  	%r1321, %r1317, %r1312;
	setp.eq.s32 	%p368, %r1317, 0;
	selp.b32 	%r1322, %r1314, 0, %p368;
	add.s32 	%r1323, %r1322, %r1318;
	setp.eq.s32 	%p369, %r9, 3;
	selp.b32 	%r1324, %r1321, %r1315, %p369;
	selp.b32 	%r1325, %r1323, %r1316, %p369;
	or.b32  	%r1326, %r1319, %r1321;
	setp.eq.s32 	%p370, %r1319, 0;
	selp.b32 	%r1327, %r1323, 0, %p370;
	add.s32 	%r1328, %r1327, %r1320;
	setp.eq.s32 	%p371, %r9, 4;
	selp.b32 	%r1329, %r1326, %r1324, %p371;
	selp.b32 	%r1330, %r1328, %r1325, %p371;
	ld.shared.v4.u32 	{%r1331, %r1332, %r1333, %r1334}, [_ZZN3cub18CUB_300001_SM_10006detail11scan_by_key21DeviceScanByKeyKernelINS2_10policy_hubIN6thrust24THRUST_300001_SM_1000_NS18transform_iteratorI12RowKeyStrideNS6_17counting_iteratorIiNS6_11use_defaultESA_SA_EESA_SA_EEjjN4cuda3std3__44plusIvEEE10Policy1000ESC_PjSK_NS0_24ReduceByKeyScanTileStateIjiLb1EEENSF_8equal_toIvEESH_NS0_8NullTypeEjjiEEvT0_PT9_T1_T2_T3_iT4_T5_T6_T7_E12temp_storage+32];
	or.b32  	%r1335, %r1331, %r1326;
	setp.eq.s32 	%p372, %r1331, 0;
	selp.b32 	%r1336, %r1328, 0, %p372;
	add.s32 	%r1337, %r1336, %r1332;
	setp.eq.s32 	%p373, %r9, 5;
	selp.b32 	%r1338, %r1335, %r1329, %p373;
	selp.b32 	%r1339, %r1337, %r1330, %p373;
	or.b32  	%r1340, %r1333, %r1335;
	setp.eq.s32 	%p374, %r1333, 0;
	selp.b32 	%r1341, %r1337, 0, %p374;
	add.s32 	%r1342, %r1341, %r1334;
	setp.eq.s32 	%p375, %r9, 6;
	selp.b32 	%r93, %r1340, %r1338, %p375;
	selp.b32 	%r94, %r1342, %r1339, %p375;
	ld.shared.v2.u32 	{%r1343, %r1344}, [_ZZN3cub18CUB_300001_SM_10006detail11scan_by_key21DeviceScanByKeyKernelINS2_10policy_hubIN6thrust24THRUST_300001_SM_1000_NS18transform_iteratorI12RowKeyStrideNS6_17counting_iteratorIiNS6_11use_defaultESA_SA_EESA_SA_EEjjN4cuda3std3__44plusIvEEE10Policy1000ESC_PjSK_NS0_24ReduceByKeyScanTileStateIjiLb1EEENSF_8equal_toIvEESH_NS0_8NullTypeEjjiEEvT0_PT9_T1_T2_T3_iT4_T5_T6_T7_E12temp_storage+48];
	or.b32  	%r95, %r1343, %r1340;
	setp.eq.s32 	%p376, %r1343, 0;
	selp.b32 	%r1345, %r1342, 0, %p376;
	add.s32 	%r96, %r1345, %r1344;
	setp.lt.u32 	%p377, %r6, 32;
	@%p377 bra 	$L__BB7_18;
	setp.eq.s32 	%p378, %r1769, 0;
	selp.b32 	%r1346, %r94, 0, %p378;
	add.s32 	%r1347, %r1346, %r1770;
	setp.eq.s32 	%p379, %r1118, 0;
	selp.b32 	%r1348, 0, %r1769, %p379;
	or.b32  	%r1769, %r93, %r1348;
	selp.b32 	%r1770, %r94, %r1347, %p379;
	bra.uni 	$L__BB7_31;
$L__BB7_18:
	setp.ne.s32 	%p380, %r6, 0;
	mul.wide.u32 	%rd99, %r1760, 16;
	add.s64 	%rd2, %rd1, %rd99;
	@%p380 bra 	$L__BB7_20;
	st.shared.u32 	[_ZZN3cub18CUB_300001_SM_10006detail11scan_by_key21DeviceScanByKeyKernelINS2_10policy_hubIN6thrust24THRUST_300001_SM_1000_NS18transform_iteratorI12RowKeyStrideNS6_17counting_iteratorIiNS6_11use_defaultESA_SA_EESA_SA_EEjjN4cuda3std3__44plusIvEEE10Policy1000ESC_PjSK_NS0_24ReduceByKeyScanTileStateIjiLb1EEENSF_8equal_toIvEESH_NS0_8NullTypeEjjiEEvT0_PT9_T1_T2_T3_iT4_T5_T6_T7_E12temp_storage+116], %r95;
	st.shared.u32 	[_ZZN3cub18CUB_300001_SM_10006detail11scan_by_key21DeviceScanByKeyKernelINS2_10policy_hubIN6thrust24THRUST_300001_SM_1000_NS18transform_iteratorI12RowKeyStrideNS6_17counting_iteratorIiNS6_11use_defaultESA_SA_EESA_SA_EEjjN4cuda3std3__44plusIvEEE10Policy1000ESC_PjSK_NS0_24ReduceByKeyScanTileStateIjiLb1EEENSF_8equal_toIvEESH_NS0_8NullTypeEjjiEEvT0_PT9_T1_T2_T3_iT4_T5_T6_T7_E12temp_storage+120], %r96;
	mov.b64 	%rd101, {%r95, %r96};
	add.s64 	%rd100, %rd2, 512;
	mov.b64 	%rd102, 100;
	// begin inline asm
	st.relaxed.gpu.v2.u64 [%rd100], {%rd101, %rd102};
	// end inline asm
$L__BB7_20:
	not.b32 	%r99, %r6;
	mov.b32 	%r1349, 280;
	// begin inline asm
	nanosleep.u32 %r1349;
	// end inline asm
	mul.wide.u32 	%rd103, %r6, 16;
	xor.b64  	%rd104, %rd103, -16;
	add.s64 	%rd105, %rd2, %rd104;
	add.s64 	%rd3, %rd105, 512;
	mov.b32 	%r1761, 928;
$L__BB7_21:
	shr.u32 	%r102, %r1761, 1;
	mul.lo.s32 	%r1352, %r1760, 16807;
	and.b32  	%r1760, %r1352, 2147483647;
	sub.s32 	%r1353, %r1761, %r102;
	add.s32 	%r1354, %r1353, 1;
	rem.u32 	%r1355, %r1760, %r1354;
	add.s32 	%r1351, %r1355, %r102;
	// begin inline asm
	nanosleep.u32 %r1351;
	// end inline asm
	// begin inline asm
	ld.relaxed.gpu.v2.u64 {%rd106, %rd132}, [%rd3];
	// end inline asm
	setp.eq.s64 	%p381, %rd132, 99;
	mov.b32 	%r1356, -1;
	vote.sync.any.pred 	%p382, %p381, %r1356;
	mov.u32 	%r1761, %r102;
	@%p382 bra 	$L__BB7_21;
	mov.b64 	{%r1360, %r1365}, %rd106;
	setp.eq.s64 	%p383, %rd132, 101;
	mov.b32 	%r1408, -1;
	vote.sync.ballot.b32 	%r1410, %p383, %r1408;
	// begin inline asm
	mov.u32 %r1358, %lanemask_ge;
	// end inline asm
	and.b32  	%r1411, %r1410, %r1358;
	or.b32  	%r1412, %r1411, -2147483648;
	add.s32 	%r1413, %r1412, -1;
	not.b32 	%r1414, %r1412;
	and.b32  	%r1415, %r1414, %r1413;
	popc.b32 	%r1362, %r1415;
	mov.b32 	%r1366, 1;
	// begin inline asm
	shfl.sync.down.b32 %r1359, %r1360, %r1366, %r1362, %r1408;
	// end inline asm
	// begin inline asm
	shfl.sync.down.b32 %r1364, %r1365, %r1366, %r1362, %r1408;
	// end inline asm
	setp.lt.s32 	%p385, %r1118, %r1362;
	setp.eq.s32 	%p386, %r1360, 0;
	selp.b32 	%r1416, %r1359, 0, %p385;
	or.b32  	%r1370, %r1416, %r1360;
	selp.b32 	%r1417, %r1364, 0, %p386;
	selp.b32 	%r1418, %r1417, 0, %p385;
	add.s32 	%r1375, %r1418, %r1365;
	mov.b32 	%r1376, 2;
	// begin inline asm
	shfl.sync.down.b32 %r1369, %r1370, %r1376, %r1362, %r1408;
	// end inline asm
	// begin inline asm
	shfl.sync.down.b32 %r1374, %r1375, %r1376, %r1362, %r1408;
	// end inline asm
	add.s32 	%r1419, %r1118, 2;
	setp.gt.s32 	%p387, %r1419, %r1362;
	setp.eq.s32 	%p388, %r1370, 0;
	selp.b32 	%r1420, %r1374, 0, %p388;
	selp.b32 	%r1421, 0, %r1369, %p387;
	or.b32  	%r1380, %r1370, %r1421;
	selp.b32 	%r1422, 0, %r1420, %p387;
	add.s32 	%r1385, %r1422, %r1375;
	mov.b32 	%r1386, 4;
	// begin inline asm
	shfl.sync.down.b32 %r1379, %r1380, %r1386, %r1362, %r1408;
	// end inline asm
	// begin inline asm
	shfl.sync.down.b32 %r1384, %r1385, %r1386, %r1362, %r1408;
	// end inline asm
	add.s32 	%r1423, %r1118, 4;
	setp.gt.s32 	%p389, %r1423, %r1362;
	setp.eq.s32 	%p390, %r1380, 0;
	selp.b32 	%r1424, %r1384, 0, %p390;
	selp.b32 	%r1425, 0, %r1379, %p389;
	or.b32  	%r1390, %r1380, %r1425;
	selp.b32 	%r1426, 0, %r1424, %p389;
	add.s32 	%r1395, %r1385, %r1426;
	mov.b32 	%r1396, 8;
	// begin inline asm
	shfl.sync.down.b32 %r1389, %r1390, %r1396, %r1362, %r1408;
	// end inline asm
	// begin inline asm
	shfl.sync.down.b32 %r1394, %r1395, %r1396, %r1362, %r1408;
	// end inline asm
	add.s32 	%r1427, %r1118, 8;
	setp.gt.s32 	%p391, %r1427, %r1362;
	setp.eq.s32 	%p392, %r1390, 0;
	selp.b32 	%r1428, %r1394, 0, %p392;
	selp.b32 	%r1429, 0, %r1389, %p391;
	or.b32  	%r1400, %r1390, %r1429;
	selp.b32 	%r1430, 0, %r1428, %p391;
	add.s32 	%r1405, %r1395, %r1430;
	mov.b32 	%r1406, 16;
	// begin inline asm
	shfl.sync.down.b32 %r1399, %r1400, %r1406, %r1362, %r1408;
	// end inline asm
	// begin inline asm
	shfl.sync.down.b32 %r1404, %r1405, %r1406, %r1362, %r1408;
	// end inline asm
	add.s32 	%r1431, %r1118, 16;
	setp.gt.s32 	%p393, %r1431, %r1362;
	setp.eq.s32 	%p394, %r1400, 0;
	selp.b32 	%r1432, %r1404, 0, %p394;
	selp.b32 	%r1433, 0, %r1399, %p393;
	or.b32  	%r1765, %r1433, %r1400;
	selp.b32 	%r1434, 0, %r1432, %p393;
	add.s32 	%r1764, %r1405, %r1434;
	add.s64 	%rd6, %rd1, 512;
	mov.u32 	%r1435, %ctaid.x;
	add.s32 	%r1766, %r1435, %r99;
	mov.b32 	%r1763, 928;
$L__BB7_23:
	setp.ne.s64 	%p395, %rd132, 101;
	mov.b32 	%r1436, -1;
	vote.sync.all.pred 	%p396, %p395, %r1436;
	not.pred 	%p397, %p396;
	@%p397 bra 	$L__BB7_27;
	shr.u32 	%r1763, %r1763, 1;
	mul.wide.s32 	%rd115, %r1766, 16;
	add.s64 	%rd116, %rd6, %rd115;
	add.s64 	%rd114, %rd116, -512;
	mov.u32 	%r1768, %r1763;
$L__BB7_25:
	shr.u32 	%r116, %r1768, 1;
	mul.lo.s32 	%r1467, %r1760, 16807;
	and.b32  	%r1760, %r1467, 2147483647;
	sub.s32 	%r1468, %r1768, %r116;
	add.s32 	%r1469, %r1468, 1;
	rem.u32 	%r1470, %r1760, %r1469;
	add.s32 	%r1466, %r1470, %r116;
	// begin inline asm
	nanosleep.u32 %r1466;
	// end inline asm
	// begin inline asm
	ld.relaxed.gpu.v2.u64 {%rd112, %rd132}, [%rd114];
	// end inline asm
	setp.eq.s64 	%p423, %rd132, 99;
	mov.b32 	%r1471, -1;
	vote.sync.any.pred 	%p424, %p423, %r1471;
	mov.u32 	%r1768, %r116;
	@%p424 bra 	$L__BB7_25;
	mov.b64 	{%r1474, %r1479}, %rd112;
	setp.eq.s64 	%p425, %rd132, 101;
	mov.b32 	%r1522, -1;
	vote.sync.ballot.b32 	%r1523, %p425, %r1522;
	and.b32  	%r1524, %r1523, %r1358;
	or.b32  	%r1525, %r1524, -2147483648;
	add.s32 	%r1526, %r1525, -1;
	not.b32 	%r1527, %r1525;
	and.b32  	%r1528, %r1527, %r1526;
	popc.b32 	%r1476, %r1528;
	mov.b32 	%r1480, 1;
	// begin inline asm
	shfl.sync.down.b32 %r1473, %r1474, %r1480, %r1476, %r1522;
	// end inline asm
	// begin inline asm
	shfl.sync.down.b32 %r1478, %r1479, %r1480, %r1476, %r1522;
	// end inline asm
	setp.lt.s32 	%p427, %r1118, %r1476;
	setp.eq.s32 	%p428, %r1474, 0;
	selp.b32 	%r1529, %r1473, 0, %p427;
	or.b32  	%r1484, %r1529, %r1474;
	selp.b32 	%r1530, %r1478, 0, %p428;
	selp.b32 	%r1531, %r1530, 0, %p427;
	add.s32 	%r1489, %r1531, %r1479;
	mov.b32 	%r1490, 2;
	// begin inline asm
	shfl.sync.down.b32 %r1483, %r1484, %r1490, %r1476, %r1522;
	// end inline asm
	// begin inline asm
	shfl.sync.down.b32 %r1488, %r1489, %r1490, %r1476, %r1522;
	// end inline asm
	add.s32 	%r1532, %r1118, 2;
	setp.gt.s32 	%p429, %r1532, %r1476;
	setp.eq.s32 	%p430, %r1484, 0;
	selp.b32 	%r1533, %r1488, 0, %p430;
	selp.b32 	%r1534, 0, %r1483, %p429;
	or.b32  	%r1494, %r1484, %r1534;
	selp.b32 	%r1535, 0, %r1533, %p429;
	add.s32 	%r1499, %r1535, %r1489;
	mov.b32 	%r1500, 4;
	// begin inline asm
	shfl.sync.down.b32 %r1493, %r1494, %r1500, %r1476, %r1522;
	// end inline asm
	// begin inline asm
	shfl.sync.down.b32 %r1498, %r1499, %r1500, %r1476, %r1522;
	// end inline asm
	add.s32 	%r1536, %r1118, 4;
	setp.gt.s32 	%p431, %r1536, %r1476;
	setp.eq.s32 	%p432, %r1494, 0;
	selp.b32 	%r1537, %r1498, 0, %p432;
	selp.b32 	%r1538, 0, %r1493, %p431;
	or.b32  	%r1504, %r1494, %r1538;
	selp.b32 	%r1539, 0, %r1537, %p431;
	add.s32 	%r1509, %r1499, %r1539;
	mov.b32 	%r1510, 8;
	// begin inline asm
	shfl.sync.down.b32 %r1503, %r1504, %r1510, %r1476, %r1522;
	// end inline asm
	// begin inline asm
	shfl.sync.down.b32 %r1508, %r1509, %r1510, %r1476, %r1522;
	// end inline asm
	add.s32 	%r1540, %r1118, 8;
	setp.gt.s32 	%p433, %r1540, %r1476;
	setp.eq.s32 	%p434, %r1504, 0;
	selp.b32 	%r1541, %r1508, 0, %p434;
	selp.b32 	%r1542, 0, %r1503, %p433;
	or.b32  	%r1514, %r1504, %r1542;
	selp.b32 	%r1543, 0, %r1541, %p433;
	add.s32 	%r1519, %r1509, %r1543;
	mov.b32 	%r1520, 16;
	// begin inline asm
	shfl.sync.down.b32 %r1513, %r1514, %r1520, %r1476, %r1522;
	// end inline asm
	// begin inline asm
	shfl.sync.down.b32 %r1518, %r1519, %r1520, %r1476, %r1522;
	// end inline asm
	add.s32 	%r1544, %r1118, 16;
	setp.gt.s32 	%p435, %r1544, %r1476;
	setp.eq.s32 	%p436, %r1514, 0;
	selp.b32 	%r1545, %r1518, 0, %p436;
	selp.b32 	%r1546, 0, %r1513, %p435;
	selp.b32 	%r1547, 0, %r1545, %p435;
	add.s32 	%r1548, %r1519, %r1547;
	or.b32  	%r1549, %r1546, %r1765;
	or.b32  	%r118, %r1549, %r1514;
	setp.eq.s32 	%p437, %r1765, 0;
	selp.b32 	%r1550, %r1548, 0, %p437;
	add.s32 	%r1764, %r1550, %r1764;
	add.s32 	%r1766, %r1766, -32;
	mov.u32 	%r1765, %r118;
	bra.uni 	$L__BB7_23;
$L__BB7_27:
	mov.u32 	%r1438, %tid.x;
	setp.ne.s32 	%p398, %r1438, 0;
	@%p398 bra 	$L__BB7_29;
	or.b32  	%r1439, %r1765, %r95;
	setp.eq.s32 	%p399, %r95, 0;
	selp.b32 	%r1440, %r1764, 0, %p399;
	add.s32 	%r1441, %r1440, %r96;
	mov.b64 	%rd110, {%r1439, %r1441};
	add.s64 	%rd109, %rd2, 512;
	mov.b64 	%rd111, 101;
	// begin inline asm
	st.relaxed.gpu.v2.u64 [%rd109], {%rd110, %rd111};
	// end inline asm
	st.shared.u32 	[_ZZN3cub18CUB_300001_SM_10006detail11scan_by_key21DeviceScanByKeyKernelINS2_10policy_hubIN6thrust24THRUST_300001_SM_1000_NS18transform_iteratorI12RowKeyStrideNS6_17counting_iteratorIiNS6_11use_defaultESA_SA_EESA_SA_EEjjN4cuda3std3__44plusIvEEE10Policy1000ESC_PjSK_NS0_24ReduceByKeyScanTileStateIjiLb1EEENSF_8equal_toIvEESH_NS0_8NullTypeEjjiEEvT0_PT9_T1_T2_T3_iT4_T5_T6_T7_E12temp_storage+100], %r1765;
	st.shared.v2.u32 	[_ZZN3cub18CUB_300001_SM_10006detail11scan_by_key21DeviceScanByKeyKernelINS2_10policy_hubIN6thrust24THRUST_300001_SM_1000_NS18transform_iteratorI12RowKeyStrideNS6_17counting_iteratorIiNS6_11use_defaultESA_SA_EESA_SA_EEjjN4cuda3std3__44plusIvEEE10Policy1000ESC_PjSK_NS0_24ReduceByKeyScanTileStateIjiLb1EEENSF_8equal_toIvEESH_NS0_8NullTypeEjjiEEvT0_PT9_T1_T2_T3_iT4_T5_T6_T7_E12temp_storage+104], {%r1764, %r1439};
	st.shared.u32 	[_ZZN3cub18CUB_300001_SM_10006detail11scan_by_key21DeviceScanByKeyKernelINS2_10policy_hubIN6thrust24THRUST_300001_SM_1000_NS18transform_iteratorI12RowKeyStrideNS6_17counting_iteratorIiNS6_11use_defaultESA_SA_EESA_SA_EEjjN4cuda3std3__44plusIvEEE10Policy1000ESC_PjSK_NS0_24ReduceByKeyScanTileStateIjiLb1EEENSF_8equal_toIvEESH_NS0_8NullTypeEjjiEEvT0_PT9_T1_T2_T3_iT4_T5_T6_T7_E12temp_storage+112], %r1441;
$L__BB7_29:
	setp.ne.s32 	%p400, %r1118, 0;
	@%p400 bra 	$L__BB7_31;
	st.shared.v2.u32 	[_ZZN3cub18CUB_300001_SM_10006detail11scan_by_key21DeviceScanByKeyKernelINS2_10policy_hubIN6thrust24THRUST_300001_SM_1000_NS18transform_iteratorI12RowKeyStrideNS6_17counting_iteratorIiNS6_11use_defaultESA_SA_EESA_SA_EEjjN4cuda3std3__44plusIvEEE10Policy1000ESC_PjSK_NS0_24ReduceByKeyScanTileStateIjiLb1EEENSF_8equal_toIvEESH_NS0_8NullTypeEjjiEEvT0_PT9_T1_T2_T3_iT4_T5_T6_T7_E12temp_storage+64], {%r1765, %r1764};
	mov.u32 	%r1769, %r1765;
	mov.u32 	%r1770, %r1764;
$L__BB7_31:
	setp.ne.s32 	%p401, %r30, %r31;
	setp.ne.s32 	%p402, %r29, %r30;
	setp.ne.s32 	%p403, %r28, %r29;
	setp.ne.s32 	%p404, %r27, %r28;
	setp.ne.s32 	%p405, %r26, %r27;
	setp.ne.s32 	%p406, %r25, %r26;
	setp.ne.s32 	%p407, %r24, %r25;
	setp.ne.s32 	%p408, %r23, %r24;
	setp.ne.s32 	%p409, %r22, %r23;
	setp.ne.s32 	%p410, %r21, %r22;
	setp.ne.s32 	%p411, %r20, %r21;
	setp.ne.s32 	%p412, %r19, %r20;
	setp.ne.s32 	%p413, %r18, %r19;
	setp.ne.s32 	%p414, %r17, %r18;
	setp.ne.s32 	%p415, %r16, %r17;
	setp.ne.s32 	%p416, %r15, %r16;
	setp.ne.s32 	%p417, %r14, %r15;
	setp.ne.s32 	%p418, %r13, %r14;
	setp.ne.s32 	%p419, %r12, %r13;
	setp.ne.s32 	%p420, %r1759, %r12;
	mov.u32 	%r1442, %tid.x;
	setp.eq.s32 	%p421, %r1442, 0;
	bar.sync 	0;
	ld.shared.u32 	%r1443, [_ZZN3cub18CUB_300001_SM_10006detail11scan_by_key21DeviceScanByKeyKernelINS2_10policy_hubIN6thrust24THRUST_300001_SM_1000_NS18transform_iteratorI12RowKeyStrideNS6_17counting_iteratorIiNS6_11use_defaultESA_SA_EESA_SA_EEjjN4cuda3std3__44plusIvEEE10Policy1000ESC_PjSK_NS0_24ReduceByKeyScanTileStateIjiLb1EEENSF_8equal_toIvEESH_NS0_8NullTypeEjjiEEvT0_PT9_T1_T2_T3_iT4_T5_T6_T7_E12temp_storage+68];
	setp.eq.s32 	%p422, %r1769, 0;
	selp.b32 	%r1444, %r1443, 0, %p422;
	selp.b32 	%r1445, 0, %r1444, %p421;
	add.s32 	%r1446, %r1770, %r1445;
	selp.b32 	%r1447, 0, %r1446, %p420;
	add.s32 	%r1790, %r1447, %r32;
	selp.b32 	%r1448, 0, %r1790, %p419;
	add.s32 	%r1789, %r33, %r1448;
	selp.b32 	%r1449, 0, %r1789, %p418;
	add.s32 	%r1788, %r34, %r1449;
	selp.b32 	%r1450, 0, %r1788, %p417;
	add.s32 	%r1787, %r35, %r1450;
	selp.b32 	%r1451, 0, %r1787, %p416;
	add.s32 	%r1786, %r36, %r1451;
	selp.b32 	%r1452, 0, %r1786, %p415;
	add.s32 	%r1785, %r37, %r1452;
	selp.b32 	%r1453, 0, %r1785, %p414;
	add.s32 	%r1784, %r38, %r1453;
	selp.b32 	%r1454, 0, %r1784, %p413;
	add.s32 	%r1783, %r39, %r1454;
	selp.b32 	%r1455, 0, %r1783, %p412;
	add.s32 	%r1782, %r40, %r1455;
	selp.b32 	%r1456, 0, %r1782, %p411;
	add.s32 	%r1781, %r41, %r1456;
	selp.b32 	%r1457, 0, %r1781, %p410;
	add.s32 	%r1780, %r42, %r1457;
	selp.b32 	%r1458, 0, %r1780, %p409;
	add.s32 	%r1779, %r43, %r1458;
	selp.b32 	%r1459, 0, %r1779, %p408;
	add.s32 	%r1778, %r44, %r1459;
	selp.b32 	%r1460, 0, %r1778, %p407;
	add.s32 	%r1777, %r45, %r1460;
	selp.b32 	%r1461, 0, %r1777, %p406;
	add.s32 	%r1776, %r46, %r1461;
	selp.b32 	%r1462, 0, %r1776, %p405;
	add.s32 	%r1775, %r47, %r1462;
	selp.b32 	%r1463, 0, %r1775, %p404;
	add.s32 	%r1774, %r48, %r1463;
	selp.b32 	%r1464, 0, %r1774, %p403;
	add.s32 	%r1773, %r49, %r1464;
	selp.b32 	%r1465, 0, %r1773, %p402;
	add.s32 	%r1772, %r50, %r1465;
	selp.b32 	%r1771, 0, %r1772, %p401;
$L__BB7_32:
	ld.param.u64 	%rd131, [_ZN3cub18CUB_300001_SM_10006detail11scan_by_key21DeviceScanByKeyKernelINS2_10policy_hubIN6thrust24THRUST_300001_SM_1000_NS18transform_iteratorI12RowKeyStrideNS6_17counting_iteratorIiNS6_11use_defaultESA_SA_EESA_SA_EEjjN4cuda3std3__44plusIvEEE10Policy1000ESC_PjSK_NS0_24ReduceByKeyScanTileStateIjiLb1EEENSF_8equal_toIvEESH_NS0_8NullTypeEjjiEEvT0_PT9_T1_T2_T3_iT4_T5_T6_T7__param_3];
	add.s32 	%r1728, %r51, %r1771;
	bar.sync 	0;
	st.shared.v4.u32 	[%r11], {%r1790, %r1789, %r1788, %r1787};
	st.shared.v4.u32 	[%r11+16], {%r1786, %r1785, %r1784, %r1783};
	st.shared.v4.u32 	[%r11+32], {%r1782, %r1781, %r1780, %r1779};
	st.shared.v4.u32 	[%r11+48], {%r1778, %r1777, %r1776, %r1775};
	st.shared.v4.u32 	[%r11+64], {%r1774, %r1773, %r1772, %r1728};
	bar.warp.sync 	-1;
	ld.shared.u32 	%r1729, [%r10];
	ld.shared.u32 	%r1730, [%r10+128];
	ld.shared.u32 	%r1731, [%r10+256];
	ld.shared.u32 	%r1732, [%r10+384];
	ld.shared.u32 	%r1733, [%r10+512];
	ld.shared.u32 	%r1734, [%r10+640];
	ld.shared.u32 	%r1735, [%r10+768];
	ld.shared.u32 	%r1736, [%r10+896];
	ld.shared.u32 	%r1737, [%r10+1024];
	ld.shared.u32 	%r1738, [%r10+1152];
	ld.shared.u32 	%r1739, [%r10+1280];
	ld.shared.u32 	%r1740, [%r10+1408];
	ld.shared.u32 	%r1741, [%r10+1536];
	ld.shared.u32 	%r1742, [%r10+1664];
	ld.shared.u32 	%r1743, [%r10+1792];
	ld.shared.u32 	%r1744, [%r10+1920];
	ld.shared.u32 	%r1745, [%r10+2048];
	ld.shared.u32 	%r1746, [%r10+2176];
	ld.shared.u32 	%r1747, [%r10+2304];
	ld.shared.u32 	%r1748, [%r10+2432];
	cvta.to.global.u64 	%rd120, %rd131;
	mov.u32 	%r1749, %tid.x;
	and.b32  	%r1750, %r1749, 992;
	mul.lo.s32 	%r1751, %r1750, 20;
	and.b32  	%r1752, %r1749, 31;
	or.b32  	%r1753, %r1751, %r1752;
	cvt.u64.u32 	%rd121, %r1753;
	mov.u32 	%r1754, %ctaid.x;
	mul.lo.s32 	%r1755, %r1754, 4480;
	cvt.u64.u32 	%rd122, %r1755;
	add.s64 	%rd123, %rd121, %rd122;
	shl.b64 	%rd124, %rd123, 2;
	add.s64 	%rd125, %rd120, %rd124;
	st.global.u32 	[%rd125], %r1729;
	st.global.u32 	[%rd125+128], %r1730;
	st.global.u32 	[%rd125+256], %r1731;
	st.global.u32 	[%rd125+384], %r1732;
	st.global.u32 	[%rd125+512], %r1733;
	st.global.u32 	[%rd125+640], %r1734;
	st.global.u32 	[%rd125+768], %r1735;
	st.global.u32 	[%rd125+896], %r1736;
	st.global.u32 	[%rd125+1024], %r1737;
	st.global.u32 	[%rd125+1152], %r1738;
	st.global.u32 	[%rd125+1280], %r1739;
	st.global.u32 	[%rd125+1408], %r1740;
	st.global.u32 	[%rd125+1536], %r1741;
	st.global.u32 	[%rd125+1664], %r1742;
	st.global.u32 	[%rd125+1792], %r1743;
	st.global.u32 	[%rd125+1920], %r1744;
	st.global.u32 	[%rd125+2048], %r1745;
	st.global.u32 	[%rd125+2176], %r1746;
	st.global.u32 	[%rd125+2304], %r1747;
	st.global.u32 	[%rd125+2432], %r1748;
	bra.uni 	$L__BB7_186;
$L__BB7_33:
	setp.eq.s32 	%p41, %r5, 0;
	@%p41 bra 	$L__BB7_186;
	add.s32 	%r163, %r1, %r4;
	div.s32 	%r1810, %r163, %r2;
	mov.u32 	%r165, %tid.x;
	and.b32  	%r442, %r165, 31;
	and.b32  	%r443, %r165, 992;
	mul.lo.s32 	%r444, %r443, 20;
	or.b32  	%r166, %r444, %r442;
	setp.ge.u32 	%p42, %r166, %r5;
	mov.u32 	%r1791, %r1810;
	@%p42 bra 	$L__BB7_36;
	add.s32 	%r445, %r166, %r163;
	div.s32 	%r1791, %r445, %r2;
$L__BB7_36:
	add.s32 	%r169, %r166, 32;
	setp.ge.u32 	%p43, %r169, %r5;
	mov.u32 	%r1792, %r1810;
	@%p43 bra 	$L__BB7_38;
	add.s32 	%r446, %r169, %r163;
	div.s32 	%r1792, %r446, %r2;
$L__BB7_38:
	add.s32 	%r172, %r166, 64;
	setp.ge.u32 	%p44, %r172, %r5;
	mov.u32 	%r1793, %r1810;
	@%p44 bra 	$L__BB7_40;
	add.s32 	%r447, %r172, %r163;
	div.s32 	%r1793, %r447, %r2;
$L__BB7_40:
	add.s32 	%r175, %r166, 96;
	setp.ge.u32 	%p45, %r175, %r5;
	mov.u32 	%r1794, %r1810;
	@%p45 bra 	$L__BB7_42;
	add.s32 	%r448, %r175, %r163;
	div.s32 	%r1794, %r448, %r2;
$L__BB7_42:
	add.s32 	%r178, %r166, 128;
	setp.ge.u32 	%p46, %r178, %r5;
	mov.u32 	%r1795, %r1810;
	@%p46 bra 	$L__BB7_44;
	add.s32 	%r449, %r178, %r163;
	div.s32 	%r1795, %r449, %r2;
$L__BB7_44:
	add.s32 	%r181, %r166, 160;
	setp.ge.u32 	%p47, %r181, %r5;
	mov.u32 	%r1796, %r1810;
	@%p47 bra 	$L__BB7_46;
	add.s32 	%r450, %r181, %r163;
	div.s32 	%r1796, %r450, %r2;
$L__BB7_46:
	add.s32 	%r184, %r166, 192;
	setp.ge.u32 	%p48, %r184, %r5;
	mov.u32 	%r1797, %r1810;
	@%p48 bra 	$L__BB7_48;
	add.s32 	%r451, %r184, %r163;
	div.s32 	%r1797, %r451, %r2;
$L__BB7_48:
	add.s32 	%r187, %r166, 224;
	setp.ge.u32 	%p49, %r187, %r5;
	mov.u32 	%r1798, %r1810;
	@%p49 bra 	$L__BB7_50;
	add.s32 	%r452, %r187, %r163;
	div.s32 	%r1798, %r452, %r2;
$L__BB7_50:
	add.s32 	%r190, %r166, 256;
	setp.ge.u32 	%p50, %r190, %r5;
	mov.u32 	%r1799, %r1810;
	@%p50 bra 	$L__BB7_52;
	add.s32 	%r453, %r190, %r163;
	div.s32 	%r1799, %r453, %r2;
$L__BB7_52:
	add.s32 	%r193, %r166, 288;
	setp.ge.u32 	%p51, %r193, %r5;
	mov.u32 	%r1800, %r1810;
	@%p51 bra 	$L__BB7_54;
	add.s32 	%r454, %r193, %r163;
	div.s32 	%r1800, %r454, %r2;
$L__BB7_54:
	add.s32 	%r196, %r166, 320;
	setp.ge.u32 	%p52, %r196, %r5;
	mov.u32 	%r1801, %r1810;
	@%p52 bra 	$L__BB7_56;
	add.s32 	%r455, %r196, %r163;
	div.s32 	%r1801, %r455, %r2;
$L__BB7_56:
	add.s32 	%r199, %r166, 352;
	setp.ge.u32 	%p53, %r199, %r5;
	mov.u32 	%r1802, %r1810;
	@%p53 bra 	$L__BB7_58;
	add.s32 	%r456, %r199, %r163;
	div.s32 	%r1802, %r456, %r2;
$L__BB7_58:
	add.s32 	%r202, %r166, 384;
	setp.ge.u32 	%p54, %r202, %r5;
	mov.u32 	%r1803, %r1810;
	@%p54 bra 	$L__BB7_60;
	add.s32 	%r457, %r202, %r163;
	div.s32 	%r1803, %r457, %r2;
$L__BB7_60:
	add.s32 	%r205, %r166, 416;
	setp.ge.u32 	%p55, %r205, %r5;
	mov.u32 	%r1804, %r1810;
	@%p55 bra 	$L__BB7_62;
	add.s32 	%r458, %r205, %r163;
	div.s32 	%r1804, %r458, %r2;
$L__BB7_62:
	add.s32 	%r208, %r166, 448;
	setp.ge.u32 	%p56, %r208, %r5;
	mov.u32 	%r1805, %r1810;
	@%p56 bra 	$L__BB7_64;
	add.s32 	%r459, %r208, %r163;
	div.s32 	%r1805, %r459, %r2;
$L__BB7_64:
	add.s32 	%r211, %r166, 480;
	setp.ge.u32 	%p57, %r211, %r5;
	mov.u32 	%r1806, %r1810;
	@%p57 bra 	$L__BB7_66;
	add.s32 	%r460, %r211, %r163;
	div.s32 	%r1806, %r460, %r2;
$L__BB7_66:
	add.s32 	%r214, %r166, 512;
	setp.ge.u32 	%p58, %r214, %r5;
	mov.u32 	%r1807, %r1810;
	@%p58 bra 	$L__BB7_68;
	add.s32 	%r461, %r214, %r163;
	div.s32 	%r1807, %r461, %r2;
$L__BB7_68:
	add.s32 	%r217, %r166, 544;
	setp.ge.u32 	%p59, %r217, %r5;
	mov.u32 	%r1808, %r1810;
	@%p59 bra 	$L__BB7_70;
	add.s32 	%r462, %r217, %r163;
	div.s32 	%r1808, %r462, %r2;
$L__BB7_70:
	add.s32 	%r220, %r166, 576;
	setp.ge.u32 	%p60, %r220, %r5;
	mov.u32 	%r1809, %r1810;
	@%p60 bra 	$L__BB7_72;
	add.s32 	%r463, %r220, %r163;
	div.s32 	%r1809, %r463, %r2;
$L__BB7_72:
	add.s32 	%r223, %r166, 608;
	setp.ge.u32 	%p61, %r223, %r5;
	@%p61 bra 	$L__BB7_74;
	add.s32 	%r464, %r223, %r163;
	div.s32 	%r1810, %r464, %r2;
$L__BB7_74:
	ld.param.u64 	%rd128, [_ZN3cub18CUB_300001_SM_10006detail11scan_by_key21DeviceScanByKeyKernelINS2_10policy_hubIN6thrust24THRUST_300001_SM_1000_NS18transform_iteratorI12RowKeyStrideNS6_17counting_iteratorIiNS6_11use_defaultESA_SA_EESA_SA_EEjjN4cuda3std3__44plusIvEEE10Policy1000ESC_PjSK_NS0_24ReduceByKeyScanTileStateIjiLb1EEENSF_8equal_toIvEESH_NS0_8NullTypeEjjiEEvT0_PT9_T1_T2_T3_iT4_T5_T6_T7__param_2];
	setp.ge.u32 	%p62, %r166, %r5;
	// begin inline asm
	mov.u32 %r465, %laneid;
	// end inline asm
	shr.u32 	%r467, %r165, 5;
	mad.lo.s32 	%r468, %r467, 640, %r465;
	shl.b32 	%r469, %r468, 2;
	mov.u32 	%r470, _ZZN3cub18CUB_300001_SM_10006detail11scan_by_key21DeviceScanByKeyKernelINS2_10policy_hubIN6thrust24THRUST_300001_SM_1000_NS18transform_iteratorI12RowKeyStrideNS6_17counting_iteratorIiNS6_11use_defaultESA_SA_EESA_SA_EEjjN4cuda3std3__44plusIvEEE10Policy1000ESC_PjSK_NS0_24ReduceByKeyScanTileStateIjiLb1EEENSF_8equal_toIvEESH_NS0_8NullTypeEjjiEEvT0_PT9_T1_T2_T3_iT4_T5_T6_T7_E12temp_storage;
	add.s32 	%r227, %r470, %r469;
	st.shared.u32 	[%r227], %r1791;
	st.shared.u32 	[%r227+128], %r1792;
	st.shared.u32 	[%r227+256], %r1793;
	st.shared.u32 	[%r227+384], %r1794;
	st.shared.u32 	[%r227+512], %r1795;
	st.shared.u32 	[%r227+640], %r1796;
	st.shared.u32 	[%r227+768], %r1797;
	st.shared.u32 	[%r227+896], %r1798;
	st.shared.u32 	[%r227+1024], %r1799;
	st.shared.u32 	[%r227+1152], %r1800;
	st.shared.u32 	[%r227+1280], %r1801;
	st.shared.u32 	[%r227+1408], %r1802;
	st.shared.u32 	[%r227+1536], %r1803;
	st.shared.u32 	[%r227+1664], %r1804;
	st.shared.u32 	[%r227+1792], %r1805;
	st.shared.u32 	[%r227+1920], %r1806;
	st.shared.u32 	[%r227+2048], %r1807;
	st.shared.u32 	[%r227+2176], %r1808;
	st.shared.u32 	[%r227+2304], %r1809;
	st.shared.u32 	[%r227+2432], %r1810;
	bar.warp.sync 	-1;
	mad.lo.s32 	%r228, %r465, 76, %r227;
	ld.shared.v4.u32 	{%r229, %r230, %r231, %r232}, [%r228];
	ld.shared.v4.u32 	{%r233, %r234, %r235, %r236}, [%r228+16];
	ld.shared.v4.u32 	{%r237, %r238, %r239, %r240}, [%r228+32];
	ld.shared.v4.u32 	{%r241, %r242, %r243, %r244}, [%r228+48];
	ld.shared.v4.u32 	{%r245, %r246, %r247, %r248}, [%r228+64];
	bar.sync 	0;
	mul.wide.u32 	%rd24, %r4, 4;
	add.s64 	%rd23, %rd128, %rd24;
	// begin inline asm
	ld.ca.u32 %r1830, [%rd23];
	// end inline asm
	shl.b32 	%r471, %r166, 2;
	cvt.u64.u32 	%rd25, %r471;
	add.s64 	%rd10, %rd23, %rd25;
	mov.u32 	%r1811, %r1830;
	@%p62 bra 	$L__BB7_76;
	// begin inline asm
	ld.ca.u32 %r1811, [%rd10];
	// end inline asm
$L__BB7_76:
	setp.ge.u32 	%p63, %r169, %r5;
	mov.u32 	%r1812, %r1830;
	@%p63 bra 	$L__BB7_78;
	add.s64 	%rd27, %rd10, 128;
	// begin inline asm
	ld.ca.u32 %r1812, [%rd27];
	// end inline asm
$L__BB7_78:
	setp.ge.u32 	%p64, %r172, %r5;
	mov.u32 	%r1813, %r1830;
	@%p64 bra 	$L__BB7_80;
	add.s64 	%rd28, %rd10, 256;
	// begin inline asm
	ld.ca.u32 %r1813, [%rd28];
	// end inline asm
$L__BB7_80:
	setp.ge.u32 	%p65, %r175, %r5;
	mov.u32 	%r1814, %r1830;
	@%p65 bra 	$L__BB7_82;
	add.s64 	%rd29, %rd10, 384;
	// begin inline asm
	ld.ca.u32 %r1814, [%rd29];
	// end inline asm
$L__BB7_82:
	setp.ge.u32 	%p66, %r178, %r5;
	mov.u32 	%r1815, %r1830;
	@%p66 bra 	$L__BB7_84;
	add.s64 	%rd30, %rd10, 512;
	// begin inline asm
	ld.ca.u32 %r1815, [%rd30];
	// end inline asm
$L__BB7_84:
	setp.ge.u32 	%p67, %r181, %r5;
	mov.u32 	%r1816, %r1830;
	@%p67 bra 	$L__BB7_86;
	add.s64 	%rd31, %rd10, 640;
	// begin inline asm
	ld.ca.u32 %r1816, [%rd31];
	// end inline asm
$L__BB7_86:
	setp.ge.u32 	%p68, %r184, %r5;
	mov.u32 	%r1817, %r1830;
	@%p68 bra 	$L__BB7_88;
	add.s64 	%rd32, %rd10, 768;
	// begin inline asm
	ld.ca.u32 %r1817, [%rd32];
	// end inline asm
$L__BB7_88:
	setp.ge.u32 	%p69, %r187, %r5;
	mov.u32 	%r1818, %r1830;
	@%p69 bra 	$L__BB7_90;
	add.s64 	%rd33, %rd10, 896;
	// begin inline asm
	ld.ca.u32 %r1818, [%rd33];
	// end inline asm
$L__BB7_90:
	setp.ge.u32 	%p70, %r190, %r5;
	mov.u32 	%r1819, %r1830;
	@%p70 bra 	$L__BB7_92;
	add.s64 	%rd34, %rd10, 1024;
	// begin inline asm
	ld.ca.u32 %r1819, [%rd34];
	// end inline asm
$L__BB7_92:
	setp.ge.u32 	%p71, %r193, %r5;
	mov.u32 	%r1820, %r1830;
	@%p71 bra 	$L__BB7_94;
	add.s64 	%rd35, %rd10, 1152;
	// begin inline asm
	ld.ca.u32 %r1820, [%rd35];
	// end inline asm
$L__BB7_94:
	setp.ge.u32 	%p72, %r196, %r5;
	mov.u32 	%r1821, %r1830;
	@%p72 bra 	$L__BB7_96;
	add.s64 	%rd36, %rd10, 1280;
	// begin inline asm
	ld.ca.u32 %r1821, [%rd36];
	// end inline asm
$L__BB7_96:
	setp.ge.u32 	%p73, %r199, %r5;
	mov.u32 	%r1822, %r1830;
	@%p73 bra 	$L__BB7_98;
	add.s64 	%rd37, %rd10, 1408;
	// begin inline asm
	ld.ca.u32 %r1822, [%rd37];
	// end inline asm
$L__BB7_98:
	setp.ge.u32 	%p74, %r202, %r5;
	mov.u32 	%r1823, %r1830;
	@%p74 bra 	$L__BB7_100;
	add.s64 	%rd38, %rd10, 1536;
	// begin inline asm
	ld.ca.u32 %r1823, [%rd38];
	// end inline asm
$L__BB7_100:
	setp.ge.u32 	%p75, %r205, %r5;
	mov.u32 	%r1824, %r1830;
	@%p75 bra 	$L__BB7_102;
	add.s64 	%rd39, %rd10, 1664;
	// begin inline asm
	ld.ca.u32 %r1824, [%rd39];
	// end inline asm
$L__BB7_102:
	setp.ge.u32 	%p76, %r208, %r5;
	mov.u32 	%r1825, %r1830;
	@%p76 bra 	$L__BB7_104;
	add.s64 	%rd40, %rd10, 1792;
	// begin inline asm
	ld.ca.u32 %r1825, [%rd40];
	// end inline asm
$L__BB7_104:
	add.s32 	%r487, %r166, 480;
	setp.ge.u32 	%p77, %r487, %r5;
	mov.u32 	%r1826, %r1830;
	@%p77 bra 	$L__BB7_106;
	add.s64 	%rd41, %rd10, 1920;
	// begin inline asm
	ld.ca.u32 %r1826, [%rd41];
	// end inline asm
$L__BB7_106:
	add.s32 	%r489, %r166, 512;
	setp.ge.u32 	%p78, %r489, %r5;
	mov.u32 	%r1827, %r1830;
	@%p78 bra 	$L__BB7_108;
	add.s64 	%rd42, %rd10, 2048;
	// begin inline asm
	ld.ca.u32 %r1827, [%rd42];
	// end inline asm
$L__BB7_108:
	add.s32 	%r491, %r166, 544;
	setp.ge.u32 	%p79, %r491, %r5;
	mov.u32 	%r1828, %r1830;
	@%p79 bra 	$L__BB7_110;
	add.s64 	%rd43, %rd10, 2176;
	// begin inline asm
	ld.ca.u32 %r1828, [%rd43];
	// end inline asm
$L__BB7_110:
	mov.u32 	%r1829, %r1830;
	@%p60 bra 	$L__BB7_112;
	add.s64 	%rd44, %rd10, 2304;
	// begin inline asm
	ld.ca.u32 %r1829, [%rd44];
	// end inline asm
$L__BB7_112:
	add.s32 	%r494, %r166, 608;
	setp.ge.u32 	%p81, %r494, %r5;
	@%p81 bra 	$L__BB7_114;
	add.s64 	%rd45, %rd10, 2432;
	// begin inline asm
	ld.ca.u32 %r1830, [%rd45];
	// end inline asm
$L__BB7_114:
	st.shared.u32 	[%r227], %r1811;
	st.shared.u32 	[%r227+128], %r1812;
	st.shared.u32 	[%r227+256], %r1813;
	st.shared.u32 	[%r227+384], %r1814;
	st.shared.u32 	[%r227+512], %r1815;
	st.shared.u32 	[%r227+640], %r1816;
	st.shared.u32 	[%r227+768], %r1817;
	st.shared.u32 	[%r227+896], %r1818;
	st.shared.u32 	[%r227+1024], %r1819;
	st.shared.u32 	[%r227+1152], %r1820;
	st.shared.u32 	[%r227+1280], %r1821;
	st.shared.u32 	[%r227+1408], %r1822;
	st.shared.u32 	[%r227+1536], %r1823;
	st.shared.u32 	[%r227+1664], %r1824;
	st.shared.u32 	[%r227+1792], %r1825;
	st.shared.u32 	[%r227+1920], %r1826;
	st.shared.u32 	[%r227+2048], %r1827;
	st.shared.u32 	[%r227+2176], %r1828;
	st.shared.u32 	[%r227+2304], %r1829;
	st.shared.u32 	[%r227+2432], %r1830;
	bar.warp.sync 	-1;
	ld.shared.v4.u32 	{%r290, %r291, %r292, %r293}, [%r228];
	ld.shared.v4.u32 	{%r294, %r295, %r296, %r297}, [%r228+16];
	ld.shared.v4.u32 	{%r298, %r299, %r300, %r301}, [%r228+32];
	ld.shared.v4.u32 	{%r302, %r303, %r304, %r305}, [%r228+48];
	ld.shared.v4.u32 	{%r306, %r307, %r308, %r309}, [%r228+64];
	bar.sync 	0;
	setp.ne.s32 	%p82, %r3, 0;
	@%p82 bra 	$L__BB7_122;
	shl.b32 	%r879, %r165, 2;
	mov.u32 	%r880, _ZZN3cub18CUB_300001_SM_10006detail11scan_by_key21DeviceScanByKeyKernelINS2_10policy_hubIN6thrust24THRUST_300001_SM_1000_NS18transform_iteratorI12RowKeyStrideNS6_17counting_iteratorIiNS6_11use_defaultESA_SA_EESA_SA_EEjjN4cuda3std3__44plusIvEEE10Policy1000ESC_PjSK_NS0_24ReduceByKeyScanTileStateIjiLb1EEENSF_8equal_toIvEESH_NS0_8NullTypeEjjiEEvT0_PT9_T1_T2_T3_iT4_T5_T6_T7_E12temp_storage;
	add.s32 	%r881, %r880, %r879;
	add.s32 	%r310, %r881, 1020;
	st.shared.u32 	[%r881+1020], %r248;
	bar.sync 	0;
	setp.eq.s32 	%p207, %r165, 0;
	mov.b32 	%r1831, 1;
	@%p207 bra 	$L__BB7_117;
	ld.shared.u32 	%r882, [%r310+-4];
	setp.ne.s32 	%p208, %r882, %r229;
	selp.u32 	%r1831, 1, 0, %p208;
$L__BB7_117:
	shr.u32 	%r313, %r165, 5;
	setp.ne.s32 	%p209, %r229, %r230;
	setp.ne.s32 	%p210, %r230, %r231;
	setp.ne.s32 	%p211, %r231, %r232;
	setp.ne.s32 	%p212, %r232, %r233;
	setp.ne.s32 	%p213, %r233, %r234;
	setp.ne.s32 	%p214, %r234, %r235;
	setp.ne.s32 	%p215, %r235, %r236;
	setp.ne.s32 	%p216, %r236, %r237;
	setp.ne.s32 	%p217, %r237, %r238;
	setp.ne.s32 	%p218, %r238, %r239;
	setp.ne.s32 	%p219, %r239, %r240;
	setp.ne.s32 	%p220, %r240, %r241;
	setp.ne.s32 	%p221, %r241, %r242;
	setp.ne.s32 	%p222, %r242, %r243;
	setp.ne.s32 	%p223, %r243, %r244;
	setp.ne.s32 	%p224, %r244, %r245;
	setp.ne.s32 	%p225, %r245, %r246;
	setp.ne.s32 	%p226, %r246, %r247;
	setp.ne.s32 	%p227, %r247, %r248;
	mul.lo.s32 	%r943, %r165, 20;
	setp.eq.s32 	%p228, %r943, %r5;
	selp.b32 	%r314, 1, %r1831, %p228;
	or.b32  	%r944, %r943, 1;
	setp.eq.s32 	%p229, %r944, %r5;
	or.pred  	%p1, %p229, %p209;
	or.b32  	%r945, %r943, 2;
	setp.eq.s32 	%p230, %r945, %r5;
	or.pred  	%p2, %p230, %p210;
	or.b32  	%r946, %r943, 3;
	setp.eq.s32 	%p231, %r946, %r5;
	or.pred  	%p3, %p231, %p211;
	add.s32 	%r947, %r943, 4;
	setp.eq.s32 	%p232, %r947, %r5;
	or.pred  	%p4, %p232, %p212;
	add.s32 	%r948, %r943, 5;
	setp.eq.s32 	%p233, %r948, %r5;
	or.pred  	%p5, %p233, %p213;
	add.s32 	%r949, %r943, 6;
	setp.eq.s32 	%p234, %r949, %r5;
	or.pred  	%p6, %p234, %p214;
	add.s32 	%r950, %r943, 7;
	setp.eq.s32 	%p235, %r950, %r5;
	or.pred  	%p7, %p235, %p215;
	add.s32 	%r951, %r943, 8;
	setp.eq.s32 	%p236, %r951, %r5;
	or.pred  	%p8, %p236, %p216;
	add.s32 	%r952, %r943, 9;
	setp.eq.s32 	%p237, %r952, %r5;
	or.pred  	%p9, %p237, %p217;
	add.s32 	%r953, %r943, 10;
	setp.eq.s32 	%p238, %r953, %r5;
	or.pred  	%p10, %p238, %p218;
	add.s32 	%r954, %r943, 11;
	setp.eq.s32 	%p239, %r954, %r5;
	or.pred  	%p11, %p239, %p219;
	add.s32 	%r955, %r943, 12;
	setp.eq.s32 	%p240, %r955, %r5;
	or.pred  	%p12, %p240, %p220;
	add.s32 	%r956, %r943, 13;
	setp.eq.s32 	%p241, %r956, %r5;
	or.pred  	%p13, %p241, %p221;
	add.s32 	%r957, %r943, 14;
	setp.eq.s32 	%p242, %r957, %r5;
	or.pred  	%p14, %p242, %p222;
	add.s32 	%r958, %r943, 15;
	setp.eq.s32 	%p243, %r958, %r5;
	or.pred  	%p15, %p243, %p223;
	add.s32 	%r959, %r943, 16;
	setp.eq.s32 	%p244, %r959, %r5;
	or.pred  	%p16, %p244, %p224;
	add.s32 	%r960, %r943, 17;
	setp.eq.s32 	%p245, %r960, %r5;
	or.pred  	%p17, %p245, %p225;
	add.s32 	%r961, %r943, 18;
	setp.eq.s32 	%p246, %r961, %r5;
	or.pred  	%p18, %p246, %p226;
	add.s32 	%r962, %r943, 19;
	setp.eq.s32 	%p247, %r962, %r5;
	or.pred  	%p19, %p247, %p227;
	selp.b32 	%r963, 0, %r290, %p1;
	add.s32 	%r964, %r291, %r963;
	or.pred  	%p248, %p1, %p2;
	selp.b32 	%r965, 0, %r964, %p2;
	add.s32 	%r966, %r292, %r965;
	or.pred  	%p249, %p248, %p3;
	selp.b32 	%r967, 0, %r966, %p3;
	add.s32 	%r968, %r293, %r967;
	or.pred  	%p250, %p249, %p4;
	selp.b32 	%r969, 0, %r968, %p4;
	add.s32 	%r970, %r294, %r969;
	or.pred  	%p251, %p250, %p5;
	selp.b32 	%r971, 0, %r970, %p5;
	add.s32 	%r972, %r295, %r971;
	or.pred  	%p252, %p251, %p6;
	selp.b32 	%r973, 0, %r972, %p6;
	add.s32 	%r974, %r296, %r973;
	or.pred  	%p253, %p252, %p7;
	selp.b32 	%r975, 0, %r974, %p7;
	add.s32 	%r976, %r297, %r975;
	or.pred  	%p254, %p253, %p8;
	selp.b32 	%r977, 0, %r976, %p8;
	add.s32 	%r978, %r298, %r977;
	or.pred  	%p255, %p254, %p9;
	selp.b32 	%r979, 0, %r978, %p9;
	add.s32 	%r980, %r299, %r979;
	or.pred  	%p256, %p255, %p10;
	selp.b32 	%r981, 0, %r980, %p10;
	add.s32 	%r982, %r300, %r981;
	or.pred  	%p257, %p256, %p11;
	selp.b32 	%r983, 0, %r982, %p11;
	add.s32 	%r984, %r301, %r983;
	or.pred  	%p258, %p257, %p12;
	selp.b32 	%r985, 0, %r984, %p12;
	add.s32 	%r986, %r302, %r985;
	or.pred  	%p259, %p258, %p13;
	selp.b32 	%r987, 0, %r986, %p13;
	add.s32 	%r988, %r303, %r987;
	or.pred  	%p260, %p259, %p14;
	selp.b32 	%r989, 0, %r988, %p14;
	add.s32 	%r990, %r304, %r989;
	or.pred  	%p261, %p260, %p15;
	selp.b32 	%r991, 0, %r990, %p15;
	add.s32 	%r992, %r305, %r991;
	or.pred  	%p262, %p261, %p16;
	selp.b32 	%r993, 0, %r992, %p16;
	add.s32 	%r994, %r306, %r993;
	or.pred  	%p263, %p262, %p17;
	selp.b32 	%r995, 0, %r994, %p17;
	add.s32 	%r996, %r307, %r995;
	or.pred  	%p264, %p263, %p18;
	selp.b32 	%r997, 0, %r996, %p18;
	add.s32 	%r998, %r308, %r997;
	or.pred  	%p265, %p264, %p19;
	selp.u32 	%r999, 1, 0, %p265;
	or.b32  	%r884, %r314, %r999;
	selp.b32 	%r1000, 0, %r998, %p19;
	add.s32 	%r889, %r309, %r1000;
	mov.b32 	%r940, 1;
	mov.b32 	%r941, 0;
	mov.b32 	%r942, -1;
	// begin inline asm
	shfl.sync.up.b32 %r883, %r884, %r940, %r941, %r942;
	// end inline asm
	// begin inline asm
	shfl.sync.up.b32 %r888, %r889, %r940, %r941, %r942;
	// end inline asm
	setp.eq.s32 	%p266, %r884, 0;
	selp.b32 	%r1001, %r888, 0, %p266;
	setp.lt.s32 	%p267, %r465, 1;
	selp.b32 	%r1002, 0, %r883, %p267;
	or.b32  	%r894, %r1002, %r884;
	selp.b32 	%r1003, 0, %r1001, %p267;
	add.s32 	%r899, %r1003, %r889;
	mov.b32 	%r900, 2;
	// begin inline asm
	shfl.sync.up.b32 %r893, %r894, %r900, %r941, %r942;
	// end inline asm
	// begin inline asm
	shfl.sync.up.b32 %r898, %r899, %r900, %r941, %r942;
	// end inline asm
	setp.eq.s32 	%p268, %r894, 0;
	selp.b32 	%r1004, %r898, 0, %p268;
	setp.lt.s32 	%p269, %r465, 2;
	selp.b32 	%r1005, 0, %r893, %p269;
	or.b32  	%r904, %r1005, %r894;
	selp.b32 	%r1006, 0, %r1004, %p269;
	add.s32 	%r909, %r1006, %r899;
	mov.b32 	%r910, 4;
	// begin inline asm
	shfl.sync.up.b32 %r903, %r904, %r910, %r941, %r942;
	// end inline asm
	// begin inline asm
	shfl.sync.up.b32 %r908, %r909, %r910, %r941, %r942;
	// end inline asm
	setp.eq.s32 	%p270, %r904, 0;
	selp.b32 	%r1007, %r908, 0, %p270;
	setp.lt.s32 	%p271, %r465, 4;
	selp.b32 	%r1008, 0, %r903, %p271;
	or.b32  	%r914, %r1008, %r904;
	selp.b32 	%r1009, 0, %r1007, %p271;
	add.s32 	%r919, %r1009, %r909;
	mov.b32 	%r920, 8;
	// begin inline asm
	shfl.sync.up.b32 %r913, %r914, %r920, %r941, %r942;
	// end inline asm
	// begin inline asm
	shfl.sync.up.b32 %r918, %r919, %r920, %r941, %r942;
	// end inline asm
	setp.eq.s32 	%p272, %r914, 0;
	selp.b32 	%r1010, %r918, 0, %p272;
	setp.lt.s32 	%p273, %r465, 8;
	selp.b32 	%r1011, 0, %r913, %p273;
	or.b32  	%r924, %r1011, %r914;
	selp.b32 	%r1012, 0, %r1010, %p273;
	add.s32 	%r929, %r1012, %r919;
	mov.b32 	%r930, 16;
	// begin inline asm
	shfl.sync.up.b32 %r923, %r924, %r930, %r941, %r942;
	// end inline asm
	// begin inline asm
	shfl.sync.up.b32 %r928, %r929, %r930, %r941, %r942;
	// end inline asm
	setp.eq.s32 	%p274, %r924, 0;
	selp.b32 	%r1013, %r928, 0, %p274;
	setp.lt.s32 	%p275, %r465, 16;
	selp.b32 	%r1014, 0, %r923, %p275;
	or.b32  	%r934, %r1014, %r924;
	selp.b32 	%r1015, 0, %r1013, %p275;
	add.s32 	%r939, %r1015, %r929;
	// begin inline asm
	shfl.sync.up.b32 %r933, %r934, %r940, %r941, %r942;
	// end inline asm
	// begin inline asm
	shfl.sync.up.b32 %r1832, %r939, %r940, %r941, %r942;
	// end inline asm
	setp.ne.s32 	%p276, %r465, 31;
	@%p276 bra 	$L__BB7_119;
	shl.b32 	%r1016, %r313, 3;
	mov.u32 	%r1017, _ZZN3cub18CUB_300001_SM_10006detail11scan_by_key21DeviceScanByKeyKernelINS2_10policy_hubIN6thrust24THRUST_300001_SM_1000_NS18transform_iteratorI12RowKeyStrideNS6_17counting_iteratorIiNS6_11use_defaultESA_SA_EESA_SA_EEjjN4cuda3std3__44plusIvEEE10Policy1000ESC_PjSK_NS0_24ReduceByKeyScanTileStateIjiLb1EEENSF_8equal_toIvEESH_NS0_8NullTypeEjjiEEvT0_PT9_T1_T2_T3_iT4_T5_T6_T7_E12temp_storage;
	add.s32 	%r1018, %r1017, %r1016;
	st.shared.v2.u32 	[%r1018], {%r934, %r939};
$L__BB7_119:
	bar.sync 	0;
	setp.lt.u32 	%p277, %r165, 32;
	@%p277 bra 	$L__BB7_121;
	ld.shared.u32 	%r1019, [_ZZN3cub18CUB_300001_SM_10006detail11scan_by_key21DeviceScanByKeyKernelINS2_10policy_hubIN6thrust24THRUST_300001_SM_1000_NS18transform_iteratorI12RowKeyStrideNS6_17counting_iteratorIiNS6_11use_defaultESA_SA_EESA_SA_EEjjN4cuda3std3__44plusIvEEE10Policy1000ESC_PjSK_NS0_24ReduceByKeyScanTileStateIjiLb1EEENSF_8equal_toIvEESH_NS0_8NullTypeEjjiEEvT0_PT9_T1_T2_T3_iT4_T5_T6_T7_E12temp_storage+4];
	ld.shared.v2.u32 	{%r1020, %r1021}, [_ZZN3cub18CUB_300001_SM_10006detail11scan_by_key21DeviceScanByKeyKernelINS2_10policy_hubIN6thrust24THRUST_300001_SM_1000_NS18transform_iteratorI12RowKeyStrideNS6_17counting_iteratorIiNS6_11use_defaultESA_SA_EESA_SA_EEjjN4cuda3std3__44plusIvEEE10Policy1000ESC_PjSK_NS0_24ReduceByKeyScanTileStateIjiLb1EEENSF_8equal_toIvEESH_NS0_8NullTypeEjjiEEvT0_PT9_T1_T2_T3_iT4_T5_T6_T7_E12temp_storage+8];
	setp.eq.s32 	%p278, %r1020, 0;
	selp.b32 	%r1022, %r1019, 0, %p278;
	add.s32 	%r1023, %r1022, %r1021;
	ld.shared.v4.u32 	{%r1024, %r1025, %r1026, %r1027}, [_ZZN3cub18CUB_300001_SM_10006detail11scan_by_key21DeviceScanByKeyKernelINS2_10policy_hubIN6thrust24THRUST_300001_SM_1000_NS18transform_iteratorI12RowKeyStrideNS6_17counting_iteratorIiNS6_11use_defaultESA_SA_EESA_SA_EEjjN4cuda3std3__44plusIvEEE10Policy1000ESC_PjSK_NS0_24ReduceByKeyScanTileStateIjiLb1EEENSF_8equal_toIvEESH_NS0_8NullTypeEjjiEEvT0_PT9_T1_T2_T3_iT4_T5_T6_T7_E12temp_storage+16];
	setp.eq.s32 	%p279, %r1024, 0;
	selp.b32 	%r1028, %r1023, 0, %p279;
	add.s32 	%r1029, %r1028, %r1025;
	setp.eq.s32 	%p280, %r1026, 0;
	selp.b32 	%r1030, %r1029, 0, %p280;
	add.s32 	%r1031, %r1030, %r1027;
	ld.shared.v4.u32 	{%r1032, %r1033, %r1034, %r1035}, [_ZZN3cub18CUB_300001_SM_10006detail11scan_by_key21DeviceScanByKeyKernelINS2_10policy_hubIN6thrust24THRUST_300001_SM_1000_NS18transform_iteratorI12RowKeyStrideNS6_17counting_iteratorIiNS6_11use_defaultESA_SA_EESA_SA_EEjjN4cuda3std3__44plusIvEEE10Policy1000ESC_PjSK_NS0_24ReduceByKeyScanTileStateIjiLb1EEENSF_8equal_toIvEESH_NS0_8NullTypeEjjiEEvT0_PT9_T1_T2_T3_iT4_T5_T6_T7_E12temp_storage+32];
	setp.eq.s32 	%p281, %r1032, 0;
	selp.b32 	%r1036, %r1031, 0, %p281;
	add.s32 	%r1037, %r1036, %r1033;
	setp.eq.s32 	%p282, %r313, 6;
	setp.eq.s32 	%p283, %r1034, 0;
	selp.b32 	%r1038, %r1037, 0, %p283;
	add.s32 	%r1039, %r1038, %r1035;
	setp.eq.s32 	%p284, %r313, 5;
	setp.eq.s32 	%p285, %r313, 4;
	setp.eq.s32 	%p286, %r313, 3;
	setp.eq.s32 	%p287, %r313, 2;
	selp.b32 	%r1040, %r1023, %r1019, %p287;
	selp.b32 	%r1041, %r1029, %r1040, %p286;
	selp.b32 	%r1042, %r1031, %r1041, %p285;
	selp.b32 	%r1043, %r1037, %r1042, %p284;
	selp.b32 	%r1044, %r1039, %r1043, %p282;
	setp.eq.s32 	%p288, %r933, 0;
	selp.b32 	%r1045, %r1044, 0, %p288;
	add.s32 	%r1046, %r1045, %r1832;
	setp.eq.s32 	%p289, %r465, 0;
	selp.b32 	%r1832, %r1044, %r1046, %p289;
$L__BB7_121:
	setp.eq.s32 	%p290, %r165, 0;
	setp.eq.s32 	%p291, %r314, 0;
	selp.b32 	%r1047, %r1832, 0, %p291;
	selp.b32 	%r1048, 0, %r1047, %p290;
	add.s32 	%r1865, %r1048, %r290;
	selp.b32 	%r1049, 0, %r1865, %p1;
	add.s32 	%r1864, %r291, %r1049;
	selp.b32 	%r1050, 0, %r1864, %p2;
	add.s32 	%r1863, %r292, %r1050;
	selp.b32 	%r1051, 0, %r1863, %p3;
	add.s32 	%r1862, %r293, %r1051;
	selp.b32 	%r1052, 0, %r1862, %p4;
	add.s32 	%r1861, %r294, %r1052;
	selp.b32 	%r1053, 0, %r1861, %p5;
	add.s32 	%r1860, %r295, %r1053;
	selp.b32 	%r1054, 0, %r1860, %p6;
	add.s32 	%r1859, %r296, %r1054;
	selp.b32 	%r1055, 0, %r1859, %p7;
	add.s32 	%r1858, %r297, %r1055;
	selp.b32 	%r1056, 0, %r1858, %p8;
	add.s32 	%r1857, %r298, %r1056;
	selp.b32 	%r1057, 0, %r1857, %p9;
	add.s32 	%r1856, %r299, %r1057;
	selp.b32 	%r1058, 0, %r1856, %p10;
	add.s32 	%r1855, %r300, %r1058;
	selp.b32 	%r1059, 0, %r1855, %p11;
	add.s32 	%r1854, %r301, %r1059;
	selp.b32 	%r1060, 0, %r1854, %p12;
	add.s32 	%r1853, %r302, %r1060;
	selp.b32 	%r1061, 0, %r1853, %p13;
	add.s32 	%r1852, %r303, %r1061;
	selp.b32 	%r1062, 0, %r1852, %p14;
	add.s32 	%r1851, %r304, %r1062;
	selp.b32 	%r1063, 0, %r1851, %p15;
	add.s32 	%r1850, %r305, %r1063;
	selp.b32 	%r1064, 0, %r1850, %p16;
	add.s32 	%r1849, %r306, %r1064;
	selp.b32 	%r1065, 0, %r1849, %p17;
	add.s32 	%r1848, %r307, %r1065;
	selp.b32 	%r1066, 0, %r1848, %p18;
	add.s32 	%r1847, %r308, %r1066;
	selp.b32 	%r1846, 0, %r1847, %p19;
	bra.uni 	$L__BB7_144;
$L__BB7_122:
	setp.ne.s32 	%p83, %r165, 0;
	mov.b32 	%r1834, 0;
	@%p83 bra 	$L__BB7_124;
	ld.param.u64 	%rd126, [_ZN3cub18CUB_300001_SM_10006detail11scan_by_key21DeviceScanByKeyKernelINS2_10policy_hubIN6thrust24THRUST_300001_SM_1000_NS18transform_iteratorI12RowKeyStrideNS6_17counting_iteratorIiNS6_11use_defaultESA_SA_EESA_SA_EEjjN4cuda3std3__44plusIvEEE10Policy1000ESC_PjSK_NS0_24ReduceByKeyScanTileStateIjiLb1EEENSF_8equal_toIvEESH_NS0_8NullTypeEjjiEEvT0_PT9_T1_T2_T3_iT4_T5_T6_T7__param_1];
	cvta.to.global.u64 	%rd46, %rd126;
	mul.wide.u32 	%rd47, %r3, 4;
	add.s64 	%rd48, %rd46, %rd47;
	ld.global.u32 	%r1834, [%rd48];
$L__BB7_124:
	setp.eq.s32 	%p84, %r165, 0;
	shl.b32 	%r497, %r165, 2;
	mov.u32 	%r498, _ZZN3cub18CUB_300001_SM_10006detail11scan_by_key21DeviceScanByKeyKernelINS2_10policy_hubIN6thrust24THRUST_300001_SM_1000_NS18transform_iteratorI12RowKeyStrideNS6_17counting_iteratorIiNS6_11use_defaultESA_SA_EESA_SA_EEjjN4cuda3std3__44plusIvEEE10Policy1000ESC_PjSK_NS0_24ReduceByKeyScanTileStateIjiLb1EEENSF_8equal_toIvEESH_NS0_8NullTypeEjjiEEvT0_PT9_T1_T2_T3_iT4_T5_T6_T7_E12temp_storage;
	add.s32 	%r499, %r498, %r497;
	st.shared.u32 	[%r499+1020], %r248;
	bar.sync 	0;
	@%p84 bra 	$L__BB7_126;
	shl.b32 	%r500, %r165, 2;
	mov.u32 	%r501, _ZZN3cub18CUB_300001_SM_10006detail11scan_by_key21DeviceScanByKeyKernelINS2_10policy_hubIN6thrust24THRUST_300001_SM_1000_NS18transform_iteratorI12RowKeyStrideNS6_17counting_iteratorIiNS6_11use_defaultESA_SA_EESA_SA_EEjjN4cuda3std3__44plusIvEEE10Policy1000ESC_PjSK_NS0_24ReduceByKeyScanTileStateIjiLb1EEENSF_8equal_toIvEESH_NS0_8NullTypeEjjiEEvT0_PT9_T1_T2_T3_iT4_T5_T6_T7_E12temp_storage;
	add.s32 	%r502, %r501, %r500;
	ld.shared.u32 	%r1834, [%r502+1016];
$L__BB7_126:
	shr.u32 	%r345, %r165, 5;
	setp.ne.s32 	%p85, %r1834, %r229;
	setp.ne.s32 	%p86, %r229, %r230;
	setp.ne.s32 	%p87, %r230, %r231;
	setp.ne.s32 	%p88, %r231, %r232;
	setp.ne.s32 	%p89, %r232, %r233;
	setp.ne.s32 	%p90, %r233, %r234;
	setp.ne.s32 	%p91, %r234, %r235;
	setp.ne.s32 	%p92, %r235, %r236;
	setp.ne.s32 	%p93, %r236, %r237;
	setp.ne.s32 	%p94, %r237, %r238;
	setp.ne.s32 	%p95, %r238, %r239;
	setp.ne.s32 	%p96, %r239, %r240;
	setp.ne.s32 	%p97, %r240, %r241;
	setp.ne.s32 	%p98, %r241, %r242;
	setp.ne.s32 	%p99, %r242, %r243;
	setp.ne.s32 	%p100, %r243, %r244;
	setp.ne.s32 	%p101, %r244, %r245;
	setp.ne.s32 	%p102, %r245, %r246;
	setp.ne.s32 	%p103, %r246, %r247;
	setp.ne.s32 	%p104, %r247, %r248;
	mul.lo.s32 	%r563, %r165, 20;
	setp.eq.s32 	%p105, %r563, %r5;
	or.pred  	%p20, %p105, %p85;
	or.b32  	%r564, %r563, 1;
	setp.eq.s32 	%p106, %r564, %r5;
	or.pred  	%p21, %p106, %p86;
	or.b32  	%r565, %r563, 2;
	setp.eq.s32 	%p107, %r565, %r5;
	or.pred  	%p22, %p107, %p87;
	or.b32  	%r566, %r563, 3;
	setp.eq.s32 	%p108, %r566, %r5;
	or.pred  	%p23, %p108, %p88;
	add.s32 	%r567, %r563, 4;
	setp.eq.s32 	%p109, %r567, %r5;
	or.pred  	%p24, %p109, %p89;
	add.s32 	%r568, %r563, 5;
	setp.eq.s32 	%p110, %r568, %r5;
	or.pred  	%p25, %p110, %p90;
	add.s32 	%r569, %r563, 6;
	setp.eq.s32 	%p111, %r569, %r5;
	or.pred  	%p26, %p111, %p91;
	add.s32 	%r570, %r563, 7;
	setp.eq.s32 	%p112, %r570, %r5;
	or.pred  	%p27, %p112, %p92;
	add.s32 	%r571, %r563, 8;
	setp.eq.s32 	%p113, %r571, %r5;
	or.pred  	%p28, %p113, %p93;
	add.s32 	%r572, %r563, 9;
	setp.eq.s32 	%p114, %r572, %r5;
	or.pred  	%p29, %p114, %p94;
	add.s32 	%r573, %r563, 10;
	setp.eq.s32 	%p115, %r573, %r5;
	or.pred  	%p30, %p115, %p95;
	add.s32 	%r574, %r563, 11;
	setp.eq.s32 	%p116, %r574, %r5;
	or.pred  	%p31, %p116, %p96;
	add.s32 	%r575, %r563, 12;
	setp.eq.s32 	%p117, %r575, %r5;
	or.pred  	%p32, %p117, %p97;
	add.s32 	%r576, %r563, 13;
	setp.eq.s32 	%p118, %r576, %r5;
	or.pred  	%p33, %p118, %p98;
	add.s32 	%r577, %r563, 14;
	setp.eq.s32 	%p119, %r577, %r5;
	or.pred  	%p34, %p119, %p99;
	add.s32 	%r578, %r563, 15;
	setp.eq.s32 	%p120, %r578, %r5;
	or.pred  	%p35, %p120, %p100;
	add.s32 	%r579, %r563, 16;
	setp.eq.s32 	%p121, %r579, %r5;
	or.pred  	%p36, %p121, %p101;
	add.s32 	%r580, %r563, 17;
	setp.eq.s32 	%p122, %r580, %r5;
	or.pred  	%p37, %p122, %p102;
	add.s32 	%r581, %r563, 18;
	setp.eq.s32 	%p123, %r581, %r5;
	or.pred  	%p38, %p123, %p103;
	add.s32 	%r582, %r563, 19;
	setp.eq.s32 	%p124, %r582, %r5;
	or.pred  	%p39, %p124, %p104;
	or.pred  	%p125, %p21, %p20;
	selp.b32 	%r583, 0, %r290, %p21;
	add.s32 	%r584, %r291, %r583;
	or.pred  	%p126, %p22, %p125;
	selp.b32 	%r585, 0, %r584, %p22;
	add.s32 	%r586, %r292, %r585;
	or.pred  	%p127, %p23, %p126;
	selp.b32 	%r587, 0, %r586, %p23;
	add.s32 	%r588, %r293, %r587;
	or.pred  	%p128, %p24, %p127;
	selp.b32 	%r589, 0, %r588, %p24;
	add.s32 	%r590, %r294, %r589;
	or.pred  	%p129, %p25, %p128;
	selp.b32 	%r591, 0, %r590, %p25;
	add.s32 	%r592, %r295, %r591;
	or.pred  	%p130, %p26, %p129;
	selp.b32 	%r593, 0, %r592, %p26;
	add.s32 	%r594, %r296, %r593;
	or.pred  	%p131, %p27, %p130;
	selp.b32 	%r595, 0, %r594, %p27;
	add.s32 	%r596, %r297, %r595;
	or.pred  	%p132, %p28, %p131;
	selp.b32 	%r597, 0, %r596, %p28;
	add.s32 	%r598, %r298, %r597;
	or.pred  	%p133, %p29, %p132;
	selp.b32 	%r599, 0, %r598, %p29;
	add.s32 	%r600, %r299, %r599;
	or.pred  	%p134, %p30, %p133;
	selp.b32 	%r601, 0, %r600, %p30;
	add.s32 	%r602, %r300, %r601;
	or.pred  	%p135, %p31, %p134;
	selp.b32 	%r603, 0, %r602, %p31;
	add.s32 	%r604, %r301, %r603;
	or.pred  	%p136, %p32, %p135;
	selp.b32 	%r605, 0, %r604, %p32;
	add.s32 	%r606, %r302, %r605;
	or.pred  	%p137, %p33, %p136;
	selp.b32 	%r607, 0, %r606, %p33;
	add.s32 	%r608, %r303, %r607;
	or.pred  	%p138, %p34, %p137;
	selp.b32 	%r609, 0, %r608, %p34;
	add.s32 	%r610, %r304, %r609;
	or.pred  	%p139, %p35, %p138;
	selp.b32 	%r611, 0, %r610, %p35;
	add.s32 	%r612, %r305, %r611;
	or.pred  	%p140, %p36, %p139;
	selp.b32 	%r613, 0, %r612, %p36;
	add.s32 	%r614, %r306, %r613;
	or.pred  	%p141, %p37, %p140;
	selp.b32 	%r615, 0, %r614, %p37;
	add.s32 	%r616, %r307, %r615;
	or.pred  	%p142, %p38, %p141;
	selp.b32 	%r617, 0, %r616, %p38;
	add.s32 	%r618, %r308, %r617;
	or.pred  	%p143, %p39, %p142;
	selp.u32 	%r504, 1, 0, %p143;
	selp.b32 	%r619, 0, %r618, %p39;
	add.s32 	%r509, %r309, %r619;
	mov.b32 	%r560, 1;
	mov.b32 	%r561, 0;
	mov.b32 	%r562, -1;
	// begin inline asm
	shfl.sync.up.b32 %r503, %r504, %r560, %r561, %r562;
	// end inline asm
	// begin inline asm
	shfl.sync.up.b32 %r508, %r509, %r560, %r561, %r562;
	// end inline asm
	setp.lt.s32 	%p145, %r465, 1;
	selp.b32 	%r620, 0, %r503, %p145;
	or.b32  	%r514, %r620, %r504;
	selp.b32 	%r621, 0, %r508, %p143;
	selp.b32 	%r622, 0, %r621, %p145;
	add.s32 	%r519, %r622, %r509;
	mov.b32 	%r520, 2;
	// begin inline asm
	shfl.sync.up.b32 %r513, %r514, %r520, %r561, %r562;
	// end inline asm
	// begin inline asm
	shfl.sync.up.b32 %r518, %r519, %r520, %r561, %r562;
	// end inline asm
	setp.eq.s32 	%p146, %r514, 0;
	selp.b32 	%r623, %r518, 0, %p146;
	setp.lt.s32 	%p147, %r465, 2;
	selp.b32 	%r624, 0, %r513, %p147;
	or.b32  	%r524, %r624, %r514;
	selp.b32 	%r625, 0, %r623, %p147;
	add.s32 	%r529, %r625, %r519;
	mov.b32 	%r530, 4;
	// begin inline asm
	shfl.sync.up.b32 %r523, %r524, %r530, %r561, %r562;
	// end inline asm
	// begin inline asm
	shfl.sync.up.b32 %r528, %r529, %r530, %r561, %r562;
	// end inline asm
	setp.eq.s32 	%p148, %r524, 0;
	selp.b32 	%r626, %r528, 0, %p148;
	setp.lt.s32 	%p149, %r465, 4;
	selp.b32 	%r627, 0, %r523, %p149;
	or.b32  	%r534, %r627, %r524;
	selp.b32 	%r628, 0, %r626, %p149;
	add.s32 	%r539, %r628, %r529;
	mov.b32 	%r540, 8;
	// begin inline asm
	shfl.sync.up.b32 %r533, %r534, %r540, %r561, %r562;
	// end inline asm
	// begin inline asm
	shfl.sync.up.b32 %r538, %r539, %r540, %r561, %r562;
	// end inline asm
	setp.eq.s32 	%p150, %r534, 0;
	selp.b32 	%r629, %r538, 0, %p150;
	setp.lt.s32 	%p151, %r465, 8;
	selp.b32 	%r630, 0, %r533, %p151;
	or.b32  	%r544, %r630, %r534;
	selp.b32 	%r631, 0, %r629, %p151;
	add.s32 	%r549, %r631, %r539;
	mov.b32 	%r550, 16;
	// begin inline asm
	shfl.sync.up.b32 %r543, %r544, %r550, %r561, %r562;
	// end inline asm
	// begin inline asm
	shfl.sync.up.b32 %r548, %r549, %r550, %r561, %r562;
	// end inline asm
	setp.eq.s32 	%p152, %r544, 0;
	selp.b32 	%r632, %r548, 0, %p152;
	setp.lt.s32 	%p153, %r465, 16;
	selp.b32 	%r633, 0, %r543, %p153;
	or.b32  	%r554, %r633, %r544;
	selp.b32 	%r634, 0, %r632, %p153;
	add.s32 	%r559, %r634, %r549;
	// begin inline asm
	shfl.sync.up.b32 %r1844, %r554, %r560, %r561, %r562;
	// end inline asm
	// begin inline asm
	shfl.sync.up.b32 %r1845, %r559, %r560, %r561, %r562;
	// end inline asm
	setp.ne.s32 	%p154, %r465, 31;
	@%p154 bra 	$L__BB7_128;
	shl.b32 	%r635, %r345, 3;
	mov.u32 	%r636, _ZZN3cub18CUB_300001_SM_10006detail11scan_by_key21DeviceScanByKeyKernelINS2_10policy_hubIN6thrust24THRUST_300001_SM_1000_NS18transform_iteratorI12RowKeyStrideNS6_17counting_iteratorIiNS6_11use_defaultESA_SA_EESA_SA_EEjjN4cuda3std3__44plusIvEEE10Policy1000ESC_PjSK_NS0_24ReduceByKeyScanTileStateIjiLb1EEENSF_8equal_toIvEESH_NS0_8NullTypeEjjiEEvT0_PT9_T1_T2_T3_iT4_T5_T6_T7_E12temp_storage;
	add.s32 	%r637, %r636, %r635;
	st.shared.v2.u32 	[%r637], {%r554, %r559};
$L__BB7_128:
	bar.sync 	0;
	ld.shared.v4.u32 	{%r638, %r639, %r640, %r641}, [_ZZN3cub18CUB_300001_SM_10006detail11scan_by_key21DeviceScanByKeyKernelINS2_10policy_hubIN6thrust24THRUST_300001_SM_1000_NS18transform_iteratorI12RowKeyStrideNS6_17counting_iteratorIiNS6_11use_defaultESA_SA_EESA_SA_EEjjN4cuda3std3__44plusIvEEE10Policy1000ESC_PjSK_NS0_24ReduceByKeyScanTileStateIjiLb1EEENSF_8equal_toIvEESH_NS0_8NullTypeEjjiEEvT0_PT9_T1_T2_T3_iT4_T5_T6_T7_E12temp_storage];
	or.b32  	%r642, %r640, %r638;
	setp.eq.s32 	%p155, %r640, 0;
	selp.b32 	%r643, %r639, 0, %p155;
	add.s32 	%r644, %r643, %r641;
	setp.eq.s32 	%p156, %r345, 2;
	selp.b32 	%r645, %r642, %r638, %p156;
	selp.b32 	%r646, %r644, %r639, %p156;
	ld.shared.v4.u32 	{%r647, %r648, %r649, %r650}, [_ZZN3cub18CUB_300001_SM_10006detail11scan_by_key21DeviceScanByKeyKernelINS2_10policy_hubIN6thrust24THRUST_300001_SM_1000_NS18transform_iteratorI12RowKeyStrideNS6_17counting_iteratorIiNS6_11use_defaultESA_SA_EESA_SA_EEjjN4cuda3std3__44plusIvEEE10Policy1000ESC_PjSK_NS0_24ReduceByKeyScanTileStateIjiLb1EEENSF_8equal_toIvEESH_NS0_8NullTypeEjjiEEvT0_PT9_T1_T2_T3_iT4_T5_T6_T7_E12temp_storage+16];
	or.b32  	%r651, %r647, %r642;
	setp.eq.s32 	%p157, %r647, 0;
	selp.b32 	%r652, %r644, 0, %p157;
	add.s32 	%r653, %r652, %r648;
	setp.eq.s32 	%p158, %r345, 3;
	selp.b32 	%r654, %r651, %r645, %p158;
	selp.b32 	%r655, %r653, %r646, %p158;
	or.b32  	%r656, %r649, %r651;
	setp.eq.s32 	%p159, %r649, 0;
	selp.b32 	%r657, %r653, 0, %p159;
	add.s32 	%r658, %r657, %r650;
	setp.eq.s32 	%p160, %r345, 4;
	selp.b32 	%r659, %r656, %r654, %p160;
	selp.b32 	%r660, %r658, %r655, %p160;
	ld.shared.v4.u32 	{%r661, %r662, %r663, %r664}, [_ZZN3cub18CUB_300001_SM_10006detail11scan_by_key21DeviceScanByKeyKernelINS2_10policy_hubIN6thrust24THRUST_300001_SM_1000_NS18transform_iteratorI12RowKeyStrideNS6_17counting_iteratorIiNS6_11use_defaultESA_SA_EESA_SA_EEjjN4cuda3std3__44plusIvEEE10Policy1000ESC_PjSK_NS0_24ReduceByKeyScanTileStateIjiLb1EEENSF_8equal_toIvEESH_NS0_8NullTypeEjjiEEvT0_PT9_T1_T2_T3_iT4_T5_T6_T7_E12temp_storage+32];
	or.b32  	%r665, %r661, %r656;
	setp.eq.s32 	%p161, %r661, 0;
	selp.b32 	%r666, %r658, 0, %p161;
	add.s32 	%r667, %r666, %r662;
	setp.eq.s32 	%p162, %r345, 5;
	selp.b32 	%r668, %r665, %r659, %p162;
	selp.b32 	%r669, %r667, %r660, %p162;
	or.b32  	%r670, %r663, %r665;
	setp.eq.s32 	%p163, %r663, 0;
	selp.b32 	%r671, %r667, 0, %p163;
	add.s32 	%r672, %r671, %r664;
	setp.eq.s32 	%p164, %r345, 6;
	selp.b32 	%r350, %r670, %r668, %p164;
	selp.b32 	%r351, %r672, %r669, %p164;
	ld.shared.v2.u32 	{%r673, %r674}, [_ZZN3cub18CUB_300001_SM_10006detail11scan_by_key21DeviceScanByKeyKernelINS2_10policy_hubIN6thrust24THRUST_300001_SM_1000_NS18transform_iteratorI12RowKeyStrideNS6_17counting_iteratorIiNS6_11use_defaultESA_SA_EESA_SA_EEjjN4cuda3std3__44plusIvEEE10Policy1000ESC_PjSK_NS0_24ReduceByKeyScanTileStateIjiLb1EEENSF_8equal_toIvEESH_NS0_8NullTypeEjjiEEvT0_PT9_T1_T2_T3_iT4_T5_T6_T7_E12temp_storage+48];
	or.b32  	%r352, %r673, %r670;
	setp.eq.s32 	%p165, %r673, 0;
	selp.b32 	%r675, %r672, 0, %p165;
	add.s32 	%r353, %r675, %r674;
	setp.lt.u32 	%p166, %r165, 32;
	@%p166 bra 	$L__BB7_130;
	setp.eq.s32 	%p167, %r1844, 0;
	selp.b32 	%r676, %r351, 0, %p167;
	add.s32 	%r677, %r676, %r1845;
	setp.eq.s32 	%p168, %r465, 0;
	selp.b32 	%r678, 0, %r1844, %p168;
	or.b32  	%r1844, %r350, %r678;
	selp.b32 	%r1845, %r351, %r677, %p168;
	bra.uni 	$L__BB7_143;
$L__BB7_130:
	setp.ne.s32 	%p169, %r165, 0;
	mul.wide.u32 	%rd49, %r3, 16;
	add.s64 	%rd11, %rd1, %rd49;
	@%p169 bra 	$L__BB7_132;
	st.shared.u32 	[_ZZN3cub18CUB_300001_SM_10006detail11scan_by_key21DeviceScanByKeyKernelINS2_10policy_hubIN6thrust24THRUST_300001_SM_1000_NS18transform_iteratorI12RowKeyStrideNS6_17counting_iteratorIiNS6_11use_defaultESA_SA_EESA_SA_EEjjN4cuda3std3__44plusIvEEE10Policy1000ESC_PjSK_NS0_24ReduceByKeyScanTileStateIjiLb1EEENSF_8equal_toIvEESH_NS0_8NullTypeEjjiEEvT0_PT9_T1_T2_T3_iT4_T5_T6_T7_E12temp_storage+116], %r352;
	st.shared.u32 	[_ZZN3cub18CUB_300001_SM_10006detail11scan_by_key21DeviceScanByKeyKernelINS2_10policy_hubIN6thrust24THRUST_300001_SM_1000_NS18transform_iteratorI12RowKeyStrideNS6_17counting_iteratorIiNS6_11use_defaultESA_SA_EESA_SA_EEjjN4cuda3std3__44plusIvEEE10Policy1000ESC_PjSK_NS0_24ReduceByKeyScanTileStateIjiLb1EEENSF_8equal_toIvEESH_NS0_8NullTypeEjjiEEvT0_PT9_T1_T2_T3_iT4_T5_T6_T7_E12temp_storage+120], %r353;
	mov.b64 	%rd51, {%r352, %r353};
	add.s64 	%rd50, %rd11, 512;
	mov.b64 	%rd52, 100;
	// begin inline asm
	st.relaxed.gpu.v2.u64 [%rd50], {%rd51, %rd52};
	// end inline asm
$L__BB7_132:
	not.b32 	%r356, %r165;
	mov.b32 	%r679, 280;
	// begin inline asm
	nanosleep.u32 %r679;
	// end inline asm
	mul.wide.u32 	%rd53, %r165, 16;
	xor.b64  	%rd54, %rd53, -16;
	add.s64 	%rd55, %rd11, %rd54;
	add.s64 	%rd12, %rd55, 512;
	mov.b32 	%r1836, 928;
	mov.u32 	%r1842, %r3;
$L__BB7_133:
	shr.u32 	%r359, %r1836, 1;
	mul.lo.s32 	%r682, %r1842, 16807;
	and.b32  	%r1842, %r682, 2147483647;
	sub.s32 	%r683, %r1836, %r359;
	add.s32 	%r684, %r683, 1;
	rem.u32 	%r685, %r1842, %r684;
	add.s32 	%r681, %r685, %r359;
	// begin inline asm
	nanosleep.u32 %r681;
	// end inline asm
	// begin inline asm
	ld.relaxed.gpu.v2.u64 {%rd56, %rd133}, [%rd12];
	// end inline asm
	setp.eq.s64 	%p170, %rd133, 99;
	mov.b32 	%r686, -1;
	vote.sync.any.pred 	%p171, %p170, %r686;
	mov.u32 	%r1836, %r359;
	@%p171 bra 	$L__BB7_133;
	mov.b64 	{%r690, %r695}, %rd56;
	setp.eq.s64 	%p172, %rd133, 101;
	mov.b32 	%r738, -1;
	vote.sync.ballot.b32 	%r740, %p172, %r738;
	// begin inline asm
	mov.u32 %r688, %lanemask_ge;
	// end inline asm
	and.b32  	%r741, %r740, %r688;
	or.b32  	%r742, %r741, -2147483648;
	add.s32 	%r743, %r742, -1;
	not.b32 	%r744, %r742;
	and.b32  	%r745, %r744, %r743;
	popc.b32 	%r692, %r745;
	mov.b32 	%r696, 1;
	// begin inline asm
	shfl.sync.down.b32 %r689, %r690, %r696, %r692, %r738;
	// end inline asm
	// begin inline asm
	shfl.sync.down.b32 %r694, %r695, %r696, %r692, %r738;
	// end inline asm
	setp.lt.s32 	%p174, %r465, %r692;
	setp.eq.s32 	%p175, %r690, 0;
	selp.b32 	%r746, %r689, 0, %p174;
	or.b32  	%r700, %r746, %r690;
	selp.b32 	%r747, %r694, 0, %p175;
	selp.b32 	%r748, %r747, 0, %p174;
	add.s32 	%r705, %r748, %r695;
	mov.b32 	%r706, 2;
	// begin inline asm
	shfl.sync.down.b32 %r699, %r700, %r706, %r692, %r738;
	// end inline asm
	// begin inline asm
	shfl.sync.down.b32 %r704, %r705, %r706, %r692, %r738;
	// end inline asm
	add.s32 	%r749, %r465, 2;
	setp.gt.s32 	%p176, %r749, %r692;
	setp.eq.s32 	%p177, %r700, 0;
	selp.b32 	%r750, %r704, 0, %p177;
	selp.b32 	%r751, 0, %r699, %p176;
	or.b32  	%r710, %r700, %r751;
	selp.b32 	%r752, 0, %r750, %p176;
	add.s32 	%r715, %r752, %r705;
	mov.b32 	%r716, 4;
	// begin inline asm
	shfl.sync.down.b32 %r709, %r710, %r716, %r692, %r738;
	// end inline asm
	// begin inline asm
	shfl.sync.down.b32 %r714, %r715, %r716, %r692, %r738;
	// end inline asm
	add.s32 	%r753, %r465, 4;
	setp.gt.s32 	%p178, %r753, %r692;
	setp.eq.s32 	%p179, %r710, 0;
	selp.b32 	%r754, %r714, 0, %p179;
	selp.b32 	%r755, 0, %r709, %p178;
	or.b32  	%r720, %r710, %r755;
	selp.b32 	%r756, 0, %r754, %p178;
	add.s32 	%r725, %r715, %r756;
	mov.b32 	%r726, 8;
	// begin inline asm
	shfl.sync.down.b32 %r719, %r720, %r726, %r692, %r738;
	// end inline asm
	// begin inline asm
	shfl.sync.down.b32 %r724, %r725, %r726, %r692, %r738;
	// end inline asm
	add.s32 	%r757, %r465, 8;
	setp.gt.s32 	%p180, %r757, %r692;
	setp.eq.s32 	%p181, %r720, 0;
	selp.b32 	%r758, %r724, 0, %p181;
	selp.b32 	%r759, 0, %r719, %p180;
	or.b32  	%r730, %r720, %r759;
	selp.b32 	%r760, 0, %r758, %p180;
	add.s32 	%r735, %r725, %r760;
	mov.b32 	%r736, 16;
	// begin inline asm
	shfl.sync.down.b32 %r729, %r730, %r736, %r692, %r738;
	// end inline asm
	// begin inline asm
	shfl.sync.down.b32 %r734, %r735, %r736, %r692, %r738;
	// end inline asm
	add.s32 	%r761, %r465, 16;
	setp.gt.s32 	%p182, %r761, %r692;
	setp.eq.s32 	%p183, %r730, 0;
	selp.b32 	%r762, %r734, 0, %p183;
	selp.b32 	%r763, 0, %r729, %p182;
	or.b32  	%r1839, %r763, %r730;
	selp.b32 	%r764, 0, %r762, %p182;
	add.s32 	%r1840, %r735, %r764;
	add.s64 	%rd15, %rd1, 512;
	add.s32 	%r1841, %r3, %r356;
	mov.b32 	%r1838, 928;
$L__BB7_135:
	setp.ne.s64 	%p184, %rd133, 101;
	mov.b32 	%r765, -1;
	vote.sync.all.pred 	%p185, %p184, %r765;
	not.pred 	%p186, %p185;
	@%p186 bra 	$L__BB7_139;
	shr.u32 	%r1838, %r1838, 1;
	mul.wide.s32 	%rd65, %r1841, 16;
	add.s64 	%rd66, %rd15, %rd65;
	add.s64 	%rd64, %rd66, -512;
	mov.u32 	%r1843, %r1838;
$L__BB7_137:
	shr.u32 	%r373, %r1843, 1;
	mul.lo.s32 	%r794, %r1842, 16807;
	and.b32  	%r1842, %r794, 2147483647;
	sub.s32 	%r795, %r1843, %r373;
	add.s32 	%r796, %r795, 1;
	rem.u32 	%r797, %r1842, %r796;
	add.s32 	%r793, %r797, %r373;
	// begin inline asm
	nanosleep.u32 %r793;
	// end inline asm
	// begin inline asm
	ld.relaxed.gpu.v2.u64 {%rd62, %rd133}, [%rd64];
	// end inline asm
	setp.eq.s64 	%p192, %rd133, 99;
	mov.b32 	%r798, -1;
	vote.sync.any.pred 	%p193, %p192, %r798;
	mov.u32 	%r1843, %r373;
	@%p193 bra 	$L__BB7_137;
	mov.b64 	{%r801, %r806}, %rd62;
	setp.eq.s64 	%p194, %rd133, 101;
	mov.b32 	%r849, -1;
	vote.sync.ballot.b32 	%r850, %p194, %r849;
	and.b32  	%r851, %r850, %r688;
	or.b32  	%r852, %r851, -2147483648;
	add.s32 	%r853, %r852, -1;
	not.b32 	%r854, %r852;
	and.b32  	%r855, %r854, %r853;
	popc.b32 	%r803, %r855;
	mov.b32 	%r807, 1;
	// begin inline asm
	shfl.sync.down.b32 %r800, %r801, %r807, %r803, %r849;
	// end inline asm
	// begin inline asm
	shfl.sync.down.b32 %r805, %r806, %r807, %r803, %r849;
	// end inline asm
	setp.lt.s32 	%p196, %r465, %r803;
	setp.eq.s32 	%p197, %r801, 0;
	selp.b32 	%r856, %r800, 0, %p196;
	or.b32  	%r811, %r856, %r801;
	selp.b32 	%r857, %r805, 0, %p197;
	selp.b32 	%r858, %r857, 0, %p196;
	add.s32 	%r816, %r858, %r806;
	mov.b32 	%r817, 2;
	// begin inline asm
	shfl.sync.down.b32 %r810, %r811, %r817, %r803, %r849;
	// end inline asm
	// begin inline asm
	shfl.sync.down.b32 %r815, %r816, %r817, %r803, %r849;
	// end inline asm
	add.s32 	%r859, %r465, 2;
	setp.gt.s32 	%p198, %r859, %r803;
	setp.eq.s32 	%p199, %r811, 0;
	selp.b32 	%r860, %r815, 0, %p199;
	selp.b32 	%r861, 0, %r810, %p198;
	or.b32  	%r821, %r811, %r861;
	selp.b32 	%r862, 0, %r860, %p198;
	add.s32 	%r826, %r862, %r816;
	mov.b32 	%r827, 4;
	// begin inline asm
	shfl.sync.down.b32 %r820, %r821, %r827, %r803, %r849;
	// end inline asm
	// begin inline asm
	shfl.sync.down.b32 %r825, %r826, %r827, %r803, %r849;
	// end inline asm
	add.s32 	%r863, %r465, 4;
	setp.gt.s32 	%p200, %r863, %r803;
	setp.eq.s32 	%p201, %r821, 0;
	selp.b32 	%r864, %r825, 0, %p201;
	selp.b32 	%r865, 0, %r820, %p200;
	or.b32  	%r831, %r821, %r865;
	selp.b32 	%r866, 0, %r864, %p200;
	add.s32 	%r836, %r826, %r866;
	mov.b32 	%r837, 8;
	// begin inline asm
	shfl.sync.down.b32 %r830, %r831, %r837, %r803, %r849;
	// end inline asm
	// begin inline asm
	shfl.sync.down.b32 %r835, %r836, %r837, %r803, %r849;
	// end inline asm
	add.s32 	%r867, %r465, 8;
	setp.gt.s32 	%p202, %r867, %r803;
	setp.eq.s32 	%p203, %r831, 0;
	selp.b32 	%r868, %r835, 0, %p203;
	selp.b32 	%r869, 0, %r830, %p202;
	or.b32  	%r841, %r831, %r869;
	selp.b32 	%r870, 0, %r868, %p202;
	add.s32 	%r846, %r836, %r870;
	mov.b32 	%r847, 16;
	// begin inline asm
	shfl.sync.down.b32 %r840, %r841, %r847, %r803, %r849;
	// end inline asm
	// begin inline asm
	shfl.sync.down.b32 %r845, %r846, %r847, %r803, %r849;
	// end inline asm
	add.s32 	%r871, %r465, 16;
	setp.gt.s32 	%p204, %r871, %r803;
	setp.eq.s32 	%p205, %r841, 0;
	selp.b32 	%r872, %r845, 0, %p205;
	selp.b32 	%r873, 0, %r840, %p204;
	selp.b32 	%r874, 0, %r872, %p204;
	add.s32 	%r875, %r846, %r874;
	or.b32  	%r876, %r873, %r1839;
	or.b32  	%r375, %r876, %r841;
	setp.eq.s32 	%p206, %r1839, 0;
	selp.b32 	%r877, %r875, 0, %p206;
	add.s32 	%r1840, %r877, %r1840;
	add.s32 	%r1841, %r1841, -32;
	mov.u32 	%r1839, %r375;
	bra.uni 	$L__BB7_135;
$L__BB7_139:
	setp.ne.s32 	%p187, %r165, 0;
	@%p187 bra 	$L__BB7_141;
	or.b32  	%r767, %r1839, %r352;
	setp.eq.s32 	%p188, %r352, 0;
	selp.b32 	%r768, %r1840, 0, %p188;
	add.s32 	%r769, %r768, %r353;
	mov.b64 	%rd60, {%r767, %r769};
	add.s64 	%rd59, %rd11, 512;
	mov.b64 	%rd61, 101;
	// begin inline asm
	st.relaxed.gpu.v2.u64 [%rd59], {%rd60, %rd61};
	// end inline asm
	st.shared.u32 	[_ZZN3cub18CUB_300001_SM_10006detail11scan_by_key21DeviceScanByKeyKernelINS2_10policy_hubIN6thrust24THRUST_300001_SM_1000_NS18transform_iteratorI12RowKeyStrideNS6_17counting_iteratorIiNS6_11use_defaultESA_SA_EESA_SA_EEjjN4cuda3std3__44plusIvEEE10Policy1000ESC_PjSK_NS0_24ReduceByKeyScanTileStateIjiLb1EEENSF_8equal_toIvEESH_NS0_8NullTypeEjjiEEvT0_PT9_T1_T2_T3_iT4_T5_T6_T7_E12temp_storage+100], %r1839;
	st.shared.v2.u32 	[_ZZN3cub18CUB_300001_SM_10006detail11scan_by_key21DeviceScanByKeyKernelINS2_10policy_hubIN6thrust24THRUST_300001_SM_1000_NS18transform_iteratorI12RowKeyStrideNS6_17counting_iteratorIiNS6_11use_defaultESA_SA_EESA_SA_EEjjN4cuda3std3__44plusIvEEE10Policy1000ESC_PjSK_NS0_24ReduceByKeyScanTileStateIjiLb1EEENSF_8equal_toIvEESH_NS0_8NullTypeEjjiEEvT0_PT9_T1_T2_T3_iT4_T5_T6_T7_E12temp_storage+104], {%r1840, %r767};
	st.shared.u32 	[_ZZN3cub18CUB_300001_SM_10006detail11scan_by_key21DeviceScanByKeyKernelINS2_10policy_hubIN6thrust24THRUST_300001_SM_1000_NS18transform_iteratorI12RowKeyStrideNS6_17counting_iteratorIiNS6_11use_defaultESA_SA_EESA_SA_EEjjN4cuda3std3__44plusIvEEE10Policy1000ESC_PjSK_NS0_24ReduceByKeyScanTileStateIjiLb1EEENSF_8equal_toIvEESH_NS0_8NullTypeEjjiEEvT0_PT9_T1_T2_T3_iT4_T5_T6_T7_E12temp_storage+112], %r769;
$L__BB7_141:
	setp.ne.s32 	%p189, %r465, 0;
	@%p189 bra 	$L__BB7_143;
	st.shared.v2.u32 	[_ZZN3cub18CUB_300001_SM_10006detail11scan_by_key21DeviceScanByKeyKernelINS2_10policy_hubIN6thrust24THRUST_300001_SM_1000_NS18transform_iteratorI12RowKeyStrideNS6_17counting_iteratorIiNS6_11use_defaultESA_SA_EESA_SA_EEjjN4cuda3std3__44plusIvEEE10Policy1000ESC_PjSK_NS0_24ReduceByKeyScanTileStateIjiLb1EEENSF_8equal_toIvEESH_NS0_8NullTypeEjjiEEvT0_PT9_T1_T2_T3_iT4_T5_T6_T7_E12temp_storage+64], {%r1839, %r1840};
	mov.u32 	%r1844, %r1839;
	mov.u32 	%r1845, %r1840;
$L__BB7_143:
	setp.eq.s32 	%p190, %r165, 0;
	bar.sync 	0;
	ld.shared.u32 	%r770, [_ZZN3cub18CUB_300001_SM_10006detail11scan_by_key21DeviceScanByKeyKernelINS2_10policy_hubIN6thrust24THRUST_300001_SM_1000_NS18transform_iteratorI12RowKeyStrideNS6_17counting_iteratorIiNS6_11use_defaultESA_SA_EESA_SA_EEjjN4cuda3std3__44plusIvEEE10Policy1000ESC_PjSK_NS0_24ReduceByKeyScanTileStateIjiLb1EEENSF_8equal_toIvEESH_NS0_8NullTypeEjjiEEvT0_PT9_T1_T2_T3_iT4_T5_T6_T7_E12temp_storage+68];
	setp.eq.s32 	%p191, %r1844, 0;
	selp.b32 	%r771, %r770, 0, %p191;
	selp.b32 	%r772, 0, %r771, %p190;
	add.s32 	%r773, %r1845, %r772;
	selp.b32 	%r774, 0, %r773, %p20;
	add.s32 	%r1865, %r774, %r290;
	selp.b32 	%r775, 0, %r1865, %p21;
	add.s32 	%r1864, %r291, %r775;
	selp.b32 	%r776, 0, %r1864, %p22;
	add.s32 	%r1863, %r292, %r776;
	selp.b32 	%r777, 0, %r1863, %p23;
	add.s32 	%r1862, %r293, %r777;
	selp.b32 	%r778, 0, %r1862, %p24;
	add.s32 	%r1861, %r294, %r778;
	selp.b32 	%r779, 0, %r1861, %p25;
	add.s32 	%r1860, %r295, %r779;
	selp.b32 	%r780, 0, %r1860, %p26;
	add.s32 	%r1859, %r296, %r780;
	selp.b32 	%r781, 0, %r1859, %p27;
	add.s32 	%r1858, %r297, %r781;
	selp.b32 	%r782, 0, %r1858, %p28;
	add.s32 	%r1857, %r298, %r782;
	selp.b32 	%r783, 0, %r1857, %p29;
	add.s32 	%r1856, %r299, %r783;
	selp.b32 	%r784, 0, %r1856, %p30;
	add.s32 	%r1855, %r300, %r784;
	selp.b32 	%r785, 0, %r1855, %p31;
	add.s32 	%r1854, %r301, %r785;
	selp.b32 	%r786, 0, %r1854, %p32;
	add.s32 	%r1853, %r302, %r786;
	selp.b32 	%r787, 0, %r1853, %p33;
	add.s32 	%r1852, %r303, %r787;
	selp.b32 	%r788, 0, %r1852, %p34;
	add.s32 	%r1851, %r304, %r788;
	selp.b32 	%r789, 0, %r1851, %p35;
	add.s32 	%r1850, %r305, %r789;
	selp.b32 	%r790, 0, %r1850, %p36;
	add.s32 	%r1849, %r306, %r790;
	selp.b32 	%r791, 0, %r1849, %p37;
	add.s32 	%r1848, %r307, %r791;
	selp.b32 	%r792, 0, %r1848, %p38;
	add.s32 	%r1847, %r308, %r792;
	selp.b32 	%r1846, 0, %r1847, %p39;
$L__BB7_144:
	add.s32 	%r1067, %r309, %r1846;
	bar.sync 	0;
	st.shared.v4.u32 	[%r228], {%r1865, %r1864, %r1863, %r1862};
	st.shared.v4.u32 	[%r228+16], {%r1861, %r1860, %r1859, %r1858};
	st.shared.v4.u32 	[%r228+32], {%r1857, %r1856, %r1855, %r1854};
	st.shared.v4.u32 	[%r228+48], {%r1853, %r1852, %r1851, %r1850};
	st.shared.v4.u32 	[%r228+64], {%r1849, %r1848, %r1847, %r1067};
	bar.warp.sync 	-1;
	ld.shared.u32 	%r420, [%r227];
	ld.shared.u32 	%r421, [%r227+128];
	ld.shared.u32 	%r422, [%r227+256];
	ld.shared.u32 	%r423, [%r227+384];
	ld.shared.u32 	%r424, [%r227+512];
	ld.shared.u32 	%r425, [%r227+640];
	ld.shared.u32 	%r426, [%r227+768];
	ld.shared.u32 	%r427, [%r227+896];
	ld.shared.u32 	%r428, [%r227+1024];
	ld.shared.u32 	%r429, [%r227+1152];
	ld.shared.u32 	%r430, [%r227+1280];
	ld.shared.u32 	%r431, [%r227+1408];
	ld.shared.u32 	%r432, [%r227+1536];
	ld.shared.u32 	%r433, [%r227+1664];
	ld.shared.u32 	%r434, [%r227+1792];
	ld.shared.u32 	%r435, [%r227+1920];
	ld.shared.u32 	%r436, [%r227+2048];
	ld.shared.u32 	%r437, [%r227+2176];
	ld.shared.u32 	%r438, [%r227+2304];
	ld.shared.u32 	%r439, [%r227+2432];
	setp.ne.s32 	%p292, %r165, 0;
	@%p292 bra 	$L__BB7_146;
	st.volatile.shared.u32 	[_ZZN3cub18CUB_300001_SM_10006detail11scan_by_key21DeviceScanByKeyKernelINS2_10policy_hubIN6thrust24THRUST_300001_SM_1000_NS18transform_iteratorI12RowKeyStrideNS6_17counting_iteratorIiNS6_11use_defaultESA_SA_EESA_SA_EEjjN4cuda3std3__44plusIvEEE10Policy1000ESC_PjSK_NS0_24ReduceByKeyScanTileStateIjiLb1EEENSF_8equal_toIvEESH_NS0_8NullTypeEjjiEEvT0_PT9_T1_T2_T3_iT4_T5_T6_T7_E12temp_storage+17920], %r5;
$L__BB7_146:
	ld.param.u64 	%rd130, [_ZN3cub18CUB_300001_SM_10006detail11scan_by_key21DeviceScanByKeyKernelINS2_10policy_hubIN6thrust24THRUST_300001_SM_1000_NS18transform_iteratorI12RowKeyStrideNS6_17counting_iteratorIiNS6_11use_defaultESA_SA_EESA_SA_EEjjN4cuda3std3__44plusIvEEE10Policy1000ESC_PjSK_NS0_24ReduceByKeyScanTileStateIjiLb1EEENSF_8equal_toIvEESH_NS0_8NullTypeEjjiEEvT0_PT9_T1_T2_T3_iT4_T5_T6_T7__param_3];
	bar.sync 	0;
	ld.volatile.shared.u32 	%r440, [_ZZN3cub18CUB_300001_SM_10006detail11scan_by_key21DeviceScanByKeyKernelINS2_10policy_hubIN6thrust24THRUST_300001_SM_1000_NS18transform_iteratorI12RowKeyStrideNS6_17counting_iteratorIiNS6_11use_defaultESA_SA_EESA_SA_EEjjN4cuda3std3__44plusIvEEE10Policy1000ESC_PjSK_NS0_24ReduceByKeyScanTileStateIjiLb1EEENSF_8equal_toIvEESH_NS0_8NullTypeEjjiEEvT0_PT9_T1_T2_T3_iT4_T5_T6_T7_E12temp_storage+17920];
	setp.ge.s32 	%p293, %r166, %r440;
	cvt.u64.u32 	%rd67, %r166;
	mov.u32 	%r1068, %ctaid.x;
	mul.lo.s32 	%r1069, %r1068, 4480;
	cvt.u64.u32 	%rd68, %r1069;
	add.s64 	%rd69, %rd67, %rd68;
	cvta.to.global.u64 	%rd70, %rd130;
	shl.b64 	%rd71, %rd69, 2;
	add.s64 	%rd19, %rd70, %rd71;
	@%p293 bra 	$L__BB7_148;
	st.global.u32 	[%rd19], %r420;
$L__BB7_148:
	setp.ge.s32 	%p294, %r169, %r440;
	@%p294 bra 	$L__BB7_150;
	st.global.u32 	[%rd19+128], %r421;
$L__BB7_150:
	mov.u32 	%r1070, %tid.x;
	and.b32  	%r1071, %r1070, 992;
	mul.lo.s32 	%r1072, %r1071, 20;
	and.b32  	%r1073, %r1070, 31;
	or.b32  	%r1074, %r1072, %r1073;
	or.b32  	%r1075, %r1074, 64;
	setp.ge.s32 	%p295, %r1075, %r440;
	@%p295 bra 	$L__BB7_152;
	st.global.u32 	[%rd19+256], %r422;
$L__BB7_152:
	setp.ge.s32 	%p296, %r175, %r440;
	@%p296 bra 	$L__BB7_154;
	st.global.u32 	[%rd19+384], %r423;
$L__BB7_154:
	setp.ge.s32 	%p297, %r178, %r440;
	@%p297 bra 	$L__BB7_156;
	st.global.u32 	[%rd19+512], %r424;
$L__BB7_156:
	setp.ge.s32 	%p298, %r181, %r440;
	@%p298 bra 	$L__BB7_158;
	st.global.u32 	[%rd19+640], %r425;
$L__BB7_158:
	setp.ge.s32 	%p299, %r184, %r440;
	@%p299 bra 	$L__BB7_160;
	st.global.u32 	[%rd19+768], %r426;
$L__BB7_160:
	setp.ge.s32 	%p300, %r187, %r440;
	@%p300 bra 	$L__BB7_162;
	st.global.u32 	[%rd19+896], %r427;
$L__BB7_162:
	setp.ge.s32 	%p301, %r190, %r440;
	@%p301 bra 	$L__BB7_164;
	st.global.u32 	[%rd19+1024], %r428;
$L__BB7_164:
	setp.ge.s32 	%p302, %r193, %r440;
	@%p302 bra 	$L__BB7_166;
	st.global.u32 	[%rd19+1152], %r429;
$L__BB7_166:
	add.s32 	%r1081, %r1074, 320;
	setp.ge.s32 	%p303, %r1081, %r440;
	@%p303 bra 	$L__BB7_168;
	st.global.u32 	[%rd19+1280], %r430;
$L__BB7_168:
	setp.ge.s32 	%p304, %r199, %r440;
	@%p304 bra 	$L__BB7_170;
	st.global.u32 	[%rd19+1408], %r431;
$L__BB7_170:
	add.s32 	%r1087, %r1074, 384;
	setp.ge.s32 	%p305, %r1087, %r440;
	@%p305 bra 	$L__BB7_172;
	st.global.u32 	[%rd19+1536], %r432;
$L__BB7_172:
	setp.ge.s32 	%p306, %r205, %r440;
	@%p306 bra 	$L__BB7_174;
	st.global.u32 	[%rd19+1664], %r433;
$L__BB7_174:
	add.s32 	%r1093, %r1074, 448;
	setp.ge.s32 	%p307, %r1093, %r440;
	@%p307 bra 	$L__BB7_176;
	st.global.u32 	[%rd19+1792], %r434;
$L__BB7_176:
	add.s32 	%r1099, %r1074, 480;
	setp.ge.s32 	%p308, %r1099, %r440;
	@%p308 bra 	$L__BB7_178;
	st.global.u32 	[%rd19+1920], %r435;
$L__BB7_178:
	add.s32 	%r1105, %r1074, 512;
	setp.ge.s32 	%p309, %r1105, %r440;
	@%p309 bra 	$L__BB7_180;
	st.global.u32 	[%rd19+2048], %r436;
$L__BB7_180:
	add.s32 	%r1111, %r1074, 544;
	setp.ge.s32 	%p310, %r1111, %r440;
	@%p310 bra 	$L__BB7_182;
	st.global.u32 	[%rd19+2176], %r437;
$L__BB7_182:
	setp.ge.s32 	%p311, %r220, %r440;
	@%p311 bra 	$L__BB7_184;
	st.global.u32 	[%rd19+2304], %r438;
$L__BB7_184:
	add.s32 	%r1117, %r1074, 608;
	setp.ge.s32 	%p312, %r1117, %r440;
	@%p312 bra 	$L__BB7_186;
	st.global.u32 	[%rd19+2432], %r439;
$L__BB7_186:
	ret;

}
	// .globl	_ZN3cub18CUB_300001_SM_10006detail11scan_by_key25DeviceScanByKeyInitKernelINS0_24ReduceByKeyScanTileStateIjiLb1EEEN6thrust24THRUST_300001_SM_1000_NS18transform_iteratorI12RowKeyStrideNS7_17counting_iteratorIiNS7_11use_defaultESB_SB_EESB_SB_EEmEEvT_T0_PN4cuda3std3__415iterator_traitsISF_vE10value_typeET1_i
.visible .entry _ZN3cub18CUB_300001_SM_10006detail11scan_by_key25DeviceScanByKeyInitKernelINS0_24ReduceByKeyScanTileStateIjiLb1EEEN6thrust24THRUST_300001_SM_1000_NS18transform_iteratorI12RowKeyStrideNS7_17counting_iteratorIiNS7_11use_defaultESB_SB_EESB_SB_EEmEEvT_T0_PN4cuda3std3__415iterator_traitsISF_vE10value_typeET1_i(
	.param .align 8 .b8 _ZN3cub18CUB_300001_SM_10006detail11scan_by_key25DeviceScanByKeyInitKernelINS0_24ReduceByKeyScanTileStateIjiLb1EEEN6thrust24THRUST_300001_SM_1000_NS18transform_iteratorI12RowKeyStrideNS7_17counting_iteratorIiNS7_11use_defaultESB_SB_EESB_SB_EEmEEvT_T0_PN4cuda3std3__415iterator_traitsISF_vE10value_typeET1_i_param_0[8],
	.param .align 4 .b8 _ZN3cub18CUB_300001_SM_10006detail11scan_by_key25DeviceScanByKeyInitKernelINS0_24ReduceByKeyScanTileStateIjiLb1EEEN6thrust24THRUST_300001_SM_1000_NS18transform_iteratorI12RowKeyStrideNS7_17counting_iteratorIiNS7_11use_defaultESB_SB_EESB_SB_EEmEEvT_T0_PN4cuda3std3__415iterator_traitsISF_vE10value_typeET1_i_param_1[8],
	.param .u64 .ptr .align 1 _ZN3cub18CUB_300001_SM_10006detail11scan_by_key25DeviceScanByKeyInitKernelINS0_24ReduceByKeyScanTileStateIjiLb1EEEN6thrust24THRUST_300001_SM_1000_NS18transform_iteratorI12RowKeyStrideNS7_17counting_iteratorIiNS7_11use_defaultESB_SB_EESB_SB_EEmEEvT_T0_PN4cuda3std3__415iterator_traitsISF_vE10value_typeET1_i_param_2,
	.param .u64 _ZN3cub18CUB_300001_SM_10006detail11scan_by_key25DeviceScanByKeyInitKernelINS0_24ReduceByKeyScanTileStateIjiLb1EEEN6thrust24THRUST_300001_SM_1000_NS18transform_iteratorI12RowKeyStrideNS7_17counting_iteratorIiNS7_11use_defaultESB_SB_EESB_SB_EEmEEvT_T0_PN4cuda3std3__415iterator_traitsISF_vE10value_typeET1_i_param_3,
	.param .u32 _ZN3cub18CUB_300001_SM_10006detail11scan_by_key25DeviceScanByKeyInitKernelINS0_24ReduceByKeyScanTileStateIjiLb1EEEN6thrust24THRUST_300001_SM_1000_NS18transform_iteratorI12RowKeyStrideNS7_17counting_iteratorIiNS7_11use_defaultESB_SB_EESB_SB_EEmEEvT_T0_PN4cuda3std3__415iterator_traitsISF_vE10value_typeET1_i_param_4
)
{
	.reg .pred 	%p<8>;
	.reg .b32 	%r<13>;
	.reg .b64 	%rd<15>;

	ld.param.u32 	%r1, [_ZN3cub18CUB_300001_SM_10006detail11scan_by_key25DeviceScanByKeyInitKernelINS0_24ReduceByKeyScanTileStateIjiLb1EEEN6thrust24THRUST_300001_SM_1000_NS18transform_iteratorI12RowKeyStrideNS7_17counting_iteratorIiNS7_11use_defaultESB_SB_EESB_SB_EEmEEvT_T0_PN4cuda3std3__415iterator_traitsISF_vE10value_typeET1_i_param_1];
	ld.param.u32 	%r2, [_ZN3cub18CUB_300001_SM_10006detail11scan_by_key25DeviceScanByKeyInitKernelINS0_24ReduceByKeyScanTileStateIjiLb1EEEN6thrust24THRUST_300001_SM_1000_NS18transform_iteratorI12RowKeyStrideNS7_17counting_iteratorIiNS7_11use_defaultESB_SB_EESB_SB_EEmEEvT_T0_PN4cuda3std3__415iterator_traitsISF_vE10value_typeET1_i_param_1+4];
	ld.param.u64 	%rd4, [_ZN3cub18CUB_300001_SM_10006detail11scan_by_key25DeviceScanByKeyInitKernelINS0_24ReduceByKeyScanTileStateIjiLb1EEEN6thrust24THRUST_300001_SM_1000_NS18transform_iteratorI12RowKeyStrideNS7_17counting_iteratorIiNS7_11use_defaultESB_SB_EESB_SB_EEmEEvT_T0_PN4cuda3std3__415iterator_traitsISF_vE10value_typeET1_i_param_0];
	ld.param.u64 	%rd2, [_ZN3cub18CUB_300001_SM_10006detail11scan_by_key25DeviceScanByKeyInitKernelINS0_24ReduceByKeyScanTileStateIjiLb1EEEN6thrust24THRUST_300001_SM_1000_NS18transform_iteratorI12RowKeyStrideNS7_17counting_iteratorIiNS7_11use_defaultESB_SB_EESB_SB_EEmEEvT_T0_PN4cuda3std3__415iterator_traitsISF_vE10value_typeET1_i_param_2];
	ld.param.u64 	%rd3, [_ZN3cub18CUB_300001_SM_10006detail11scan_by_key25DeviceScanByKeyInitKernelINS0_24ReduceByKeyScanTileStateIjiLb1EEEN6thrust24THRUST_300001_SM_1000_NS18transform_iteratorI12RowKeyStrideNS7_17counting_iteratorIiNS7_11use_defaultESB_SB_EESB_SB_EEmEEvT_T0_PN4cuda3std3__415iterator_traitsISF_vE10value_typeET1_i_param_3];
	ld.param.u32 	%r6, [_ZN3cub18CUB_300001_SM_10006detail11scan_by_key25DeviceScanByKeyInitKernelINS0_24ReduceByKeyScanTileStateIjiLb1EEEN6thrust24THRUST_300001_SM_1000_NS18transform_iteratorI12RowKeyStrideNS7_17counting_iteratorIiNS7_11use_defaultESB_SB_EESB_SB_EEmEEvT_T0_PN4cuda3std3__415iterator_traitsISF_vE10value_typeET1_i_param_4];
	cvta.to.global.u64 	%rd1, %rd4;
	mov.u32 	%r3, %ctaid.x;
	mov.u32 	%r7, %ntid.x;
	mov.u32 	%r4, %tid.x;
	mad.lo.s32 	%r5, %r3, %r7, %r4;
	setp.ge.s32 	%p1, %r5, %r6;
	@%p1 bra 	$L__BB8_2;
	mul.wide.s32 	%rd5, %r5, 16;
	add.s64 	%rd6, %rd1, %rd5;
	mov.b64 	%rd7, 99;
	mov.b64 	%rd8, 0;
	st.global.v2.u64 	[%rd6+512], {%rd8, %rd7};
$L__BB8_2:
	setp.ne.s32 	%p2, %r3, 0;
	setp.gt.u32 	%p3, %r4, 31;
	or.pred  	%p4, %p2, %p3;
	@%p4 bra 	$L__BB8_4;
	mul.wide.u32 	%rd9, %r4, 16;
	add.s64 	%rd10, %rd1, %rd9;
	mov.b64 	%rd11, 0;
	st.global.v2.u64 	[%rd10], {%rd11, %rd11};
$L__BB8_4:
	setp.eq.s32 	%p5, %r5, 0;
	setp.ge.u32 	%p6, %r5, %r6;
	or.pred  	%p7, %p5, %p6;
	@%p7 bra 	$L__BB8_6;
	cvt.u32.u64 	%r9, %rd3;
	mad.lo.s32 	%r10, %r5, %r9, %r1;
	add.s32 	%r11, %r10, -1;
	div.s32 	%r12, %r11, %r2;
	cvta.to.global.u64 	%rd12, %rd2;
	mul.wide.u32 	%rd13, %r5, 4;
	add.s64 	%rd14, %rd12, %rd13;
	st.global.u32 	[%rd14], %r12;
$L__BB8_6:
	ret;

}
	// .globl	_ZN3cub18CUB_300001_SM_10006detail11scan_by_key21DeviceScanByKeyKernelINS2_10policy_hubIN6thrust24THRUST_300001_SM_1000_NS18transform_iteratorI12RowKeyStrideNS6_17counting_iteratorIiNS6_11use_defaultESA_SA_EESA_SA_EEjjN4cuda3std3__44plusIvEEE10Policy1000ESC_PjSK_NS0_24ReduceByKeyScanTileStateIjiLb1EEENSF_8equal_toIvEESH_NS0_8NullTypeEmjiEEvT0_PT9_T1_T2_T3_iT4_T5_T6_T7_
.visible .entry _ZN3cub18CUB_300001_SM_10006detail11scan_by_key21DeviceScanByKeyKernelINS2_10policy_hubIN6thrust24THRUST_300001_SM_1000_NS18transform_iteratorI12RowKeyStrideNS6_17counting_iteratorIiNS6_11use_defaultESA_SA_EESA_SA_EEjjN4cuda3std3__44plusIvEEE10Policy1000ESC_PjSK_NS0_24ReduceByKeyScanTileStateIjiLb1EEENSF_8equal_toIvEESH_NS0_8NullTypeEmjiEEvT0_PT9_T1_T2_T3_iT4_T5_T6_T7_(
	.param .align 4 .b8 _ZN3cub18CUB_300001_SM_10006detail11scan_by_key21DeviceScanByKeyKernelINS2_10policy_hubIN6thrust24THRUST_300001_SM_1000_NS18transform_iteratorI12RowKeyStrideNS6_17counting_iteratorIiNS6_11use_defaultESA_SA_EESA_SA_EEjjN4cuda3std3__44plusIvEEE10Policy1000ESC_PjSK_NS0_24ReduceByKeyScanTileStateIjiLb1EEENSF_8equal_toIvEESH_NS0_8NullTypeEmjiEEvT0_PT9_T1_T2_T3_iT4_T5_T6_T7__param_0[8],
	.param .u64 .ptr .align 1 _ZN3cub18CUB_300001_SM_10006detail11scan_by_key21DeviceScanByKeyKernelINS2_10policy_hubIN6thrust24THRUST_300001_SM_1000_NS18transform_iteratorI12RowKeyStrideNS6_17counting_iteratorIiNS6_11use_defaultESA_SA_EESA_SA_EEjjN4cuda3std3__44plusIvEEE10Policy1000ESC_PjSK_NS0_24ReduceByKeyScanTileStateIjiLb1EEENSF_8equal_toIvEESH_NS0_8NullTypeEmjiEEvT0_PT9_T1_T2_T3_iT4_T5_T6_T7__param_1,
	.param .u64 .ptr .align 1 _ZN3cub18CUB_300001_SM_10006detail11scan_by_key21DeviceScanByKeyKernelINS2_10policy_hubIN6thrust24THRUST_300001_SM_1000_NS18transform_iteratorI12RowKeyStrideNS6_17counting_iteratorIiNS6_11use_defaultESA_SA_EESA_SA_EEjjN4cuda3std3__44plusIvEEE10Policy1000ESC_PjSK_NS0_24ReduceByKeyScanTileStateIjiLb1EEENSF_8equal_toIvEESH_NS0_8NullTypeEmjiEEvT0_PT9_T1_T2_T3_iT4_T5_T6_T7__param_2,
	.param .u64 .ptr .align 1 _ZN3cub18CUB_300001_SM_10006detail11scan_by_key21DeviceScanByKeyKernelINS2_10policy_hubIN6thrust24THRUST_300001_SM_1000_NS18transform_iteratorI12RowKeyStrideNS6_17counting_iteratorIiNS6_11use_defaultESA_SA_EESA_SA_EEjjN4cuda3std3__44plusIvEEE10Policy1000ESC_PjSK_NS0_24ReduceByKeyScanTileStateIjiLb1EEENSF_8equal_toIvEESH_NS0_8NullTypeEmjiEEvT0_PT9_T1_T2_T3_iT4_T5_T6_T7__param_3,
	.param .align 8 .b8 _ZN3cub18CUB_300001_SM_10006detail11scan_by_key21DeviceScanByKeyKernelINS2_10policy_hubIN6thrust24THRUST_300001_SM_1000_NS18transform_iteratorI12RowKeyStrideNS6_17counting_iteratorIiNS6_11use_defaultESA_SA_EESA_SA_EEjjN4cuda3std3__44plusIvEEE10Policy1000ESC_PjSK_NS0_24ReduceByKeyScanTileStateIjiLb1EEENSF_8equal_toIvEESH_NS0_8NullTypeEmjiEEvT0_PT9_T1_T2_T3_iT4_T5_T6_T7__param_4[8],
	.param .u32 _ZN3cub18CUB_300001_SM_10006detail11scan_by_key21DeviceScanByKeyKernelINS2_10policy_hubIN6thrust24THRUST_300001_SM_1000_NS18transform_iteratorI12RowKeyStrideNS6_17counting_iteratorIiNS6_11use_defaultESA_SA_EESA_SA_EEjjN4cuda3std3__44plusIvEEE10Policy1000ESC_PjSK_NS0_24ReduceByKeyScanTileStateIjiLb1EEENSF_8equal_toIvEESH_NS0_8NullTypeEmjiEEvT0_PT9_T1_T2_T3_iT4_T5_T6_T7__param_5,
	.param .align 1 .b8 _ZN3cub18CUB_300001_SM_10006detail11scan_by_key21DeviceScanByKeyKernelINS2_10policy_hubIN6thrust24THRUST_300001_SM_1000_NS18transform_iteratorI12RowKeyStrideNS6_17counting_iteratorIiNS6_11use_defaultESA_SA_EESA_SA_EEjjN4cuda3std3__44plusIvEEE10Policy1000ESC_PjSK_NS0_24ReduceByKeyScanTileStateIjiLb1EEENSF_8equal_toIvEESH_NS0_8NullTypeEmjiEEvT0_PT9_T1_T2_T3_iT4_T5_T6_T7__param_6[1],
	.param .align 1 .b8 _ZN3cub18CUB_300001_SM_10006detail11scan_by_key21DeviceScanByKeyKernelINS2_10policy_hubIN6thrust24THRUST_300001_SM_1000_NS18transform_iteratorI12RowKeyStrideNS6_17counting_iteratorIiNS6_11use_defaultESA_SA_EESA_SA_EEjjN4cuda3std3__44plusIvEEE10Policy1000ESC_PjSK_NS0_24ReduceByKeyScanTileStateIjiLb1EEENSF_8equal_toIvEESH_NS0_8NullTypeEmjiEEvT0_PT9_T1_T2_T3_iT4_T5_T6_T7__param_7[1],
	.param .align 1 .b8 _ZN3cub18CUB_300001_SM_10006detail11scan_by_key21DeviceScanByKeyKernelINS2_10policy_hubIN6thrust24THRUST_300001_SM_1000_NS18transform_iteratorI12RowKeyStrideNS6_17counting_iteratorIiNS6_11use_defaultESA_SA_EESA_SA_EEjjN4cuda3std3__44plusIvEEE10Policy1000ESC_PjSK_NS0_24ReduceByKeyScanTileStateIjiLb1EEENSF_8equal_toIvEESH_NS0_8NullTypeEmjiEEvT0_PT9_T1_T2_T3_iT4_T5_T6_T7__param_8[1],
	.param .u64 _ZN3cub18CUB_300001_SM_10006detail11scan_by_key21DeviceScanByKeyKernelINS2_10policy_hubIN6thrust24THRUST_300001_SM_1000_NS18transform_iteratorI12RowKeyStrideNS6_17counting_iteratorIiNS6_11use_defaultESA_SA_EESA_SA_EEjjN4cuda3std3__44plusIvEEE10Policy1000ESC_PjSK_NS0_24ReduceByKeyScanTileStateIjiLb1EEENSF_8equal_toIvEESH_NS0_8NullTypeEmjiEEvT0_PT9_T1_T2_T3_iT4_T5_T6_T7__param_9
)
.maxntid 224
{
	.reg .pred 	%p<524>;
	.reg .b32 	%r<1870>;
	.reg .b64 	%rd<177>;
	// demoted variable
	.shared .align 16 .b8 _ZZN3cub18CUB_300001_SM_10006detail11scan_by_key21DeviceScanByKeyKernelINS2_10policy_hubIN6thrust24THRUST_300001_SM_1000_NS18transform_iteratorI12RowKeyStrideNS6_17counting_iteratorIiNS6_11use_defaultESA_SA_EESA_SA_EEjjN4cuda3std3__44plusIvEEE10Policy1000ESC_PjSK_NS0_24ReduceByKeyScanTileStateIjiLb1EEENSF_8equal_toIvEESH_NS0_8NullTypeEmjiEEvT0_PT9_T1_T2_T3_iT4_T5_T6_T7_E12temp_storage[17936];
	ld.param.u64 	%rd1, [_ZN3cub18CUB_300001_SM_10006detail11scan_by_key21DeviceScanByKeyKernelINS2_10policy_hubIN6thrust24THRUST_300001_SM_1000_NS18transform_iteratorI12RowKeyStrideNS6_17counting_iteratorIiNS6_11use_defaultESA_SA_EESA_SA_EEjjN4cuda3std3__44plusIvEEE10Policy1000ESC_PjSK_NS0_24ReduceByKeyScanTileStateIjiLb1EEENSF_8equal_toIvEESH_NS0_8NullTypeEmjiEEvT0_PT9_T1_T2_T3_iT4_T5_T6_T7__param_4];
	ld.param.u32 	%r1, [_ZN3cub18CUB_300001_SM_10006detail11scan_by_key21DeviceScanByKeyKernelINS2_10policy_hubIN6thrust24THRUST_300001_SM_1000_NS18transform_iteratorI12RowKeyStrideNS6_17counting_iteratorIiNS6_11use_defaultESA_SA_EESA_SA_EEjjN4cuda3std3__44plusIvEEE10Policy1000ESC_PjSK_NS0_24ReduceByKeyScanTileStateIjiLb1EEENSF_8equal_toIvEESH_NS0_8NullTypeEmjiEEvT0_PT9_T1_T2_T3_iT4_T5_T6_T7__param_0];
	ld.param.u32 	%r2, [_ZN3cub18CUB_300001_SM_10006detail11scan_by_key21DeviceScanByKeyKernelINS2_10policy_hubIN6thrust24THRUST_300001_SM_1000_NS18transform_iteratorI12RowKeyStrideNS6_17counting_iteratorIiNS6_11use_defaultESA_SA_EESA_SA_EEjjN4cuda3std3__44plusIvEEE10Policy1000ESC_PjSK_NS0_24ReduceByKeyScanTileStateIjiLb1EEENSF_8equal_toIvEESH_NS0_8NullTypeEmjiEEvT0_PT9_T1_T2_T3_iT4_T5_T6_T7__param_0+4];
	ld.param.u64 	%rd25, [_ZN3cub18CUB_300001_SM_10006detail11scan_by_key21DeviceScanByKeyKernelINS2_10policy_hubIN6thrust24THRUST_300001_SM_1000_NS18transform_iteratorI12RowKeyStrideNS6_17counting_iteratorIiNS6_11use_defaultESA_SA_EESA_SA_EEjjN4cuda3std3__44plusIvEEE10Policy1000ESC_PjSK_NS0_24ReduceByKeyScanTileStateIjiLb1EEENSF_8equal_toIvEESH_NS0_8NullTypeEmjiEEvT0_PT9_T1_T2_T3_iT4_T5_T6_T7__param_9];
	mov.u32 	%r3, %ctaid.x;
	mul.wide.u32 	%rd2, %r3, 4480;
	sub.s64 	%rd3, %rd25, %rd2;
	setp.lt.u64 	%p40, %rd3, 4481;
	@%p40 bra 	$L__BB9_33;
	ld.param.u64 	%rd172, [_ZN3cub18CUB_300001_SM_10006detail11scan_by_key21DeviceScanByKeyKernelINS2_10policy_hubIN6thrust24THRUST_300001_SM_1000_NS18transform_iteratorI12RowKeyStrideNS6_17counting_iteratorIiNS6_11use_defaultESA_SA_EESA_SA_EEjjN4cuda3std3__44plusIvEEE10Policy1000ESC_PjSK_NS0_24ReduceByKeyScanTileStateIjiLb1EEENSF_8equal_toIvEESH_NS0_8NullTypeEmjiEEvT0_PT9_T1_T2_T3_iT4_T5_T6_T7__param_2];
	mov.u32 	%r1764, %ctaid.x;
	mul.wide.u32 	%rd135, %r1764, 4480;
	cvt.u32.u64 	%r1145, %rd135;
	mov.u32 	%r5, %tid.x;
	and.b32  	%r1146, %r5, 31;
	and.b32  	%r1147, %r5, 992;
	mul.lo.s32 	%r1148, %r1147, 20;
	or.b32  	%r1149, %r1148, %r1146;
	add.s32 	%r1150, %r1149, %r1145;
	add.s32 	%r1151, %r1150, %r1;
	div.s32 	%r1152, %r1151, %r2;
	add.s32 	%r1153, %r1151, 32;
	div.s32 	%r1154, %r1153, %r2;
	add.s32 	%r1155, %r1151, 64;
	div.s32 	%r1156, %r1155, %r2;
	add.s32 	%r1157, %r1151, 96;
	div.s32 	%r1158, %r1157, %r2;
	add.s32 	%r1159, %r1151, 128;
	div.s32 	%r1160, %r1159, %r2;
	add.s32 	%r1161, %r1151, 160;
	div.s32 	%r1162, %r1161, %r2;
	add.s32 	%r1163, %r1151, 192;
	div.s32 	%r1164, %r1163, %r2;
	add.s32 	%r1165, %r1151, 224;
	div.s32 	%r1166, %r1165, %r2;
	add.s32 	%r1167, %r1151, 256;
	div.s32 	%r1168, %r1167, %r2;
	add.s32 	%r1169, %r1151, 288;
	div.s32 	%r1170, %r1169, %r2;
	add.s32 	%r1171, %r1151, 320;
	div.s32 	%r1172, %r1171, %r2;
	add.s32 	%r1173, %r1151, 352;
	div.s32 	%r1174, %r1173, %r2;
	add.s32 	%r1175, %r1151, 384;
	div.s32 	%r1176, %r1175, %r2;
	add.s32 	%r1177, %r1151, 416;
	div.s32 	%r1178, %r1177, %r2;
	add.s32 	%r1179, %r1151, 448;
	div.s32 	%r1180, %r1179, %r2;
	add.s32 	%r1181, %r1151, 480;
	div.s32 	%r1182, %r1181, %r2;
	add.s32 	%r1183, %r1151, 512;
	div.s32 	%r1184, %r1183, %r2;
	add.s32 	%r1185, %r1151, 544;
	div.s32 	%r1186, %r1185, %r2;
	add.s32 	%r1187, %r1151, 576;
	div.s32 	%r1188, %r1187, %r2;
	add.s32 	%r1189, %r1151, 608;
	div.s32 	%r1190, %r1189, %r2;
	// begin inline asm
	mov.u32 %r1124, %laneid;
	// end inline asm
	shr.u32 	%r7, %r5, 5;
	mad.lo.s32 	%r1191, %r7, 640, %r1124;
	shl.b32 	%r1192, %r1191, 2;
	mov.u32 	%r1193, _ZZN3cub18CUB_300001_SM_10006detail11scan_by_key21DeviceScanByKeyKernelINS2_10policy_hubIN6thrust24THRUST_300001_SM_1000_NS18transform_iteratorI12RowKeyStrideNS6_17counting_iteratorIiNS6_11use_defaultESA_SA_EESA_SA_EEjjN4cuda3std3__44plusIvEEE10Policy1000ESC_PjSK_NS0_24ReduceByKeyScanTileStateIjiLb1EEENSF_8equal_toIvEESH_NS0_8NullTypeEmjiEEvT0_PT9_T1_T2_T3_iT4_T5_T6_T7_E12temp_storage;
	add.s32 	%r8, %r1193, %r1192;
	st.shared.u32 	[%r8], %r1152;
	st.shared.u32 	[%r8+128], %r1154;
	st.shared.u32 	[%r8+256], %r1156;
	st.shared.u32 	[%r8+384], %r1158;
	st.shared.u32 	[%r8+512], %r1160;
	st.shared.u32 	[%r8+640], %r1162;
	st.shared.u32 	[%r8+768], %r1164;
	st.shared.u32 	[%r8+896], %r1166;
	st.shared.u32 	[%r8+1024], %r1168;
	st.shared.u32 	[%r8+1152], %r1170;
	st.shared.u32 	[%r8+1280], %r1172;
	st.shared.u32 	[%r8+1408], %r1174;
	st.shared.u32 	[%r8+1536], %r1176;
	st.shared.u32 	[%r8+1664], %r1178;
	st.shared.u32 	[%r8+1792], %r1180;
	st.shared.u32 	[%r8+1920], %r1182;
	st.shared.u32 	[%r8+2048], %r1184;
	st.shared.u32 	[%r8+2176], %r1186;
	st.shared.u32 	[%r8+2304], %r1188;
	st.shared.u32 	[%r8+2432], %r1190;
	bar.warp.sync 	-1;
	mad.lo.s32 	%r9, %r1124, 76, %r8;
	ld.shared.v4.u32 	{%r10, %r11, %r12, %r13}, [%r9];
	ld.shared.v4.u32 	{%r14, %r15, %r16, %r17}, [%r9+16];
	ld.shared.v4.u32 	{%r18, %r19, %r20, %r21}, [%r9+32];
	ld.shared.v4.u32 	{%r22, %r23, %r24, %r25}, [%r9+48];
	ld.shared.v4.u32 	{%r26, %r27, %r28, %r29}, [%r9+64];
	bar.sync 	0;
	cvt.u64.u32 	%rd136, %r1149;
	add.s64 	%rd137, %rd135, %rd136;
	shl.b64 	%rd138, %rd137, 2;
	add.s64 	%rd115, %rd172, %rd138;
	// begin inline asm
	ld.ca.u32 %r1125, [%rd115];
	// end inline asm
	add.s64 	%rd116, %rd115, 128;
	// begin inline asm
	ld.ca.u32 %r1126, [%rd116];
	// end inline asm
	add.s64 	%rd117, %rd115, 256;
	// begin inline asm
	ld.ca.u32 %r1127, [%rd117];
	// end inline asm
	add.s64 	%rd118, %rd115, 384;
	// begin inline asm
	ld.ca.u32 %r1128, [%rd118];
	// end inline asm
	add.s64 	%rd119, %rd115, 512;
	// begin inline asm
	ld.ca.u32 %r1129, [%rd119];
	// end inline asm
	add.s64 	%rd120, %rd115, 640;
	// begin inline asm
	ld.ca.u32 %r1130, [%rd120];
	// end inline asm
	add.s64 	%rd121, %rd115, 768;
	// begin inline asm
	ld.ca.u32 %r1131, [%rd121];
	// end inline asm
	add.s64 	%rd122, %rd115, 896;
	// begin inline asm
	ld.ca.u32 %r1132, [%rd122];
	// end inline asm
	add.s64 	%rd123, %rd115, 1024;
	// begin inline asm
	ld.ca.u32 %r1133, [%rd123];
	// end inline asm
	add.s64 	%rd124, %rd115, 1152;
	// begin inline asm
	ld.ca.u32 %r1134, [%rd124];
	// end inline asm
	add.s64 	%rd125, %rd115, 1280;
	// begin inline asm
	ld.ca.u32 %r1135, [%rd125];
	// end inline asm
	add.s64 	%rd126, %rd115, 1408;
	// begin inline asm
	ld.ca.u32 %r1136, [%rd126];
	// end inline asm
	add.s64 	%rd127, %rd115, 1536;
	// begin inline asm
	ld.ca.u32 %r1137, [%rd127];
	// end inline asm
	add.s64 	%rd128, %rd115, 1664;
	// begin inline asm
	ld.ca.u32 %r1138, [%rd128];
	// end inline asm
	add.s64 	%rd129, %rd115, 1792;
	// begin inline asm
	ld.ca.u32 %r1139, [%rd129];
	// end inline asm
	add.s64 	%rd130, %rd115, 1920;
	// begin inline asm
	ld.ca.u32 %r1140, [%rd130];
	// end inline asm
	add.s64 	%rd131, %rd115, 2048;
	// begin inline asm
	ld.ca.u32 %r1141, [%rd131];
	// end inline asm
	add.s64 	%rd132, %rd115, 2176;
	// begin inline asm
	ld.ca.u32 %r1142, [%rd132];
	// end inline asm
	add.s64 	%rd133, %rd115, 2304;
	// begin inline asm
	ld.ca.u32 %r1143, [%rd133];
	// end inline asm
	add.s64 	%rd134, %rd115, 2432;
	// begin inline asm
	ld.ca.u32 %r1144, [%rd134];
	// end inline asm
	st.shared.u32 	[%r8], %r1125;
	st.shared.u32 	[%r8+128], %r1126;
	st.shared.u32 	[%r8+256], %r1127;
	st.shared.u32 	[%r8+384], %r1128;
	st.shared.u32 	[%r8+512], %r1129;
	st.shared.u32 	[%r8+640], %r1130;
	st.shared.u32 	[%r8+768], %r1131;
	st.shared.u32 	[%r8+896], %r1132;
	st.shared.u32 	[%r8+1024], %r1133;
	st.shared.u32 	[%r8+1152], %r1134;
	st.shared.u32 	[%r8+1280], %r1135;
	st.shared.u32 	[%r8+1408], %r1136;
	st.shared.u32 	[%r8+1536], %r1137;
	st.shared.u32 	[%r8+1664], %r1138;
	st.shared.u32 	[%r8+1792], %r1139;
	st.shared.u32 	[%r8+1920], %r1140;
	st.shared.u32 	[%r8+2048], %r1141;
	st.shared.u32 	[%r8+2176], %r1142;
	st.shared.u32 	[%r8+2304], %r1143;
	st.shared.u32 	[%r8+2432], %r1144;
	bar.warp.sync 	-1;
	ld.shared.v4.u32 	{%r30, %r31, %r32, %r33}, [%r9];
	ld.shared.v4.u32 	{%r34, %r35, %r36, %r37}, [%r9+16];
	ld.shared.v4.u32 	{%r38, %r39, %r40, %r41}, [%r9+32];
	ld.shared.v4.u32 	{%r42, %r43, %r44, %r45}, [%r9+48];
	ld.shared.v4.u32 	{%r46, %r47, %r48, %r49}, [%r9+64];
	bar.sync 	0;
	setp.ne.s32 	%p313, %r1764, 0;
	@%p313 bra 	$L__BB9_10;
	shl.b32 	%r1557, %r5, 2;
	add.s32 	%r1559, %r1193, %r1557;
	add.s32 	%r50, %r1559, 1020;
	st.shared.u32 	[%r1559+1020], %r29;
	bar.sync 	0;
	setp.eq.s32 	%p438, %r5, 0;
	mov.b32 	%r1760, 1;
	@%p438 bra 	$L__BB9_4;
	ld.shared.u32 	%r1560, [%r50+-4];
	setp.ne.s32 	%p439, %r1560, %r10;
	selp.u32 	%r1760, 1, 0, %p439;
$L__BB9_4:
	setp.ne.s32 	%p440, %r10, %r11;
	setp.ne.s32 	%p441, %r11, %r12;
	setp.ne.s32 	%p442, %r12, %r13;
	setp.ne.s32 	%p443, %r13, %r14;
	setp.ne.s32 	%p444, %r14, %r15;
	setp.ne.s32 	%p445, %r15, %r16;
	setp.ne.s32 	%p446, %r16, %r17;
	setp.ne.s32 	%p447, %r17, %r18;
	setp.ne.s32 	%p448, %r18, %r19;
	setp.ne.s32 	%p449, %r19, %r20;
	setp.ne.s32 	%p450, %r20, %r21;
	setp.ne.s32 	%p451, %r21, %r22;
	setp.ne.s32 	%p452, %r22, %r23;
	setp.ne.s32 	%p453, %r23, %r24;
	setp.ne.s32 	%p454, %r24, %r25;
	setp.ne.s32 	%p455, %r25, %r26;
	setp.ne.s32 	%p456, %r26, %r27;
	setp.ne.s32 	%p457, %r27, %r28;
	setp.ne.s32 	%p458, %r28, %r29;
	selp.b32 	%r1621, 0, %r30, %p440;
	add.s32 	%r1622, %r31, %r1621;
	or.pred  	%p459, %p440, %p441;
	selp.b32 	%r1623, 0, %r1622, %p441;
	add.s32 	%r1624, %r32, %r1623;
	or.pred  	%p460, %p459, %p442;
	selp.b32 	%r1625, 0, %r1624, %p442;
	add.s32 	%r1626, %r33, %r1625;
	or.pred  	%p461, %p460, %p443;
	selp.b32 	%r1627, 0, %r1626, %p443;
	add.s32 	%r1628, %r34, %r1627;
	or.pred  	%p462, %p461, %p444;
	selp.b32 	%r1629, 0, %r1628, %p444;
	add.s32 	%r1630, %r35, %r1629;
	or.pred  	%p463, %p462, %p445;
	selp.b32 	%r1631, 0, %r1630, %p445;
	add.s32 	%r1632, %r36, %r1631;
	or.pred  	%p464, %p463, %p446;
	selp.b32 	%r1633, 0, %r1632, %p446;
	add.s32 	%r1634, %r37, %r1633;
	or.pred  	%p465, %p464, %p447;
	selp.b32 	%r1635, 0, %r1634, %p447;
	add.s32 	%r1636, %r38, %r1635;
	or.pred  	%p466, %p465, %p448;
	selp.b32 	%r1637, 0, %r1636, %p448;
	add.s32 	%r1638, %r39, %r1637;
	or.pred  	%p467, %p466, %p449;
	selp.b32 	%r1639, 0, %r1638, %p449;
	add.s32 	%r1640, %r40, %r1639;
	or.pred  	%p468, %p467, %p450;
	selp.b32 	%r1641, 0, %r1640, %p450;
	add.s32 	%r1642, %r41, %r1641;
	or.pred  	%p469, %p468, %p451;
	selp.b32 	%r1643, 0, %r1642, %p451;
	add.s32 	%r1644, %r42, %r1643;
	or.pred  	%p470, %p469, %p452;
	selp.b32 	%r1645, 0, %r1644, %p452;
	add.s32 	%r1646, %r43, %r1645;
	or.pred  	%p471, %p470, %p453;
	selp.b32 	%r1647, 0, %r1646, %p453;
	add.s32 	%r1648, %r44, %r1647;
	or.pred  	%p472, %p471, %p454;
	selp.b32 	%r1649, 0, %r1648, %p454;
	add.s32 	%r1650, %r45, %r1649;
	or.pred  	%p473, %p472, %p455;
	selp.b32 	%r1651, 0, %r1650, %p455;
	add.s32 	%r1652, %r46, %r1651;
	or.pred  	%p474, %p473, %p456;
	selp.b32 	%r1653, 0, %r1652, %p456;
	add.s32 	%r1654, %r47, %r1653;
	or.pred  	%p475, %p474, %p457;
	selp.b32 	%r1655, 0, %r1654, %p457;
	add.s32 	%r1656, %r48, %r1655;
	or.pred  	%p476, %p475, %p458;
	selp.u32 	%r1657, 1, 0, %p476;
	or.b32  	%r1562, %r1760, %r1657;
	selp.b32 	%r1658, 0, %r1656, %p458;
	add.s32 	%r1567, %r49, %r1658;
	mov.b32 	%r1618, 1;
	mov.b32 	%r1619, 0;
	mov.b32 	%r1620, -1;
	// begin inline asm
	shfl.sync.up.b32 %r1561, %r1562, %r1618, %r1619, %r1620;
	// end inline asm
	// begin inline asm
	shfl.sync.up.b32 %r1566, %r1567, %r1618, %r1619, %r1620;
	// end inline asm
	setp.eq.s32 	%p477, %r1562, 0;
	selp.b32 	%r1659, %r1566, 0, %p477;
	setp.lt.s32 	%p478, %r1124, 1;
	selp.b32 	%r1660, 0, %r1659, %p478;
	add.s32 	%r1577, %r1660, %r1567;
	selp.b32 	%r1661, 0, %r1561, %p478;
	or.b32  	%r1572, %r1661, %r1562;
	mov.b32 	%r1578, 2;
	// begin inline asm
	shfl.sync.up.b32 %r1571, %r1572, %r1578, %r1619, %r1620;
	// end inline asm
	// begin inline asm
	shfl.sync.up.b32 %r1576, %r1577, %r1578, %r1619, %r1620;
	// end inline asm
	setp.eq.s32 	%p479, %r1572, 0;
	selp.b32 	%r1662, %r1576, 0, %p479;
	setp.lt.s32 	%p480, %r1124, 2;
	selp.b32 	%r1663, 0, %r1662, %p480;
	add.s32 	%r1587, %r1663, %r1577;
	selp.b32 	%r1664, 0, %r1571, %p480;
	or.b32  	%r1582, %r1664, %r1572;
	mov.b32 	%r1588, 4;
	// begin inline asm
	shfl.sync.up.b32 %r1581, %r1582, %r1588, %r1619, %r1620;
	// end inline asm
	// begin inline asm
	shfl.sync.up.b32 %r1586, %r1587, %r1588, %r1619, %r1620;
	// end inline asm
	setp.eq.s32 	%p481, %r1582, 0;
	selp.b32 	%r1665, %r1586, 0, %p481;
	setp.lt.s32 	%p482, %r1124, 4;
	selp.b32 	%r1666, 0, %r1665, %p482;
	add.s32 	%r1597, %r1666, %r1587;
	selp.b32 	%r1667, 0, %r1581, %p482;
	or.b32  	%r1592, %r1667, %r1582;
	mov.b32 	%r1598, 8;
	// begin inline asm
	shfl.sync.up.b32 %r1591, %r1592, %r1598, %r1619, %r1620;
	// end inline asm
	// begin inline asm
	shfl.sync.up.b32 %r1596, %r1597, %r1598, %r1619, %r1620;
	// end inline asm
	setp.eq.s32 	%p483, %r1592, 0;
	selp.b32 	%r1668, %r1596, 0, %p483;
	setp.lt.s32 	%p484, %r1124, 8;
	selp.b32 	%r1669, 0, %r1668, %p484;
	add.s32 	%r1607, %r1669, %r1597;
	selp.b32 	%r1670, 0, %r1591, %p484;
	or.b32  	%r1602, %r1670, %r1592;
	mov.b32 	%r1608, 16;
	// begin inline asm
	shfl.sync.up.b32 %r1601, %r1602, %r1608, %r1619, %r1620;
	// end inline asm
	// begin inline asm
	shfl.sync.up.b32 %r1606, %r1607, %r1608, %r1619, %r1620;
	// end inline asm
	setp.eq.s32 	%p485, %r1602, 0;
	selp.b32 	%r1671, %r1606, 0, %p485;
	setp.lt.s32 	%p486, %r1124, 16;
	selp.b32 	%r1672, 0, %r1671, %p486;
	add.s32 	%r1617, %r1672, %r1607;
	selp.b32 	%r1673, 0, %r1601, %p486;
	or.b32  	%r1612, %r1673, %r1602;
	// begin inline asm
	shfl.sync.up.b32 %r1611, %r1612, %r1618, %r1619, %r1620;
	// end inline asm
	// begin inline asm
	shfl.sync.up.b32 %r1761, %r1617, %r1618, %r1619, %r1620;
	// end inline asm
	setp.ne.s32 	%p487, %r1124, 31;
	@%p487 bra 	$L__BB9_6;
	shl.b32 	%r1674, %r7, 3;
	mov.u32 	%r1675, _ZZN3cub18CUB_300001_SM_10006detail11scan_by_key21DeviceScanByKeyKernelINS2_10policy_hubIN6thrust24THRUST_300001_SM_1000_NS18transform_iteratorI12RowKeyStrideNS6_17counting_iteratorIiNS6_11use_defaultESA_SA_EESA_SA_EEjjN4cuda3std3__44plusIvEEE10Policy1000ESC_PjSK_NS0_24ReduceByKeyScanTileStateIjiLb1EEENSF_8equal_toIvEESH_NS0_8NullTypeEmjiEEvT0_PT9_T1_T2_T3_iT4_T5_T6_T7_E12temp_storage;
	add.s32 	%r1676, %r1675, %r1674;
	st.shared.v2.u32 	[%r1676], {%r1612, %r1617};
$L__BB9_6:
	bar.sync 	0;
	ld.shared.v4.u32 	{%r1677, %r1678, %r1679, %r1680}, [_ZZN3cub18CUB_300001_SM_10006detail11scan_by_key21DeviceScanByKeyKernelINS2_10policy_hubIN6thrust24THRUST_300001_SM_1000_NS18transform_iteratorI12RowKeyStrideNS6_17counting_iteratorIiNS6_11use_defaultESA_SA_EESA_SA_EEjjN4cuda3std3__44plusIvEEE10Policy1000ESC_PjSK_NS0_24ReduceByKeyScanTileStateIjiLb1EEENSF_8equal_toIvEESH_NS0_8NullTypeEmjiEEvT0_PT9_T1_T2_T3_iT4_T5_T6_T7_E12temp_storage];
	or.b32  	%r1681, %r1679, %r1677;
	setp.eq.s32 	%p488, %r1679, 0;
	selp.b32 	%r1682, %r1678, 0, %p488;
	add.s32 	%r1683, %r1682, %r1680;
	setp.eq.s32 	%p489, %r7, 2;
	selp.b32 	%r1684, %r1683, %r1678, %p489;
	ld.shared.v4.u32 	{%r1685, %r1686, %r1687, %r1688}, [_ZZN3cub18CUB_300001_SM_10006detail11scan_by_key21DeviceScanByKeyKernelINS2_10policy_hubIN6thrust24THRUST_300001_SM_1000_NS18transform_iteratorI12RowKeyStrideNS6_17counting_iteratorIiNS6_11use_defaultESA_SA_EESA_SA_EEjjN4cuda3std3__44plusIvEEE10Policy1000ESC_PjSK_NS0_24ReduceByKeyScanTileStateIjiLb1EEENSF_8equal_toIvEESH_NS0_8NullTypeEmjiEEvT0_PT9_T1_T2_T3_iT4_T5_T6_T7_E12temp_storage+16];
	or.b32  	%r1689, %r1685, %r1681;
	setp.eq.s32 	%p490, %r1685, 0;
	selp.b32 	%r1690, %r1683, 0, %p490;
	add.s32 	%r1691, %r1690, %r1686;
	setp.eq.s32 	%p491, %r7, 3;
	selp.b32 	%r1692, %r1691, %r1684, %p491;
	or.b32  	%r1693, %r1687, %r1689;
	setp.eq.s32 	%p492, %r1687, 0;
	selp.b32 	%r1694, %r1691, 0, %p492;
	add.s32 	%r1695, %r1694, %r1688;
	setp.eq.s32 	%p493, %r7, 4;
	selp.b32 	%r1696, %r1695, %r1692, %p493;
	ld.shared.v4.u32 	{%r1697, %r1698, %r1699, %r1700}, [_ZZN3cub18CUB_300001_SM_10006detail11scan_by_key21DeviceScanByKeyKernelINS2_10policy_hubIN6thrust24THRUST_300001_SM_1000_NS18transform_iteratorI12RowKeyStrideNS6_17counting_iteratorIiNS6_11use_defaultESA_SA_EESA_SA_EEjjN4cuda3std3__44plusIvEEE10Policy1000ESC_PjSK_NS0_24ReduceByKeyScanTileStateIjiLb1EEENSF_8equal_toIvEESH_NS0_8NullTypeEmjiEEvT0_PT9_T1_T2_T3_iT4_T5_T6_T7_E12temp_storage+32];
	or.b32  	%r1701, %r1697, %r1693;
	setp.eq.s32 	%p494, %r1697, 0;
	selp.b32 	%r1702, %r1695, 0, %p494;
	add.s32 	%r1703, %r1702, %r1698;
	setp.eq.s32 	%p495, %r7, 5;
	selp.b32 	%r1704, %r1703, %r1696, %p495;
	or.b32  	%r1705, %r1699, %r1701;
	setp.eq.s32 	%p496, %r1699, 0;
	selp.b32 	%r1706, %r1703, 0, %p496;
	add.s32 	%r1707, %r1706, %r1700;
	setp.eq.s32 	%p497, %r7, 6;
	selp.b32 	%r57, %r1707, %r1704, %p497;
	ld.shared.v2.u32 	{%r1708, %r1709}, [_ZZN3cub18CUB_300001_SM_10006detail11scan_by_key21DeviceScanByKeyKernelINS2_10policy_hubIN6thrust24THRUST_300001_SM_1000_NS18transform_iteratorI12RowKeyStrideNS6_17counting_iteratorIiNS6_11use_defaultESA_SA_EESA_SA_EEjjN4cuda3std3__44plusIvEEE10Policy1000ESC_PjSK_NS0_24ReduceByKeyScanTileStateIjiLb1EEENSF_8equal_toIvEESH_NS0_8NullTypeEmjiEEvT0_PT9_T1_T2_T3_iT4_T5_T6_T7_E12temp_storage+48];
	or.b32  	%r58, %r1708, %r1705;
	setp.eq.s32 	%p498, %r1708, 0;
	selp.b32 	%r1710, %r1707, 0, %p498;
	add.s32 	%r59, %r1710, %r1709;
	setp.lt.u32 	%p499, %r5, 32;
	@%p499 bra 	$L__BB9_8;
	setp.eq.s32 	%p500, %r1611, 0;
	selp.b32 	%r1711, %r57, 0, %p500;
	add.s32 	%r1712, %r1711, %r1761;
	setp.eq.s32 	%p501, %r1124, 0;
	selp.b32 	%r1761, %r57, %r1712, %p501;
$L__BB9_8:
	setp.ne.s32 	%p502, %r28, %r29;
	setp.ne.s32 	%p503, %r27, %r28;
	setp.ne.s32 	%p504, %r26, %r27;
	setp.ne.s32 	%p505, %r25, %r26;
	setp.ne.s32 	%p506, %r24, %r25;
	setp.ne.s32 	%p507, %r23, %r24;
	setp.ne.s32 	%p508, %r22, %r23;
	setp.ne.s32 	%p509, %r21, %r22;
	setp.ne.s32 	%p510, %r20, %r21;
	setp.ne.s32 	%p511, %r19, %r20;
	setp.ne.s32 	%p512, %r18, %r19;
	setp.ne.s32 	%p513, %r17, %r18;
	setp.ne.s32 	%p514, %r16, %r17;
	setp.ne.s32 	%p515, %r15, %r16;
	setp.ne.s32 	%p516, %r14, %r15;
	setp.ne.s32 	%p517, %r13, %r14;
	setp.ne.s32 	%p518, %r12, %r13;
	setp.ne.s32 	%p519, %r11, %r12;
	setp.ne.s32 	%p520, %r10, %r11;
	setp.ne.s32 	%p521, %r5, 0;
	setp.eq.s32 	%p522, %r5, 0;
	setp.eq.s32 	%p523, %r1760, 0;
	selp.b32 	%r1713, %r1761, 0, %p523;
	selp.b32 	%r1714, 0, %r1713, %p522;
	add.s32 	%r1794, %r1714, %r30;
	selp.b32 	%r1715, 0, %r1794, %p520;
	add.s32 	%r1793, %r31, %r1715;
	selp.b32 	%r1716, 0, %r1793, %p519;
	add.s32 	%r1792, %r32, %r1716;
	selp.b32 	%r1717, 0, %r1792, %p518;
	add.s32 	%r1791, %r33, %r1717;
	selp.b32 	%r1718, 0, %r1791, %p517;
	add.s32 	%r1790, %r34, %r1718;
	selp.b32 	%r1719, 0, %r1790, %p516;
	add.s32 	%r1789, %r35, %r1719;
	selp.b32 	%r1720, 0, %r1789, %p515;
	add.s32 	%r1788, %r36, %r1720;
	selp.b32 	%r1721, 0, %r1788, %p514;
	add.s32 	%r1787, %r37, %r1721;
	selp.b32 	%r1722, 0, %r1787, %p513;
	add.s32 	%r1786, %r38, %r1722;
	selp.b32 	%r1723, 0, %r1786, %p512;
	add.s32 	%r1785, %r39, %r1723;
	selp.b32 	%r1724, 0, %r1785, %p511;
	add.s32 	%r1784, %r40, %r1724;
	selp.b32 	%r1725, 0, %r1784, %p510;
	add.s32 	%r1783, %r41, %r1725;
	selp.b32 	%r1726, 0, %r1783, %p509;
	add.s32 	%r1782, %r42, %r1726;
	selp.b32 	%r1727, 0, %r1782, %p508;
	add.s32 	%r1781, %r43, %r1727;
	selp.b32 	%r1728, 0, %r1781, %p507;
	add.s32 	%r1780, %r44, %r1728;
	selp.b32 	%r1729, 0, %r1780, %p506;
	add.s32 	%r1779, %r45, %r1729;
	selp.b32 	%r1730, 0, %r1779, %p505;
	add.s32 	%r1778, %r46, %r1730;
	selp.b32 	%r1731, 0, %r1778, %p504;
	add.s32 	%r1777, %r47, %r1731;
	selp.b32 	%r1732, 0, %r1777, %p503;
	add.s32 	%r1776, %r48, %r1732;
	selp.b32 	%r1775, 0, %r1776, %p502;
	@%p521 bra 	$L__BB9_32;
	mov.b64 	%rd161, {%r58, %r59};
	add.s64 	%rd160, %rd1, 512;
	mov.b64 	%rd162, 101;
	// begin inline asm
	st.relaxed.gpu.v2.u64 [%rd160], {%rd161, %rd162};
	// end inline asm
	bra.uni 	$L__BB9_32;
$L__BB9_10:
	setp.ne.s32 	%p314, %r5, 0;
	mov.b32 	%r1763, 0;
	@%p314 bra 	$L__BB9_12;
	ld.param.u64 	%rd170, [_ZN3cub18CUB_300001_SM_10006detail11scan_by_key21DeviceScanByKeyKernelINS2_10policy_hubIN6thrust24THRUST_300001_SM_1000_NS18transform_iteratorI12RowKeyStrideNS6_17counting_iteratorIiNS6_11use_defaultESA_SA_EESA_SA_EEjjN4cuda3std3__44plusIvEEE10Policy1000ESC_PjSK_NS0_24ReduceByKeyScanTileStateIjiLb1EEENSF_8equal_toIvEESH_NS0_8NullTypeEmjiEEvT0_PT9_T1_T2_T3_iT4_T5_T6_T7__param_1];
	cvta.to.global.u64 	%rd139, %rd170;
	mul.wide.u32 	%rd140, %r1764, 4;
	add.s64 	%rd141, %rd139, %rd140;
	ld.global.u32 	%r1763, [%rd141];
$L__BB9_12:
	setp.eq.s32 	%p315, %r5, 0;
	shl.b32 	%r1195, %r5, 2;
	add.s32 	%r1197, %r1193, %r1195;
	add.s32 	%r84, %r1197, 1020;
	st.shared.u32 	[%r1197+1020], %r29;
	bar.sync 	0;
	@%p315 bra 	$L__BB9_14;
	ld.shared.u32 	%r1763, [%r84+-4];
$L__BB9_14:
	setp.ne.s32 	%p316, %r1763, %r10;
	setp.ne.s32 	%p317, %r10, %r11;
	setp.ne.s32 	%p318, %r11, %r12;
	setp.ne.s32 	%p319, %r12, %r13;
	setp.ne.s32 	%p320, %r13, %r14;
	setp.ne.s32 	%p321, %r14, %r15;
	setp.ne.s32 	%p322, %r15, %r16;
	setp.ne.s32 	%p323, %r16, %r17;
	setp.ne.s32 	%p324, %r17, %r18;
	setp.ne.s32 	%p325, %r18, %r19;
	setp.ne.s32 	%p326, %r19, %r20;
	setp.ne.s32 	%p327, %r20, %r21;
	setp.ne.s32 	%p328, %r21, %r22;
	setp.ne.s32 	%p329, %r22, %r23;
	setp.ne.s32 	%p330, %r23, %r24;
	setp.ne.s32 	%p331, %r24, %r25;
	setp.ne.s32 	%p332, %r25, %r26;
	setp.ne.s32 	%p333, %r26, %r27;
	setp.ne.s32 	%p334, %r27, %r28;
	setp.ne.s32 	%p335, %r28, %r29;
	or.pred  	%p336, %p317, %p316;
	selp.b32 	%r1258, 0, %r30, %p317;
	add.s32 	%r1259, %r31, %r1258;
	or.pred  	%p337, %p336, %p318;
	selp.b32 	%r1260, 0, %r1259, %p318;
	add.s32 	%r1261, %r32, %r1260;
	or.pred  	%p338, %p337, %p319;
	selp.b32 	%r1262, 0, %r1261, %p319;
	add.s32 	%r1263, %r33, %r1262;
	or.pred  	%p339, %p338, %p320;
	selp.b32 	%r1264, 0, %r1263, %p320;
	add.s32 	%r1265, %r34, %r1264;
	or.pred  	%p340, %p339, %p321;
	selp.b32 	%r1266, 0, %r1265, %p321;
	add.s32 	%r1267, %r35, %r1266;
	or.pred  	%p341, %p340, %p322;
	selp.b32 	%r1268, 0, %r1267, %p322;
	add.s32 	%r1269, %r36, %r1268;
	or.pred  	%p342, %p341, %p323;
	selp.b32 	%r1270, 0, %r1269, %p323;
	add.s32 	%r1271, %r37, %r1270;
	or.pred  	%p343, %p342, %p324;
	selp.b32 	%r1272, 0, %r1271, %p324;
	add.s32 	%r1273, %r38, %r1272;
	or.pred  	%p344, %p343, %p325;
	selp.b32 	%r1274, 0, %r1273, %p325;
	add.s32 	%r1275, %r39, %r1274;
	or.pred  	%p345, %p344, %p326;
	selp.b32 	%r1276, 0, %r1275, %p326;
	add.s32 	%r1277, %r40, %r1276;
	or.pred  	%p346, %p345, %p327;
	selp.b32 	%r1278, 0, %r1277, %p327;
	add.s32 	%r1279, %r41, %r1278;
	or.pred  	%p347, %p346, %p328;
	selp.b32 	%r1280, 0, %r1279, %p328;
	add.s32 	%r1281, %r42, %r1280;
	or.pred  	%p348, %p347, %p329;
	selp.b32 	%r1282, 0, %r1281, %p329;
	add.s32 	%r1283, %r43, %r1282;
	or.pred  	%p349, %p348, %p330;
	selp.b32 	%r1284, 0, %r1283, %p330;
	add.s32 	%r1285, %r44, %r1284;
	or.pred  	%p350, %p349, %p331;
	selp.b32 	%r1286, 0, %r1285, %p331;
	add.s32 	%r1287, %r45, %r1286;
	or.pred  	%p351, %p350, %p332;
	selp.b32 	%r1288, 0, %r1287, %p332;
	add.s32 	%r1289, %r46, %r1288;
	or.pred  	%p352, %p351, %p333;
	selp.b32 	%r1290, 0, %r1289, %p333;
	add.s32 	%r1291, %r47, %r1290;
	or.pred  	%p353, %p352, %p334;
	selp.b32 	%r1292, 0, %r1291, %p334;
	add.s32 	%r1293, %r48, %r1292;
	or.pred  	%p354, %p353, %p335;
	selp.u32 	%r1199, 1, 0, %p354;
	selp.b32 	%r1294, 0, %r1293, %p335;
	add.s32 	%r1204, %r49, %r1294;
	mov.b32 	%r1255, 1;
	mov.b32 	%r1256, 0;
	mov.b32 	%r1257, -1;
	// begin inline asm
	shfl.sync.up.b32 %r1198, %r1199, %r1255, %r1256, %r1257;
	// end inline asm
	// begin inline asm
	shfl.sync.up.b32 %r1203, %r1204, %r1255, %r1256, %r1257;
	// end inline asm
	setp.lt.s32 	%p356, %r1124, 1;
	selp.b32 	%r1295, 0, %r1198, %p356;
	or.b32  	%r1209, %r1295, %r1199;
	selp.b32 	%r1296, 0, %r1203, %p354;
	selp.b32 	%r1297, 0, %r1296, %p356;
	add.s32 	%r1214, %r1297, %r1204;
	mov.b32 	%r1215, 2;
	// begin inline asm
	shfl.sync.up.b32 %r1208, %r1209, %r1215, %r1256, %r1257;
	// end inline asm
	// begin inline asm
	shfl.sync.up.b32 %r1213, %r1214, %r1215, %r1256, %r1257;
	// end inline asm
	setp.eq.s32 	%p357, %r1209, 0;
	selp.b32 	%r1298, %r1213, 0, %p357;
	setp.lt.s32 	%p358, %r1124, 2;
	selp.b32 	%r1299, 0, %r1208, %p358;
	or.b32  	%r1219, %r1299, %r1209;
	selp.b32 	%r1300, 0, %r1298, %p358;
	add.s32 	%r1224, %r1300, %r1214;
	mov.b32 	%r1225, 4;
	// begin inline asm
	shfl.sync.up.b32 %r1218, %r1219, %r1225, %r1256, %r1257;
	// end inline asm
	// begin inline asm
	shfl.sync.up.b32 %r1223, %r1224, %r1225, %r1256, %r1257;
	// end inline asm
	setp.eq.s32 	%p359, %r1219, 0;
	selp.b32 	%r1301, %r1223, 0, %p359;
	setp.lt.s32 	%p360, %r1124, 4;
	selp.b32 	%r1302, 0, %r1218, %p360;
	or.b32  	%r1229, %r1302, %r1219;
	selp.b32 	%r1303, 0, %r1301, %p360;
	add.s32 	%r1234, %r1303, %r1224;
	mov.b32 	%r1235, 8;
	// begin inline asm
	shfl.sync.up.b32 %r1228, %r1229, %r1235, %r1256, %r1257;
	// end inline asm
	// begin inline asm
	shfl.sync.up.b32 %r1233, %r1234, %r1235, %r1256, %r1257;
	// end inline asm
	setp.eq.s32 	%p361, %r1229, 0;
	selp.b32 	%r1304, %r1233, 0, %p361;
	setp.lt.s32 	%p362, %r1124, 8;
	selp.b32 	%r1305, 0, %r1228, %p362;
	or.b32  	%r1239, %r1305, %r1229;
	selp.b32 	%r1306, 0, %r1304, %p362;
	add.s32 	%r1244, %r1306, %r1234;
	mov.b32 	%r1245, 16;
	// begin inline asm
	shfl.sync.up.b32 %r1238, %r1239, %r1245, %r1256, %r1257;
	// end inline asm
	// begin inline asm
	shfl.sync.up.b32 %r1243, %r1244, %r1245, %r1256, %r1257;
	// end inline asm
	setp.eq.s32 	%p363, %r1239, 0;
	selp.b32 	%r1307, %r1243, 0, %p363;
	setp.lt.s32 	%p364, %r1124, 16;
	selp.b32 	%r1308, 0, %r1238, %p364;
	or.b32  	%r1249, %r1308, %r1239;
	selp.b32 	%r1309, 0, %r1307, %p364;
	add.s32 	%r1254, %r1309, %r1244;
	// begin inline asm
	shfl.sync.up.b32 %r1773, %r1249, %r1255, %r1256, %r1257;
	// end inline asm
	// begin inline asm
	shfl.sync.up.b32 %r1774, %r1254, %r1255, %r1256, %r1257;
	// end inline asm
	setp.ne.s32 	%p365, %r1124, 31;
	@%p365 bra 	$L__BB9_16;
	shl.b32 	%r1310, %r7, 3;
	mov.u32 	%r1311, _ZZN3cub18CUB_300001_SM_10006detail11scan_by_key21DeviceScanByKeyKernelINS2_10policy_hubIN6thrust24THRUST_300001_SM_1000_NS18transform_iteratorI12RowKeyStrideNS6_17counting_iteratorIiNS6_11use_defaultESA_SA_EESA_SA_EEjjN4cuda3std3__44plusIvEEE10Policy1000ESC_PjSK_NS0_24ReduceByKeyScanTileStateIjiLb1EEENSF_8equal_toIvEESH_NS0_8NullTypeEmjiEEvT0_PT9_T1_T2_T3_iT4_T5_T6_T7_E12temp_storage;
	add.s32 	%r1312, %r1311, %r1310;
	st.shared.v2.u32 	[%r1312], {%r1249, %r1254};
$L__BB9_16:
	bar.sync 	0;
	ld.shared.v4.u32 	{%r1313, %r1314, %r1315, %r1316}, [_ZZN3cub18CUB_300001_SM_10006detail11scan_by_key21DeviceScanByKeyKernelINS2_10policy_hubIN6thrust24THRUST_300001_SM_1000_NS18transform_iteratorI12RowKeyStrideNS6_17counting_iteratorIiNS6_11use_defaultESA_SA_EESA_SA_EEjjN4cuda3std3__44plusIvEEE10Policy1000ESC_PjSK_NS0_24ReduceByKeyScanTileStateIjiLb1EEENSF_8equal_toIvEESH_NS0_8NullTypeEmjiEEvT0_PT9_T1_T2_T3_iT4_T5_T6_T7_E12temp_storage];
	or.b32  	%r1317, %r1315, %r1313;
	setp.eq.s32 	%p366, %r1315, 0;
	selp.b32 	%r1318, %r1314, 0, %p366;
	add.s32 	%r1319, %r1318, %r1316;
	setp.eq.s32 	%p367, %r7, 2;
	selp.b32 	%r1320, %r1317, %r1313, %p367;
	selp.b32 	%r1321, %r1319, %r1314, %p367;
	ld.shared.v4.u32 	{%r1322, %r1323, %r1324, %r1325}, [_ZZN3cub18CUB_300001_SM_10006detail11scan_by_key21DeviceScanByKeyKernelINS2_10policy_hubIN6thrust24THRUST_300001_SM_1000_NS18transform_iteratorI12RowKeyStrideNS6_17counting_iteratorIiNS6_11use_defaultESA_SA_EESA_SA_EEjjN4cuda3std3__44plusIvEEE10Policy1000ESC_PjSK_NS0_24ReduceByKeyScanTileStateIjiLb1EEENSF_8equal_toIvEESH_NS0_8NullTypeEmjiEEvT0_PT9_T1_T2_T3_iT4_T5_T6_T7_E12temp_storage+16];
	or.b32  	%r1326, %r1322, %r1317;
	setp.eq.s32 	%p368, %r1322, 0;
	selp.b32 	%r1327, %r1319, 0, %p368;
	add.s32 	%r1328, %r1327, %r1323;
	setp.eq.s32 	%p369, %r7, 3;
	selp.b32 	%r1329, %r1326, %r1320, %p369;
	selp.b32 	%r1330, %r1328, %r1321, %p369;
	or.b32  	%r1331, %r1324, %r1326;
	setp.eq.s32 	%p370, %r1324, 0;
	selp.b32 	%r1332, %r1328, 0, %p370;
	add.s32 	%r1333, %r1332, %r1325;
	setp.eq.s32 	%p371, %r7, 4;
	selp.b32 	%r1334, %r1331, %r1329, %p371;
	selp.b32 	%r1335, %r1333, %r1330, %p371;
	ld.shared.v4.u32 	{%r1336, %r1337, %r1338, %r1339}, [_ZZN3cub18CUB_300001_SM_10006detail11scan_by_key21DeviceScanByKeyKernelINS2_10policy_hubIN6thrust24THRUST_300001_SM_1000_NS18transform_iteratorI12RowKeyStrideNS6_17counting_iteratorIiNS6_11use_defaultESA_SA_EESA_SA_EEjjN4cuda3std3__44plusIvEEE10Policy1000ESC_PjSK_NS0_24ReduceByKeyScanTileStateIjiLb1EEENSF_8equal_toIvEESH_NS0_8NullTypeEmjiEEvT0_PT9_T1_T2_T3_iT4_T5_T6_T7_E12temp_storage+32];
	or.b32  	%r1340, %r1336, %r1331;
	setp.eq.s32 	%p372, %r1336, 0;
	selp.b32 	%r1341, %r1333, 0, %p372;
	add.s32 	%r1342, %r1341, %r1337;
	setp.eq.s32 	%p373, %r7, 5;
	selp.b32 	%r1343, %r1340, %r1334, %p373;
	selp.b32 	%r1344, %r1342, %r1335, %p373;
	or.b32  	%r1345, %r1338, %r1340;
	setp.eq.s32 	%p374, %r1338, 0;
	selp.b32 	%r1346, %r1342, 0, %p374;
	add.s32 	%r1347, %r1346, %r1339;
	setp.eq.s32 	%p375, %r7, 6;
	selp.b32 	%r91, %r1345, %r1343, %p375;
	selp.b32 	%r92, %r1347, %r1344, %p375;
	ld.shared.v2.u32 	{%r1348, %r1349}, [_ZZN3cub18CUB_300001_SM_10006detail11scan_by_key21DeviceScanByKeyKernelINS2_10policy_hubIN6thrust24THRUST_300001_SM_1000_NS18transform_iteratorI12RowKeyStrideNS6_17counting_iteratorIiNS6_11use_defaultESA_SA_EESA_SA_EEjjN4cuda3std3__44plusIvEEE10Policy1000ESC_PjSK_NS0_24ReduceByKeyScanTileStateIjiLb1EEENSF_8equal_toIvEESH_NS0_8NullTypeEmjiEEvT0_PT9_T1_T2_T3_iT4_T5_T6_T7_E12temp_storage+48];
	or.b32  	%r93, %r1348, %r1345;
	setp.eq.s32 	%p376, %r1348, 0;
	selp.b32 	%r1350, %r1347, 0, %p376;
	add.s32 	%r94, %r1350, %r1349;
	setp.lt.u32 	%p377, %r5, 32;
	@%p377 bra 	$L__BB9_18;
	setp.eq.s32 	%p378, %r1773, 0;
	selp.b32 	%r1351, %r92, 0, %p378;
	add.s32 	%r1352, %r1351, %r1774;
	setp.eq.s32 	%p379, %r1124, 0;
	selp.b32 	%r1353, 0, %r1773, %p379;
	or.b32  	%r1773, %r91, %r1353;
	selp.b32 	%r1774, %r92, %r1352, %p379;
	bra.uni 	$L__BB9_31;
$L__BB9_18:
	setp.ne.s32 	%p380, %r5, 0;
	mul.wide.u32 	%rd142, %r1764, 16;
	add.s64 	%rd4, %rd1, %rd142;
	@%p380 bra 	$L__BB9_20;
	st.shared.u32 	[_ZZN3cub18CUB_300001_SM_10006detail11scan_by_key21DeviceScanByKeyKernelINS2_10policy_hubIN6thrust24THRUST_300001_SM_1000_NS18transform_iteratorI12RowKeyStrideNS6_17counting_iteratorIiNS6_11use_defaultESA_SA_EESA_SA_EEjjN4cuda3std3__44plusIvEEE10Policy1000ESC_PjSK_NS0_24ReduceByKeyScanTileStateIjiLb1EEENSF_8equal_toIvEESH_NS0_8NullTypeEmjiEEvT0_PT9_T1_T2_T3_iT4_T5_T6_T7_E12temp_storage+116], %r93;
	st.shared.u32 	[_ZZN3cub18CUB_300001_SM_10006detail11scan_by_key21DeviceScanByKeyKernelINS2_10policy_hubIN6thrust24THRUST_300001_SM_1000_NS18transform_iteratorI12RowKeyStrideNS6_17counting_iteratorIiNS6_11use_defaultESA_SA_EESA_SA_EEjjN4cuda3std3__44plusIvEEE10Policy1000ESC_PjSK_NS0_24ReduceByKeyScanTileStateIjiLb1EEENSF_8equal_toIvEESH_NS0_8NullTypeEmjiEEvT0_PT9_T1_T2_T3_iT4_T5_T6_T7_E12temp_storage+120], %r94;
	mov.b64 	%rd144, {%r93, %r94};
	add.s64 	%rd143, %rd4, 512;
	mov.b64 	%rd145, 100;
	// begin inline asm
	st.relaxed.gpu.v2.u64 [%rd143], {%rd144, %rd145};
	// end inline asm
$L__BB9_20:
	not.b32 	%r97, %r5;
	mov.b32 	%r1354, 280;
	// begin inline asm
	nanosleep.u32 %r1354;
	// end inline asm
	mul.wide.u32 	%rd146, %r5, 16;
	xor.b64  	%rd147, %rd146, -16;
	add.s64 	%rd148, %rd4, %rd147;
	add.s64 	%rd5, %rd148, 512;
	mov.b32 	%r1765, 928;
$L__BB9_21:
	shr.u32 	%r100, %r1765, 1;
	mul.lo.s32 	%r1357, %r1764, 16807;
	and.b32  	%r1764, %r1357, 2147483647;
	sub.s32 	%r1358, %r1765, %r100;
	add.s32 	%r1359, %r1358, 1;
	rem.u32 	%r1360, %r1764, %r1359;
	add.s32 	%r1356, %r1360, %r100;
	// begin inline asm
	nanosleep.u32 %r1356;
	// end inline asm
	// begin inline asm
	ld.relaxed.gpu.v2.u64 {%rd149, %rd175}, [%rd5];
	// end inline asm
	setp.eq.s64 	%p381, %rd175, 99;
	mov.b32 	%r1361, -1;
	vote.sync.any.pred 	%p382, %p381, %r1361;
	mov.u32 	%r1765, %r100;
	@%p382 bra 	$L__BB9_21;
	mov.b64 	{%r1365, %r1370}, %rd149;
	setp.eq.s64 	%p383, %rd175, 101;
	mov.b32 	%r1413, -1;
	vote.sync.ballot.b32 	%r1415, %p383, %r1413;
	// begin inline asm
	mov.u32 %r1363, %lanemask_ge;
	// end inline asm
	and.b32  	%r1416, %r1415, %r1363;
	or.b32  	%r1417, %r1416, -2147483648;
	add.s32 	%r1418, %r1417, -1;
	not.b32 	%r1419, %r1417;
	and.b32  	%r1420, %r1419, %r1418;
	popc.b32 	%r1367, %r1420;
	mov.b32 	%r1371, 1;
	// begin inline asm
	shfl.sync.down.b32 %r1364, %r1365, %r1371, %r1367, %r1413;
	// end inline asm
	// begin inline asm
	shfl.sync.down.b32 %r1369, %r1370, %r1371, %r1367, %r1413;
	// end inline asm
	setp.lt.s32 	%p385, %r1124, %r1367;
	setp.eq.s32 	%p386, %r1365, 0;
	selp.b32 	%r1421, %r1364, 0, %p385;
	or.b32  	%r1375, %r1421, %r1365;
	selp.b32 	%r1422, %r1369, 0, %p386;
	selp.b32 	%r1423, %r1422, 0, %p385;
	add.s32 	%r1380, %r1423, %r1370;
	mov.b32 	%r1381, 2;
	// begin inline asm
	shfl.sync.down.b32 %r1374, %r1375, %r1381, %r1367, %r1413;
	// end inline asm
	// begin inline asm
	shfl.sync.down.b32 %r1379, %r1380, %r1381, %r1367, %r1413;
	// end inline asm
	add.s32 	%r1424, %r1124, 2;
	setp.gt.s32 	%p387, %r1424, %r1367;
	setp.eq.s32 	%p388, %r1375, 0;
	selp.b32 	%r1425, %r1379, 0, %p388;
	selp.b32 	%r1426, 0, %r1374, %p387;
	or.b32  	%r1385, %r1375, %r1426;
	selp.b32 	%r1427, 0, %r1425, %p387;
	add.s32 	%r1390, %r1427, %r1380;
	mov.b32 	%r1391, 4;
	// begin inline asm
	shfl.sync.down.b32 %r1384, %r1385, %r1391, %r1367, %r1413;
	// end inline asm
	// begin inline asm
	shfl.sync.down.b32 %r1389, %r1390, %r1391, %r1367, %r1413;
	// end inline asm
	add.s32 	%r1428, %r1124, 4;
	setp.gt.s32 	%p389, %r1428, %r1367;
	setp.eq.s32 	%p390, %r1385, 0;
	selp.b32 	%r1429, %r1389, 0, %p390;
	selp.b32 	%r1430, 0, %r1384, %p389;
	or.b32  	%r1395, %r1385, %r1430;
	selp.b32 	%r1431, 0, %r1429, %p389;
	add.s32 	%r1400, %r1390, %r1431;
	mov.b32 	%r1401, 8;
	// begin inline asm
	shfl.sync.down.b32 %r1394, %r1395, %r1401, %r1367, %r1413;
	// end inline asm
	// begin inline asm
	shfl.sync.down.b32 %r1399, %r1400, %r1401, %r1367, %r1413;
	// end inline asm
	add.s32 	%r1432, %r1124, 8;
	setp.gt.s32 	%p391, %r1432, %r1367;
	setp.eq.s32 	%p392, %r1395, 0;
	selp.b32 	%r1433, %r1399, 0, %p392;
	selp.b32 	%r1434, 0, %r1394, %p391;
	or.b32  	%r1405, %r1395, %r1434;
	selp.b32 	%r1435, 0, %r1433, %p391;
	add.s32 	%r1410, %r1400, %r1435;
	mov.b32 	%r1411, 16;
	// begin inline asm
	shfl.sync.down.b32 %r1404, %r1405, %r1411, %r1367, %r1413;
	// end inline asm
	// begin inline asm
	shfl.sync.down.b32 %r1409, %r1410, %r1411, %r1367, %r1413;
	// end inline asm
	add.s32 	%r1436, %r1124, 16;
	setp.gt.s32 	%p393, %r1436, %r1367;
	setp.eq.s32 	%p394, %r1405, 0;
	selp.b32 	%r1437, %r1409, 0, %p394;
	selp.b32 	%r1438, 0, %r1404, %p393;
	or.b32  	%r1769, %r1438, %r1405;
	selp.b32 	%r1439, 0, %r1437, %p393;
	add.s32 	%r1768, %r1410, %r1439;
	add.s64 	%rd8, %rd1, 512;
	mov.u32 	%r1440, %ctaid.x;
	add.s32 	%r1770, %r1440, %r97;
	mov.b32 	%r1767, 928;
$L__BB9_23:
	setp.ne.s64 	%p395, %rd175, 101;
	mov.b32 	%r1441, -1;
	vote.sync.all.pred 	%p396, %p395, %r1441;
	not.pred 	%p397, %p396;
	@%p397 bra 	$L__BB9_27;
	shr.u32 	%r1767, %r1767, 1;
	mul.wide.s32 	%rd158, %r1770, 16;
	add.s64 	%rd159, %rd8, %rd158;
	add.s64 	%rd157, %rd159, -512;
	mov.u32 	%r1772, %r1767;
$L__BB9_25:
	shr.u32 	%r114, %r1772, 1;
	mul.lo.s32 	%r1472, %r1764, 16807;
	and.b32  	%r1764, %r1472, 2147483647;
	sub.s32 	%r1473, %r1772, %r114;
	add.s32 	%r1474, %r1473, 1;
	rem.u32 	%r1475, %r1764, %r1474;
	add.s32 	%r1471, %r1475, %r114;
	// begin inline asm
	nanosleep.u32 %r1471;
	// end inline asm
	// begin inline asm
	ld.relaxed.gpu.v2.u64 {%rd155, %rd175}, [%rd157];
	// end inline asm
	setp.eq.s64 	%p423, %rd175, 99;
	mov.b32 	%r1476, -1;
	vote.sync.any.pred 	%p424, %p423, %r1476;
	mov.u32 	%r1772, %r114;
	@%p424 bra 	$L__BB9_25;
	mov.b64 	{%r1479, %r1484}, %rd155;
	setp.eq.s64 	%p425, %rd175, 101;
	mov.b32 	%r1527, -1;
	vote.sync.ballot.b32 	%r1528, %p425, %r1527;
	and.b32  	%r1529, %r1528, %r1363;
	or.b32  	%r1530, %r1529, -2147483648;
	add.s32 	%r1531, %r1530, -1;
	not.b32 	%r1532, %r1530;
	and.b32  	%r1533, %r1532, %r1531;
	popc.b32 	%r1481, %r1533;
	mov.b32 	%r1485, 1;
	// begin inline asm
	shfl.sync.down.b32 %r1478, %r1479, %r1485, %r1481, %r1527;
	// end inline asm
	// begin inline asm
	shfl.sync.down.b32 %r1483, %r1484, %r1485, %r1481, %r1527;
	// end inline asm
	setp.lt.s32 	%p427, %r1124, %r1481;
	setp.eq.s32 	%p428, %r1479, 0;
	selp.b32 	%r1534, %r1478, 0, %p427;
	or.b32  	%r1489, %r1534, %r1479;
	selp.b32 	%r1535, %r1483, 0, %p428;
	selp.b32 	%r1536, %r1535, 0, %p427;
	add.s32 	%r1494, %r1536, %r1484;
	mov.b32 	%r1495, 2;
	// begin inline asm
	shfl.sync.down.b32 %r1488, %r1489, %r1495, %r1481, %r1527;
	// end inline asm
	// begin inline asm
	shfl.sync.down.b32 %r1493, %r1494, %r1495, %r1481, %r1527;
	// end inline asm
	add.s32 	%r1537, %r1124, 2;
	setp.gt.s32 	%p429, %r1537, %r1481;
	setp.eq.s32 	%p430, %r1489, 0;
	selp.b32 	%r1538, %r1493, 0, %p430;
	selp.b32 	%r1539, 0, %r1488, %p429;
	or.b32  	%r1499, %r1489, %r1539;
	selp.b32 	%r1540, 0, %r1538, %p429;
	add.s32 	%r1504, %r1540, %r1494;
	mov.b32 	%r1505, 4;
	// begin inline asm
	shfl.sync.down.b32 %r1498, %r1499, %r1505, %r1481, %r1527;
	// end inline asm
	// begin inline asm
	shfl.sync.down.b32 %r1503, %r1504, %r1505, %r1481, %r1527;
	// end inline asm
	add.s32 	%r1541, %r1124, 4;
	setp.gt.s32 	%p431, %r1541, %r1481;
	setp.eq.s32 	%p432, %r1499, 0;
	selp.b32 	%r1542, %r1503, 0, %p432;
	selp.b32 	%r1543, 0, %r1498, %p431;
	or.b32  	%r1509, %r1499, %r1543;
	selp.b32 	%r1544, 0, %r1542, %p431;
	add.s32 	%r1514, %r1504, %r1544;
	mov.b32 	%r1515, 8;
	// begin inline asm
	shfl.sync.down.b32 %r1508, %r1509, %r1515, %r1481, %r1527;
	// end inline asm
	// begin inline asm
	shfl.sync.down.b32 %r1513, %r1514, %r1515, %r1481, %r1527;
	// end inline asm
	add.s32 	%r1545, %r1124, 8;
	setp.gt.s32 	%p433, %r1545, %r1481;
	setp.eq.s32 	%p434, %r1509, 0;
	selp.b32 	%r1546, %r1513, 0, %p434;
	selp.b32 	%r1547, 0, %r1508, %p433;
	or.b32  	%r1519, %r1509, %r1547;
	selp.b32 	%r1548, 0, %r1546, %p433;
	add.s32 	%r1524, %r1514, %r1548;
	mov.b32 	%r1525, 16;
	// begin inline asm
	shfl.sync.down.b32 %r1518, %r1519, %r1525, %r1481, %r1527;
	// end inline asm
	// begin inline asm
	shfl.sync.down.b32 %r1523, %r1524, %r1525, %r1481, %r1527;
	// end inline asm
	add.s32 	%r1549, %r1124, 16;
	setp.gt.s32 	%p435, %r1549, %r1481;
	setp.eq.s32 	%p436, %r1519, 0;
	selp.b32 	%r1550, %r1523, 0, %p436;
	selp.b32 	%r1551, 0, %r1518, %p435;
	selp.b32 	%r1552, 0, %r1550, %p435;
	add.s32 	%r1553, %r1524, %r1552;
	or.b32  	%r1554, %r1551, %r1769;
	or.b32  	%r116, %r1554, %r1519;
	setp.eq.s32 	%p437, %r1769, 0;
	selp.b32 	%r1555, %r1553, 0, %p437;
	add.s32 	%r1768, %r1555, %r1768;
	add.s32 	%r1770, %r1770, -32;
	mov.u32 	%r1769, %r116;
	bra.uni 	$L__BB9_23;
$L__BB9_27:
	mov.u32 	%r1443, %tid.x;
	setp.ne.s32 	%p398, %r1443, 0;
	@%p398 bra 	$L__BB9_29;
	or.b32  	%r1444, %r1769, %r93;
	setp.eq.s32 	%p399, %r93, 0;
	selp.b32 	%r1445, %r1768, 0, %p399;
	add.s32 	%r1446, %r1445, %r94;
	mov.b64 	%rd153, {%r1444, %r1446};
	add.s64 	%rd152, %rd4, 512;
	mov.b64 	%rd154, 101;
	// begin inline asm
	st.relaxed.gpu.v2.u64 [%rd152], {%rd153, %rd154};
	// end inline asm
	st.shared.u32 	[_ZZN3cub18CUB_300001_SM_10006detail11scan_by_key21DeviceScanByKeyKernelINS2_10policy_hubIN6thrust24THRUST_300001_SM_1000_NS18transform_iteratorI12RowKeyStrideNS6_17counting_iteratorIiNS6_11use_defaultESA_SA_EESA_SA_EEjjN4cuda3std3__44plusIvEEE10Policy1000ESC_PjSK_NS0_24ReduceByKeyScanTileStateIjiLb1EEENSF_8equal_toIvEESH_NS0_8NullTypeEmjiEEvT0_PT9_T1_T2_T3_iT4_T5_T6_T7_E12temp_storage+100], %r1769;
	st.shared.v2.u32 	[_ZZN3cub18CUB_300001_SM_10006detail11scan_by_key21DeviceScanByKeyKernelINS2_10policy_hubIN6thrust24THRUST_300001_SM_1000_NS18transform_iteratorI12RowKeyStrideNS6_17counting_iteratorIiNS6_11use_defaultESA_SA_EESA_SA_EEjjN4cuda3std3__44plusIvEEE10Policy1000ESC_PjSK_NS0_24ReduceByKeyScanTileStateIjiLb1EEENSF_8equal_toIvEESH_NS0_8NullTypeEmjiEEvT0_PT9_T1_T2_T3_iT4_T5_T6_T7_E12temp_storage+104], {%r1768, %r1444};
	st.shared.u32 	[_ZZN3cub18CUB_300001_SM_10006detail11scan_by_key21DeviceScanByKeyKernelINS2_10policy_hubIN6thrust24THRUST_300001_SM_1000_NS18transform_iteratorI12RowKeyStrideNS6_17counting_iteratorIiNS6_11use_defaultESA_SA_EESA_SA_EEjjN4cuda3std3__44plusIvEEE10Policy1000ESC_PjSK_NS0_24ReduceByKeyScanTileStateIjiLb1EEENSF_8equal_toIvEESH_NS0_8NullTypeEmjiEEvT0_PT9_T1_T2_T3_iT4_T5_T6_T7_E12temp_storage+112], %r1446;
$L__BB9_29:
	setp.ne.s32 	%p400, %r1124, 0;
	@%p400 bra 	$L__BB9_31;
	st.shared.v2.u32 	[_ZZN3cub18CUB_300001_SM_10006detail11scan_by_key21DeviceScanByKeyKernelINS2_10policy_hubIN6thrust24THRUST_300001_SM_1000_NS18transform_iteratorI12RowKeyStrideNS6_17counting_iteratorIiNS6_11use_defaultESA_SA_EESA_SA_EEjjN4cuda3std3__44plusIvEEE10Policy1000ESC_PjSK_NS0_24ReduceByKeyScanTileStateIjiLb1EEENSF_8equal_toIvEESH_NS0_8NullTypeEmjiEEvT0_PT9_T1_T2_T3_iT4_T5_T6_T7_E12temp_storage+64], {%r1769, %r1768};
	mov.u32 	%r1773, %r1769;
	mov.u32 	%r1774, %r1768;
$L__BB9_31:
	setp.ne.s32 	%p401, %r28, %r29;
	setp.ne.s32 	%p402, %r27, %r28;
	setp.ne.s32 	%p403, %r26, %r27;
	setp.ne.s32 	%p404, %r25, %r26;
	setp.ne.s32 	%p405, %r24, %r25;
	setp.ne.s32 	%p406, %r23, %r24;
	setp.ne.s32 	%p407, %r22, %r23;
	setp.ne.s32 	%p408, %r21, %r22;
	setp.ne.s32 	%p409, %r20, %r21;
	setp.ne.s32 	%p410, %r19, %r20;
	setp.ne.s32 	%p411, %r18, %r19;
	setp.ne.s32 	%p412, %r17, %r18;
	setp.ne.s32 	%p413, %r16, %r17;
	setp.ne.s32 	%p414, %r15, %r16;
	setp.ne.s32 	%p415, %r14, %r15;
	setp.ne.s32 	%p416, %r13, %r14;
	setp.ne.s32 	%p417, %r12, %r13;
	setp.ne.s32 	%p418, %r11, %r12;
	setp.ne.s32 	%p419, %r10, %r11;
	setp.ne.s32 	%p420, %r1763, %r10;
	mov.u32 	%r1447, %tid.x;
	setp.eq.s32 	%p421, %r1447, 0;
	bar.sync 	0;
	ld.shared.u32 	%r1448, [_ZZN3cub18CUB_300001_SM_10006detail11scan_by_key21DeviceScanByKeyKernelINS2_10policy_hubIN6thrust24THRUST_300001_SM_1000_NS18transform_iteratorI12RowKeyStrideNS6_17counting_iteratorIiNS6_11use_defaultESA_SA_EESA_SA_EEjjN4cuda3std3__44plusIvEEE10Policy1000ESC_PjSK_NS0_24ReduceByKeyScanTileStateIjiLb1EEENSF_8equal_toIvEESH_NS0_8NullTypeEmjiEEvT0_PT9_T1_T2_T3_iT4_T5_T6_T7_E12temp_storage+68];
	setp.eq.s32 	%p422, %r1773, 0;
	selp.b32 	%r1449, %r1448, 0, %p422;
	selp.b32 	%r1450, 0, %r1449, %p421;
	add.s32 	%r1451, %r1774, %r1450;
	selp.b32 	%r1452, 0, %r1451, %p420;
	add.s32 	%r1794, %r1452, %r30;
	selp.b32 	%r1453, 0, %r1794, %p419;
	add.s32 	%r1793, %r31, %r1453;
	selp.b32 	%r1454, 0, %r1793, %p418;
	add.s32 	%r1792, %r32, %r1454;
	selp.b32 	%r1455, 0, %r1792, %p417;
	add.s32 	%r1791, %r33, %r1455;
	selp.b32 	%r1456, 0, %r1791, %p416;
	add.s32 	%r1790, %r34, %r1456;
	selp.b32 	%r1457, 0, %r1790, %p415;
	add.s32 	%r1789, %r35, %r1457;
	selp.b32 	%r1458, 0, %r1789, %p414;
	add.s32 	%r1788, %r36, %r1458;
	selp.b32 	%r1459, 0, %r1788, %p413;
	add.s32 	%r1787, %r37, %r1459;
	selp.b32 	%r1460, 0, %r1787, %p412;
	add.s32 	%r1786, %r38, %r1460;
	selp.b32 	%r1461, 0, %r1786, %p411;
	add.s32 	%r1785, %r39, %r1461;
	selp.b32 	%r1462, 0, %r1785, %p410;
	add.s32 	%r1784, %r40, %r1462;
	selp.b32 	%r1463, 0, %r1784, %p409;
	add.s32 	%r1783, %r41, %r1463;
	selp.b32 	%r1464, 0, %r1783, %p408;
	add.s32 	%r1782, %r42, %r1464;
	selp.b32 	%r1465, 0, %r1782, %p407;
	add.s32 	%r1781, %r43, %r1465;
	selp.b32 	%r1466, 0, %r1781, %p406;
	add.s32 	%r1780, %r44, %r1466;
	selp.b32 	%r1467, 0, %r1780, %p405;
	add.s32 	%r1779, %r45, %r1467;
	selp.b32 	%r1468, 0, %r1779, %p404;
	add.s32 	%r1778, %r46, %r1468;
	selp.b32 	%r1469, 0, %r1778, %p403;
	add.s32 	%r1777, %r47, %r1469;
	selp.b32 	%r1470, 0, %r1777, %p402;
	add.s32 	%r1776, %r48, %r1470;
	selp.b32 	%r1775, 0, %r1776, %p401;
$L__BB9_32:
	ld.param.u64 	%rd174, [_ZN3cub18CUB_300001_SM_10006detail11scan_by_key21DeviceScanByKeyKernelINS2_10policy_hubIN6thrust24THRUST_300001_SM_1000_NS18transform_iteratorI12RowKeyStrideNS6_17counting_iteratorIiNS6_11use_defaultESA_SA_EESA_SA_EEjjN4cuda3std3__44plusIvEEE10Policy1000ESC_PjSK_NS0_24ReduceByKeyScanTileStateIjiLb1EEENSF_8equal_toIvEESH_NS0_8NullTypeEmjiEEvT0_PT9_T1_T2_T3_iT4_T5_T6_T7__param_3];
	add.s32 	%r1733, %r49, %r1775;
	bar.sync 	0;
	st.shared.v4.u32 	[%r9], {%r1794, %r1793, %r1792, %r1791};
	st.shared.v4.u32 	[%r9+16], {%r1790, %r1789, %r1788, %r1787};
	st.shared.v4.u32 	[%r9+32], {%r1786, %r1785, %r1784, %r1783};
	st.shared.v4.u32 	[%r9+48], {%r1782, %r1781, %r1780, %r1779};
	st.shared.v4.u32 	[%r9+64], {%r1778, %r1777, %r1776, %r1733};
	bar.warp.sync 	-1;
	ld.shared.u32 	%r1734, [%r8];
	ld.shared.u32 	%r1735, [%r8+128];
	ld.shared.u32 	%r1736, [%r8+256];
	ld.shared.u32 	%r1737, [%r8+384];
	ld.shared.u32 	%r1738, [%r8+512];
	ld.shared.u32 	%r1739, [%r8+640];
	ld.shared.u32 	%r1740, [%r8+768];
	ld.shared.u32 	%r1741, [%r8+896];
	ld.shared.u32 	%r1742, [%r8+1024];
	ld.shared.u32 	%r1743, [%r8+1152];
	ld.shared.u32 	%r1744, [%r8+1280];
	ld.shared.u32 	%r1745, [%r8+1408];
	ld.shared.u32 	%r1746, [%r8+1536];
	ld.shared.u32 	%r1747, [%r8+1664];
	ld.shared.u32 	%r1748, [%r8+1792];
	ld.shared.u32 	%r1749, [%r8+1920];
	ld.shared.u32 	%r1750, [%r8+2048];
	ld.shared.u32 	%r1751, [%r8+2176];
	ld.shared.u32 	%r1752, [%r8+2304];
	ld.shared.u32 	%r1753, [%r8+2432];
	cvta.to.global.u64 	%rd163, %rd174;
	mov.u32 	%r1754, %ctaid.x;
	mul.wide.u32 	%rd164, %r1754, 4480;
	mov.u32 	%r1755, %tid.x;
	and.b32  	%r1756, %r1755, 992;
	mul.lo.s32 	%r1757, %r1756, 20;
	and.b32  	%r1758, %r1755, 31;
	or.b32  	%r1759, %r1757, %r1758;
	cvt.u64.u32 	%rd165, %r1759;
	add.s64 	%rd166, %rd164, %rd165;
	shl.b64 	%rd167, %rd166, 2;
	add.s64 	%rd168, %rd163, %rd167;
	st.global.u32 	[%rd168], %r1734;
	st.global.u32 	[%rd168+128], %r1735;
	st.global.u32 	[%rd168+256], %r1736;
	st.global.u32 	[%rd168+384], %r1737;
	st.global.u32 	[%rd168+512], %r1738;
	st.global.u32 	[%rd168+640], %r1739;
	st.global.u32 	[%rd168+768], %r1740;
	st.global.u32 	[%rd168+896], %r1741;
	st.global.u32 	[%rd168+1024], %r1742;
	st.global.u32 	[%rd168+1152], %r1743;
	st.global.u32 	[%rd168+1280], %r1744;
	st.global.u32 	[%rd168+1408], %r1745;
	st.global.u32 	[%rd168+1536], %r1746;
	st.global.u32 	[%rd168+1664], %r1747;
	st.global.u32 	[%rd168+1792], %r1748;
	st.global.u32 	[%rd168+1920], %r1749;
	st.global.u32 	[%rd168+2048], %r1750;
	st.global.u32 	[%rd168+2176], %r1751;
	st.global.u32 	[%rd168+2304], %r1752;
	st.global.u32 	[%rd168+2432], %r1753;
	bra.uni 	$L__BB9_186;
$L__BB9_33:
	setp.eq.s64 	%p41, %rd3, 0;
	@%p41 bra 	$L__BB9_186;
	cvt.u32.u64 	%r441, %rd2;
	add.s32 	%r161, %r1, %r441;
	cvt.u32.u64 	%r162, %rd3;
	div.s32 	%r1814, %r161, %r2;
	mov.u32 	%r164, %tid.x;
	and.b32  	%r442, %r164, 31;
	and.b32  	%r443, %r164, 992;
	mul.lo.s32 	%r444, %r443, 20;
	or.b32  	%r165, %r444, %r442;
	setp.ge.u32 	%p42, %r165, %r162;
	mov.u32 	%r1795, %r1814;
	@%p42 bra 	$L__BB9_36;
	add.s32 	%r445, %r165, %r161;
	div.s32 	%r1795, %r445, %r2;
$L__BB9_36:
	add.s32 	%r168, %r165, 32;
	setp.ge.u32 	%p43, %r168, %r162;
	mov.u32 	%r1796, %r1814;
	@%p43 bra 	$L__BB9_38;
	add.s32 	%r446, %r168, %r161;
	div.s32 	%r1796, %r446, %r2;
$L__BB9_38:
	add.s32 	%r171, %r165, 64;
	setp.ge.u32 	%p44, %r171, %r162;
	mov.u32 	%r1797, %r1814;
	@%p44 bra 	$L__BB9_40;
	add.s32 	%r447, %r171, %r161;
	div.s32 	%r1797, %r447, %r2;
$L__BB9_40:
	add.s32 	%r174, %r165, 96;
	setp.ge.u32 	%p45, %r174, %r162;
	mov.u32 	%r1798, %r1814;
	@%p45 bra 	$L__BB9_42;
	add.s32 	%r448, %r174, %r161;
	div.s32 	%r1798, %r448, %r2;
$L__BB9_42:
	add.s32 	%r177, %r165, 128;
	setp.ge.u32 	%p46, %r177, %r162;
	mov.u32 	%r1799, %r1814;
	@%p46 bra 	$L__BB9_44;
	add.s32 	%r449, %r177, %r161;
	div.s32 	%r1799, %r449, %r2;
$L__BB9_44:
	add.s32 	%r180, %r165, 160;
	setp.ge.u32 	%p47, %r180, %r162;
	mov.u32 	%r1800, %r1814;
	@%p47 bra 	$L__BB9_46;
	add.s32 	%r450, %r180, %r161;
	div.s32 	%r1800, %r450, %r2;
$L__BB9_46:
	add.s32 	%r183, %r165, 192;
	setp.ge.u32 	%p48, %r183, %r162;
	mov.u32 	%r1801, %r1814;
	@%p48 bra 	$L__BB9_48;
	add.s32 	%r451, %r183, %r161;
	div.s32 	%r1801, %r451, %r2;
$L__BB9_48:
	add.s32 	%r186, %r165, 224;
	setp.ge.u32 	%p49, %r186, %r162;
	mov.u32 	%r1802, %r1814;
	@%p49 bra 	$L__BB9_50;
	add.s32 	%r452, %r186, %r161;
	div.s32 	%r1802, %r452, %r2;
$L__BB9_50:
	add.s32 	%r189, %r165, 256;
	setp.ge.u32 	%p50, %r189, %r162;
	mov.u32 	%r1803, %r1814;
	@%p50 bra 	$L__BB9_52;
	add.s32 	%r453, %r189, %r161;
	div.s32 	%r1803, %r453, %r2;
$L__BB9_52:
	add.s32 	%r192, %r165, 288;
	setp.ge.u32 	%p51, %r192, %r162;
	mov.u32 	%r1804, %r1814;
	@%p51 bra 	$L__BB9_54;
	add.s32 	%r454, %r192, %r161;
	div.s32 	%r1804, %r454, %r2;
$L__BB9_54:
	add.s32 	%r195, %r165, 320;
	setp.ge.u32 	%p52, %r195, %r162;
	mov.u32 	%r1805, %r1814;
	@%p52 bra 	$L__BB9_56;
	add.s32 	%r455, %r195, %r161;
	div.s32 	%r1805, %r455, %r2;
$L__BB9_56:
	add.s32 	%r198, %r165, 352;
	setp.ge.u32 	%p53, %r198, %r162;
	mov.u32 	%r1806, %r1814;
	@%p53 bra 	$L__BB9_58;
	add.s32 	%r456, %r198, %r161;
	div.s32 	%r1806, %r456, %r2;
$L__BB9_58:
	add.s32 	%r201, %r165, 384;
	setp.ge.u32 	%p54, %r201, %r162;
	mov.u32 	%r1807, %r1814;
	@%p54 bra 	$L__BB9_60;
	add.s32 	%r457, %r201, %r161;
	div.s32 	%r1807, %r457, %r2;
$L__BB9_60:
	add.s32 	%r204, %r165, 416;
	setp.ge.u32 	%p55, %r204, %r162;
	mov.u32 	%r1808, %r1814;
	@%p55 bra 	$L__BB9_62;
	add.s32 	%r458, %r204, %r161;
	div.s32 	%r1808, %r458, %r2;
$L__BB9_62:
	add.s32 	%r207, %r165, 448;
	setp.ge.u32 	%p56, %r207, %r162;
	mov.u32 	%r1809, %r1814;
	@%p56 bra 	$L__BB9_64;
	add.s32 	%r459, %r207, %r161;
	div.s32 	%r1809, %r459, %r2;
$L__BB9_64:
	add.s32 	%r210, %r165, 480;
	setp.ge.u32 	%p57, %r210, %r162;
	mov.u32 	%r1810, %r1814;
	@%p57 bra 	$L__BB9_66;
	add.s32 	%r460, %r210, %r161;
	div.s32 	%r1810, %r460, %r2;
$L__BB9_66:
	add.s32 	%r213, %r165, 512;
	setp.ge.u32 	%p58, %r213, %r162;
	mov.u32 	%r1811, %r1814;
	@%p58 bra 	$L__BB9_68;
	add.s32 	%r461, %r213, %r161;
	div.s32 	%r1811, %r461, %r2;
$L__BB9_68:
	add.s32 	%r216, %r165, 544;
	setp.ge.u32 	%p59, %r216, %r162;
	mov.u32 	%r1812, %r1814;
	@%p59 bra 	$L__BB9_70;
	add.s32 	%r462, %r216, %r161;
	div.s32 	%r1812, %r462, %r2;
$L__BB9_70:
	add.s32 	%r219, %r165, 576;
	setp.ge.u32 	%p60, %r219, %r162;
	mov.u32 	%r1813, %r1814;
	@%p60 bra 	$L__BB9_72;
	add.s32 	%r463, %r219, %r161;
	div.s32 	%r1813, %r463, %r2;
$L__BB9_72:
	add.s32 	%r222, %r165, 608;
	setp.ge.u32 	%p61, %r222, %r162;
	@%p61 bra 	$L__BB9_74;
	add.s32 	%r464, %r222, %r161;
	div.s32 	%r1814, %r464, %r2;
$L__BB9_74:
	ld.param.u64 	%rd171, [_ZN3cub18CUB_300001_SM_10006detail11scan_by_key21DeviceScanByKeyKernelINS2_10policy_hubIN6thrust24THRUST_300001_SM_1000_NS18transform_iteratorI12RowKeyStrideNS6_17counting_iteratorIiNS6_11use_defaultESA_SA_EESA_SA_EEjjN4cuda3std3__44plusIvEEE10Policy1000ESC_PjSK_NS0_24ReduceByKeyScanTileStateIjiLb1EEENSF_8equal_toIvEESH_NS0_8NullTypeEmjiEEvT0_PT9_T1_T2_T3_iT4_T5_T6_T7__param_2];
	setp.ge.u32 	%p62, %r165, %r162;
	// begin inline asm
	mov.u32 %r465, %laneid;
	// end inline asm
	shr.u32 	%r467, %r164, 5;
	mad.lo.s32 	%r468, %r467, 640, %r465;
	shl.b32 	%r469, %r468, 2;
	mov.u32 	%r470, _ZZN3cub18CUB_300001_SM_10006detail11scan_by_key21DeviceScanByKeyKernelINS2_10policy_hubIN6thrust24THRUST_300001_SM_1000_NS18transform_iteratorI12RowKeyStrideNS6_17counting_iteratorIiNS6_11use_defaultESA_SA_EESA_SA_EEjjN4cuda3std3__44plusIvEEE10Policy1000ESC_PjSK_NS0_24ReduceByKeyScanTileStateIjiLb1EEENSF_8equal_toIvEESH_NS0_8NullTypeEmjiEEvT0_PT9_T1_T2_T3_iT4_T5_T6_T7_E12temp_storage;
	add.s32 	%r226, %r470, %r469;
	st.shared.u32 	[%r226], %r1795;
	st.shared.u32 	[%r226+128], %r1796;
	st.shared.u32 	[%r226+256], %r1797;
	st.shared.u32 	[%r226+384], %r1798;
	st.shared.u32 	[%r226+512], %r1799;
	st.shared.u32 	[%r226+640], %r1800;
	st.shared.u32 	[%r226+768], %r1801;
	st.shared.u32 	[%r226+896], %r1802;
	st.shared.u32 	[%r226+1024], %r1803;
	st.shared.u32 	[%r226+1152], %r1804;
	st.shared.u32 	[%r226+1280], %r1805;
	st.shared.u32 	[%r226+1408], %r1806;
	st.shared.u32 	[%r226+1536], %r1807;
	st.shared.u32 	[%r226+1664], %r1808;
	st.shared.u32 	[%r226+1792], %r1809;
	st.shared.u32 	[%r226+1920], %r1810;
	st.shared.u32 	[%r226+2048], %r1811;
	st.shared.u32 	[%r226+2176], %r1812;
	st.shared.u32 	[%r226+2304], %r1813;
	st.shared.u32 	[%r226+2432], %r1814;
	bar.warp.sync 	-1;
	mad.lo.s32 	%r227, %r465, 76, %r226;
	ld.shared.v4.u32 	{%r228, %r229, %r230, %r231}, [%r227];
	ld.shared.v4.u32 	{%r232, %r233, %r234, %r235}, [%r227+16];
	ld.shared.v4.u32 	{%r236, %r237, %r238, %r239}, [%r227+32];
	ld.shared.v4.u32 	{%r240, %r241, %r242, %r243}, [%r227+48];
	ld.shared.v4.u32 	{%r244, %r245, %r246, %r247}, [%r227+64];
	bar.sync 	0;
	shl.b64 	%rd27, %rd2, 2;
	add.s64 	%rd26, %rd171, %rd27;
	// begin inline asm
	ld.ca.u32 %r1834, [%rd26];
	// end inline asm
	shl.b32 	%r471, %r165, 2;
	cvt.u64.u32 	%rd28, %r471;
	add.s64 	%rd12, %rd26, %rd28;
	mov.u32 	%r1815, %r1834;
	@%p62 bra 	$L__BB9_76;
	// begin inline asm
	ld.ca.u32 %r1815, [%rd12];
	// end inline asm
$L__BB9_76:
	setp.ge.u32 	%p63, %r168, %r162;
	mov.u32 	%r1816, %r1834;
	@%p63 bra 	$L__BB9_78;
	add.s64 	%rd30, %rd12, 128;
	// begin inline asm
	ld.ca.u32 %r1816, [%rd30];
	// end inline asm
$L__BB9_78:
	setp.ge.u32 	%p64, %r171, %r162;
	mov.u32 	%r1817, %r1834;
	@%p64 bra 	$L__BB9_80;
	add.s64 	%rd31, %rd12, 256;
	// begin inline asm
	ld.ca.u32 %r1817, [%rd31];
	// end inline asm
$L__BB9_80:
	setp.ge.u32 	%p65, %r174, %r162;
	mov.u32 	%r1818, %r1834;
	@%p65 bra 	$L__BB9_82;
	add.s64 	%rd32, %rd12, 384;
	// begin inline asm
	ld.ca.u32 %r1818, [%rd32];
	// end inline asm
$L__BB9_82:
	setp.ge.u32 	%p66, %r177, %r162;
	mov.u32 	%r1819, %r1834;
	@%p66 bra 	$L__BB9_84;
	add.s64 	%rd33, %rd12, 512;
	// begin inline asm
	ld.ca.u32 %r1819, [%rd33];
	// end inline asm
$L__BB9_84:
	setp.ge.u32 	%p67, %r180, %r162;
	mov.u32 	%r1820, %r1834;
	@%p67 bra 	$L__BB9_86;
	add.s64 	%rd34, %rd12, 640;
	// begin inline asm
	ld.ca.u32 %r1820, [%rd34];
	// end inline asm
$L__BB9_86:
	setp.ge.u32 	%p68, %r183, %r162;
	mov.u32 	%r1821, %r1834;
	@%p68 bra 	$L__BB9_88;
	add.s64 	%rd35, %rd12, 768;
	// begin inline asm
	ld.ca.u32 %r1821, [%rd35];
	// end inline asm
$L__BB9_88:
	setp.ge.u32 	%p69, %r186, %r162;
	mov.u32 	%r1822, %r1834;
	@%p69 bra 	$L__BB9_90;
	add.s64 	%rd36, %rd12, 896;
	// begin inline asm
	ld.ca.u32 %r1822, [%rd36];
	// end inline asm
$L__BB9_90:
	setp.ge.u32 	%p70, %r189, %r162;
	mov.u32 	%r1823, %r1834;
	@%p70 bra 	$L__BB9_92;
	add.s64 	%rd37, %rd12, 1024;
	// begin inline asm
	ld.ca.u32 %r1823, [%rd37];
	// end inline asm
$L__BB9_92:
	setp.ge.u32 	%p71, %r192, %r162;
	mov.u32 	%r1824, %r1834;
	@%p71 bra 	$L__BB9_94;
	add.s64 	%rd38, %rd12, 1152;
	// begin inline asm
	ld.ca.u32 %r1824, [%rd38];
	// end inline asm
$L__BB9_94:
	setp.ge.u32 	%p72, %r195, %r162;
	mov.u32 	%r1825, %r1834;
	@%p72 bra 	$L__BB9_96;
	add.s64 	%rd39, %rd12, 1280;
	// begin inline asm
	ld.ca.u32 %r1825, [%rd39];
	// end inline asm
$L__BB9_96:
	add.s32 	%r483, %r165, 352;
	setp.ge.u32 	%p73, %r483, %r162;
	mov.u32 	%r1826, %r1834;
	@%p73 bra 	$L__BB9_98;
	add.s64 	%rd40, %rd12, 1408;
	// begin inline asm
	ld.ca.u32 %r1826, [%rd40];
	// end inline asm
$L__BB9_98:
	setp.ge.u32 	%p74, %r201, %r162;
	mov.u32 	%r1827, %r1834;
	@%p74 bra 	$L__BB9_100;
	add.s64 	%rd41, %rd12, 1536;
	// begin inline asm
	ld.ca.u32 %r1827, [%rd41];
	// end inline asm
$L__BB9_100:
	setp.ge.u32 	%p75, %r204, %r162;
	mov.u32 	%r1828, %r1834;
	@%p75 bra 	$L__BB9_102;
	add.s64 	%rd42, %rd12, 1664;
	// begin inline asm
	ld.ca.u32 %r1828, [%rd42];
	// end inline asm
$L__BB9_102:
	setp.ge.u32 	%p76, %r207, %r162;
	mov.u32 	%r1829, %r1834;
	@%p76 bra 	$L__BB9_104;
	add.s64 	%rd43, %rd12, 1792;
	// begin inline asm
	ld.ca.u32 %r1829, [%rd43];
	// end inline asm
$L__BB9_104:
	setp.ge.u32 	%p77, %r210, %r162;
	mov.u32 	%r1830, %r1834;
	@%p77 bra 	$L__BB9_106;
	add.s64 	%rd44, %rd12, 1920;
	// begin inline asm
	ld.ca.u32 %r1830, [%rd44];
	// end inline asm
$L__BB9_106:
	mov.u32 	%r1831, %r1834;
	@%p58 bra 	$L__BB9_108;
	add.s64 	%rd45, %rd12, 2048;
	// begin inline asm
	ld.ca.u32 %r1831, [%rd45];
	// end inline asm
$L__BB9_108:
	mov.u32 	%r1832, %r1834;
	@%p59 bra 	$L__BB9_110;
	add.s64 	%rd46, %rd12, 2176;
	// begin inline asm
	ld.ca.u32 %r1832, [%rd46];
	// end inline asm
$L__BB9_110:
	add.s32 	%r491, %r165, 576;
	setp.ge.u32 	%p80, %r491, %r162;
	mov.u32 	%r1833, %r1834;
	@%p80 bra 	$L__BB9_112;
	add.s64 	%rd47, %rd12, 2304;
	// begin inline asm
	ld.ca.u32 %r1833, [%rd47];
	// end inline asm
$L__BB9_112:
	@%p61 bra 	$L__BB9_114;
	add.s64 	%rd48, %rd12, 2432;
	// begin inline asm
	ld.ca.u32 %r1834, [%rd48];
	// end inline asm
$L__BB9_114:
	st.shared.u32 	[%r226], %r1815;
	st.shared.u32 	[%r226+128], %r1816;
	st.shared.u32 	[%r226+256], %r1817;
	st.shared.u32 	[%r226+384], %r1818;
	st.shared.u32 	[%r226+512], %r1819;
	st.shared.u32 	[%r226+640], %r1820;
	st.shared.u32 	[%r226+768], %r1821;
	st.shared.u32 	[%r226+896], %r1822;
	st.shared.u32 	[%r226+1024], %r1823;
	st.shared.u32 	[%r226+1152], %r1824;
	st.shared.u32 	[%r226+1280], %r1825;
	st.shared.u32 	[%r226+1408], %r1826;
	st.shared.u32 	[%r226+1536], %r1827;
	st.shared.u32 	[%r226+1664], %r1828;
	st.shared.u32 	[%r226+1792], %r1829;
	st.shared.u32 	[%r226+1920], %r1830;
	st.shared.u32 	[%r226+2048], %r1831;
	st.shared.u32 	[%r226+2176], %r1832;
	st.shared.u32 	[%r226+2304], %r1833;
	st.shared.u32 	[%r226+2432], %r1834;
	bar.warp.sync 	-1;
	ld.shared.v4.u32 	{%r289, %r290, %r291, %r292}, [%r227];
	ld.shared.v4.u32 	{%r293, %r294, %r295, %r296}, [%r227+16];
	ld.shared.v4.u32 	{%r297, %r298, %r299, %r300}, [%r227+32];
	ld.shared.v4.u32 	{%r301, %r302, %r303, %r304}, [%r227+48];
	ld.shared.v4.u32 	{%r305, %r306, %r307, %r308}, [%r227+64];
	bar.sync 	0;
	setp.ne.s32 	%p82, %r3, 0;
	@%p82 bra 	$L__BB9_122;
	shl.b32 	%r874, %r164, 2;
	mov.u32 	%r875, _ZZN3cub18CUB_300001_SM_10006detail11scan_by_key21DeviceScanByKeyKernelINS2_10policy_hubIN6thrust24THRUST_300001_SM_1000_NS18transform_iteratorI12RowKeyStrideNS6_17counting_iteratorIiNS6_11use_defaultESA_SA_EESA_SA_EEjjN4cuda3std3__44plusIvEEE10Policy1000ESC_PjSK_NS0_24ReduceByKeyScanTileStateIjiLb1EEENSF_8equal_toIvEESH_NS0_8NullTypeEmjiEEvT0_PT9_T1_T2_T3_iT4_T5_T6_T7_E12temp_storage;
	add.s32 	%r876, %r875, %r874;
	add.s32 	%r309, %r876, 1020;
	st.shared.u32 	[%r876+1020], %r247;
	bar.sync 	0;
	setp.eq.s32 	%p207, %r164, 0;
	mov.b32 	%r1835, 1;
	@%p207 bra 	$L__BB9_117;
	ld.shared.u32 	%r877, [%r309+-4];
	setp.ne.s32 	%p208, %r877, %r228;
	selp.u32 	%r1835, 1, 0, %p208;
$L__BB9_117:
	shr.u32 	%r312, %r164, 5;
	setp.ne.s32 	%p209, %r228, %r229;
	setp.ne.s32 	%p210, %r229, %r230;
	setp.ne.s32 	%p211, %r230, %r231;
	setp.ne.s32 	%p212, %r231, %r232;
	setp.ne.s32 	%p213, %r232, %r233;
	setp.ne.s32 	%p214, %r233, %r234;
	setp.ne.s32 	%p215, %r234, %r235;
	setp.ne.s32 	%p216, %r235, %r236;
	setp.ne.s32 	%p217, %r236, %r237;
	setp.ne.s32 	%p218, %r237, %r238;
	setp.ne.s32 	%p219, %r238, %r239;
	setp.ne.s32 	%p220, %r239, %r240;
	setp.ne.s32 	%p221, %r240, %r241;
	setp.ne.s32 	%p222, %r241, %r242;
	setp.ne.s32 	%p223, %r242, %r243;
	setp.ne.s32 	%p224, %r243, %r244;
	setp.ne.s32 	%p225, %r244, %r245;
	setp.ne.s32 	%p226, %r245, %r246;
	setp.ne.s32 	%p227, %r246, %r247;
	mul.lo.s32 	%r938, %r164, 20;
	cvt.u64.u32 	%rd90, %r938;
	setp.eq.s64 	%p228, %rd3, %rd90;
	selp.b32 	%r313, 1, %r1835, %p228;
	or.b32  	%r939, %r938, 1;
	cvt.u64.u32 	%rd91, %r939;
	setp.eq.s64 	%p229, %rd3, %rd91;
	or.pred  	%p1, %p229, %p209;
	or.b32  	%r940, %r938, 2;
	cvt.u64.u32 	%rd92, %r940;
	setp.eq.s64 	%p230, %rd3, %rd92;
	or.pred  	%p2, %p230, %p210;
	or.b32  	%r941, %r938, 3;
	cvt.u64.u32 	%rd93, %r941;
	setp.eq.s64 	%p231, %rd3, %rd93;
	or.pred  	%p3, %p231, %p211;
	add.s32 	%r942, %r938, 4;
	cvt.u64.u32 	%rd94, %r942;
	setp.eq.s64 	%p232, %rd3, %rd94;
	or.pred  	%p4, %p232, %p212;
	add.s32 	%r943, %r938, 5;
	cvt.u64.u32 	%rd95, %r943;
	setp.eq.s64 	%p233, %rd3, %rd95;
	or.pred  	%p5, %p233, %p213;
	add.s32 	%r944, %r938, 6;
	cvt.u64.u32 	%rd96, %r944;
	setp.eq.s64 	%p234, %rd3, %rd96;
	or.pred  	%p6, %p234, %p214;
	add.s32 	%r945, %r938, 7;
	cvt.u64.u32 	%rd97, %r945;
	setp.eq.s64 	%p235, %rd3, %rd97;
	or.pred  	%p7, %p235, %p215;
	add.s32 	%r946, %r938, 8;
	cvt.u64.u32 	%rd98, %r946;
	setp.eq.s64 	%p236, %rd3, %rd98;
	or.pred  	%p8, %p236, %p216;
	add.s32 	%r947, %r938, 9;
	cvt.u64.u32 	%rd99, %r947;
	setp.eq.s64 	%p237, %rd3, %rd99;
	or.pred  	%p9, %p237, %p217;
	add.s32 	%r948, %r938, 10;
	cvt.u64.u32 	%rd100, %r948;
	setp.eq.s64 	%p238, %rd3, %rd100;
	or.pred  	%p10, %p238, %p218;
	add.s32 	%r949, %r938, 11;
	cvt.u64.u32 	%rd101, %r949;
	setp.eq.s64 	%p239, %rd3, %rd101;
	or.pred  	%p11, %p239, %p219;
	add.s32 	%r950, %r938, 12;
	cvt.u64.u32 	%rd102, %r950;
	setp.eq.s64 	%p240, %rd3, %rd102;
	or.pred  	%p12, %p240, %p220;
	add.s32 	%r951, %r938, 13;
	cvt.u64.u32 	%rd103, %r951;
	setp.eq.s64 	%p241, %rd3, %rd103;
	or.pred  	%p13, %p241, %p221;
	add.s32 	%r952, %r938, 14;
	cvt.u64.u32 	%rd104, %r952;
	setp.eq.s64 	%p242, %rd3, %rd104;
	or.pred  	%p14, %p242, %p222;
	add.s32 	%r953, %r938, 15;
	cvt.u64.u32 	%rd105, %r953;
	setp.eq.s64 	%p243, %rd3, %rd105;
	or.pred  	%p15, %p243, %p223;
	add.s32 	%r954, %r938, 16;
	cvt.u64.u32 	%rd106, %r954;
	setp.eq.s64 	%p244, %rd3, %rd106;
	or.pred  	%p16, %p244, %p224;
	add.s32 	%r955, %r938, 17;
	cvt.u64.u32 	%rd107, %r955;
	setp.eq.s64 	%p245, %rd3, %rd107;
	or.pred  	%p17, %p245, %p225;
	add.s32 	%r956, %r938, 18;
	cvt.u64.u32 	%rd108, %r956;
	setp.eq.s64 	%p246, %rd3, %rd108;
	or.pred  	%p18, %p246, %p226;
	add.s32 	%r957, %r938, 19;
	cvt.u64.u32 	%rd109, %r957;
	setp.eq.s64 	%p247, %rd3, %rd109;
	or.pred  	%p19, %p247, %p227;
	selp.b32 	%r958, 0, %r289, %p1;
	add.s32 	%r959, %r290, %r958;
	or.pred  	%p248, %p1, %p2;
	selp.b32 	%r960, 0, %r959, %p2;
	add.s32 	%r961, %r291, %r960;
	or.pred  	%p249, %p248, %p3;
	selp.b32 	%r962, 0, %r961, %p3;
	add.s32 	%r963, %r292, %r962;
	or.pred  	%p250, %p249, %p4;
	selp.b32 	%r964, 0, %r963, %p4;
	add.s32 	%r965, %r293, %r964;
	or.pred  	%p251, %p250, %p5;
	selp.b32 	%r966, 0, %r965, %p5;
	add.s32 	%r967, %r294, %r966;
	or.pred  	%p252, %p251, %p6;
	selp.b32 	%r968, 0, %r967, %p6;
	add.s32 	%r969, %r295, %r968;
	or.pred  	%p253, %p252, %p7;
	selp.b32 	%r970, 0, %r969, %p7;
	add.s32 	%r971, %r296, %r970;
	or.pred  	%p254, %p253, %p8;
	selp.b32 	%r972, 0, %r971, %p8;
	add.s32 	%r973, %r297, %r972;
	or.pred  	%p255, %p254, %p9;
	selp.b32 	%r974, 0, %r973, %p9;
	add.s32 	%r975, %r298, %r974;
	or.pred  	%p256, %p255, %p10;
	selp.b32 	%r976, 0, %r975, %p10;
	add.s32 	%r977, %r299, %r976;
	or.pred  	%p257, %p256, %p11;
	selp.b32 	%r978, 0, %r977, %p11;
	add.s32 	%r979, %r300, %r978;
	or.pred  	%p258, %p257, %p12;
	selp.b32 	%r980, 0, %r979, %p12;
	add.s32 	%r981, %r301, %r980;
	or.pred  	%p259, %p258, %p13;
	selp.b32 	%r982, 0, %r981, %p13;
	add.s32 	%r983, %r302, %r982;
	or.pred  	%p260, %p259, %p14;
	selp.b32 	%r984, 0, %r983, %p14;
	add.s32 	%r985, %r303, %r984;
	or.pred  	%p261, %p260, %p15;
	selp.b32 	%r986, 0, %r985, %p15;
	add.s32 	%r987, %r304, %r986;
	or.pred  	%p262, %p261, %p16;
	selp.b32 	%r988, 0, %r987, %p16;
	add.s32 	%r989, %r305, %r988;
	or.pred  	%p263, %p262, %p17;
	selp.b32 	%r990, 0, %r989, %p17;
	add.s32 	%r991, %r306, %r990;
	or.pred  	%p264, %p263, %p18;
	selp.b32 	%r992, 0, %r991, %p18;
	add.s32 	%r993, %r307, %r992;
	or.pred  	%p265, %p264, %p19;
	selp.u32 	%r994, 1, 0, %p265;
	or.b32  	%r879, %r313, %r994;
	selp.b32 	%r995, 0, %r993, %p19;
	add.s32 	%r884, %r308, %r995;
	mov.b32 	%r935, 1;
	mov.b32 	%r936, 0;
	mov.b32 	%r937, -1;
	// begin inline asm
	shfl.sync.up.b32 %r878, %r879, %r935, %r936, %r937;
	// end inline asm
	// begin inline asm
	shfl.sync.up.b32 %r883, %r884, %r935, %r936, %r937;
	// end inline asm
	setp.eq.s32 	%p266, %r879, 0;
	selp.b32 	%r996, %r883, 0, %p266;
	setp.lt.s32 	%p267, %r465, 1;
	selp.b32 	%r997, 0, %r878, %p267;
	or.b32  	%r889, %r997, %r879;
	selp.b32 	%r998, 0, %r996, %p267;
	add.s32 	%r894, %r998, %r884;
	mov.b32 	%r895, 2;
	// begin inline asm
	shfl.sync.up.b32 %r888, %r889, %r895, %r936, %r937;
	// end inline asm
	// begin inline asm
	shfl.sync.up.b32 %r893, %r894, %r895, %r936, %r937;
	// end inline asm
	setp.eq.s32 	%p268, %r889, 0;
	selp.b32 	%r999, %r893, 0, %p268;
	setp.lt.s32 	%p269, %r465, 2;
	selp.b32 	%r1000, 0, %r888, %p269;
	or.b32  	%r899, %r1000, %r889;
	selp.b32 	%r1001, 0, %r999, %p269;
	add.s32 	%r904, %r1001, %r894;
	mov.b32 	%r905, 4;
	// begin inline asm
	shfl.sync.up.b32 %r898, %r899, %r905, %r936, %r937;
	// end inline asm
	// begin inline asm
	shfl.sync.up.b32 %r903, %r904, %r905, %r936, %r937;
	// end inline asm
	setp.eq.s32 	%p270, %r899, 0;
	selp.b32 	%r1002, %r903, 0, %p270;
	setp.lt.s32 	%p271, %r465, 4;
	selp.b32 	%r1003, 0, %r898, %p271;
	or.b32  	%r909, %r1003, %r899;
	selp.b32 	%r1004, 0, %r1002, %p271;
	add.s32 	%r914, %r1004, %r904;
	mov.b32 	%r915, 8;
	// begin inline asm
	shfl.sync.up.b32 %r908, %r909, %r915, %r936, %r937;
	// end inline asm
	// begin inline asm
	shfl.sync.up.b32 %r913, %r914, %r915, %r936, %r937;
	// end inline asm
	setp.eq.s32 	%p272, %r909, 0;
	selp.b32 	%r1005, %r913, 0, %p272;
	setp.lt.s32 	%p273, %r465, 8;
	selp.b32 	%r1006, 0, %r908, %p273;
	or.b32  	%r919, %r1006, %r909;
	selp.b32 	%r1007, 0, %r1005, %p273;
	add.s32 	%r924, %r1007, %r914;
	mov.b32 	%r925, 16;
	// begin inline asm
	shfl.sync.up.b32 %r918, %r919, %r925, %r936, %r937;
	// end inline asm
	// begin inline asm
	shfl.sync.up.b32 %r923, %r924, %r925, %r936, %r937;
	// end inline asm
	setp.eq.s32 	%p274, %r919, 0;
	selp.b32 	%r1008, %r923, 0, %p274;
	setp.lt.s32 	%p275, %r465, 16;
	selp.b32 	%r1009, 0, %r918, %p275;
	or.b32  	%r929, %r1009, %r919;
	selp.b32 	%r1010, 0, %r1008, %p275;
	add.s32 	%r934, %r1010, %r924;
	// begin inline asm
	shfl.sync.up.b32 %r928, %r929, %r935, %r936, %r937;
	// end inline asm
	// begin inline asm
	shfl.sync.up.b32 %r1836, %r934, %r935, %r936, %r937;
	// end inline asm
	setp.ne.s32 	%p276, %r465, 31;
	@%p276 bra 	$L__BB9_119;
	shl.b32 	%r1011, %r312, 3;
	mov.u32 	%r1012, _ZZN3cub18CUB_300001_SM_10006detail11scan_by_key21DeviceScanByKeyKernelINS2_10policy_hubIN6thrust24THRUST_300001_SM_1000_NS18transform_iteratorI12RowKeyStrideNS6_17counting_iteratorIiNS6_11use_defaultESA_SA_EESA_SA_EEjjN4cuda3std3__44plusIvEEE10Policy1000ESC_PjSK_NS0_24ReduceByKeyScanTileStateIjiLb1EEENSF_8equal_toIvEESH_NS0_8NullTypeEmjiEEvT0_PT9_T1_T2_T3_iT4_T5_T6_T7_E12temp_storage;
	add.s32 	%r1013, %r1012, %r1011;
	st.shared.v2.u32 	[%r1013], {%r929, %r934};
$L__BB9_119:
	bar.sync 	0;
	setp.lt.u32 	%p277, %r164, 32;
	@%p277 bra 	$L__BB9_121;
	ld.shared.u32 	%r1014, [_ZZN3cub18CUB_300001_SM_10006detail11scan_by_key21DeviceScanByKeyKernelINS2_10policy_hubIN6thrust24THRUST_300001_SM_1000_NS18transform_iteratorI12RowKeyStrideNS6_17counting_iteratorIiNS6_11use_defaultESA_SA_EESA_SA_EEjjN4cuda3std3__44plusIvEEE10Policy1000ESC_PjSK_NS0_24ReduceByKeyScanTileStateIjiLb1EEENSF_8equal_toIvEESH_NS0_8NullTypeEmjiEEvT0_PT9_T1_T2_T3_iT4_T5_T6_T7_E12temp_storage+4];
	ld.shared.v2.u32 	{%r1015, %r1016}, [_ZZN3cub18CUB_300001_SM_10006detail11scan_by_key21DeviceScanByKeyKernelINS2_10policy_hubIN6thrust24THRUST_300001_SM_1000_NS18transform_iteratorI12RowKeyStrideNS6_17counting_iteratorIiNS6_11use_defaultESA_SA_EESA_SA_EEjjN4cuda3std3__44plusIvEEE10Policy1000ESC_PjSK_NS0_24ReduceByKeyScanTileStateIjiLb1EEENSF_8equal_toIvEESH_NS0_8NullTypeEmjiEEvT0_PT9_T1_T2_T3_iT4_T5_T6_T7_E12temp_storage+8];
	setp.eq.s32 	%p278, %r1015, 0;
	selp.b32 	%r1017, %r1014, 0, %p278;
	add.s32 	%r1018, %r1017, %r1016;
	ld.shared.v4.u32 	{%r1019, %r1020, %r1021, %r1022}, [_ZZN3cub18CUB_300001_SM_10006detail11scan_by_key21DeviceScanByKeyKernelINS2_10policy_hubIN6thrust24THRUST_300001_SM_1000_NS18transform_iteratorI12RowKeyStrideNS6_17counting_iteratorIiNS6_11use_defaultESA_SA_EESA_SA_EEjjN4cuda3std3__44plusIvEEE10Policy1000ESC_PjSK_NS0_24ReduceByKeyScanTileStateIjiLb1EEENSF_8equal_toIvEESH_NS0_8NullTypeEmjiEEvT0_PT9_T1_T2_T3_iT4_T5_T6_T7_E12temp_storage+16];
	setp.eq.s32 	%p279, %r1019, 0;
	selp.b32 	%r1023, %r1018, 0, %p279;
	add.s32 	%r1024, %r1023, %r1020;
	setp.eq.s32 	%p280, %r1021, 0;
	selp.b32 	%r1025, %r1024, 0, %p280;
	add.s32 	%r1026, %r1025, %r1022;
	ld.shared.v4.u32 	{%r1027, %r1028, %r1029, %r1030}, [_ZZN3cub18CUB_300001_SM_10006detail11scan_by_key21DeviceScanByKeyKernelINS2_10policy_hubIN6thrust24THRUST_300001_SM_1000_NS18transform_iteratorI12RowKeyStrideNS6_17counting_iteratorIiNS6_11use_defaultESA_SA_EESA_SA_EEjjN4cuda3std3__44plusIvEEE10Policy1000ESC_PjSK_NS0_24ReduceByKeyScanTileStateIjiLb1EEENSF_8equal_toIvEESH_NS0_8NullTypeEmjiEEvT0_PT9_T1_T2_T3_iT4_T5_T6_T7_E12temp_storage+32];
	setp.eq.s32 	%p281, %r1027, 0;
	selp.b32 	%r1031, %r1026, 0, %p281;
	add.s32 	%r1032, %r1031, %r1028;
	setp.eq.s32 	%p282, %r312, 6;
	setp.eq.s32 	%p283, %r1029, 0;
	selp.b32 	%r1033, %r1032, 0, %p283;
	add.s32 	%r1034, %r1033, %r1030;
	setp.eq.s32 	%p284, %r312, 5;
	setp.eq.s32 	%p285, %r312, 4;
	setp.eq.s32 	%p286, %r312, 3;
	setp.eq.s32 	%p287, %r312, 2;
	selp.b32 	%r1035, %r1018, %r1014, %p287;
	selp.b32 	%r1036, %r1024, %r1035, %p286;
	selp.b32 	%r1037, %r1026, %r1036, %p285;
	selp.b32 	%r1038, %r1032, %r1037, %p284;
	selp.b32 	%r1039, %r1034, %r1038, %p282;
	setp.eq.s32 	%p288, %r928, 0;
	selp.b32 	%r1040, %r1039, 0, %p288;
	add.s32 	%r1041, %r1040, %r1836;
	setp.eq.s32 	%p289, %r465, 0;
	selp.b32 	%r1836, %r1039, %r1041, %p289;
$L__BB9_121:
	setp.eq.s32 	%p290, %r164, 0;
	setp.eq.s32 	%p291, %r313, 0;
	selp.b32 	%r1042, %r1836, 0, %p291;
	selp.b32 	%r1043, 0, %r1042, %p290;
	add.s32 	%r1869, %r1043, %r289;
	selp.b32 	%r1044, 0, %r1869, %p1;
	add.s32 	%r1868, %r290, %r1044;
	selp.b32 	%r1045, 0, %r1868, %p2;
	add.s32 	%r1867, %r291, %r1045;
	selp.b32 	%r1046, 0, %r1867, %p3;
	add.s32 	%r1866, %r292, %r1046;
	selp.b32 	%r1047, 0, %r1866, %p4;
	add.s32 	%r1865, %r293, %r1047;
	selp.b32 	%r1048, 0, %r1865, %p5;
	add.s32 	%r1864, %r294, %r1048;
	selp.b32 	%r1049, 0, %r1864, %p6;
	add.s32 	%r1863, %r295, %r1049;
	selp.b32 	%r1050, 0, %r1863, %p7;
	add.s32 	%r1862, %r296, %r1050;
	selp.b32 	%r1051, 0, %r1862, %p8;
	add.s32 	%r1861, %r297, %r1051;
	selp.b32 	%r1052, 0, %r1861, %p9;
	add.s32 	%r1860, %r298, %r1052;
	selp.b32 	%r1053, 0, %r1860, %p10;
	add.s32 	%r1859, %r299, %r1053;
	selp.b32 	%r1054, 0, %r1859, %p11;
	add.s32 	%r1858, %r300, %r1054;
	selp.b32 	%r1055, 0, %r1858, %p12;
	add.s32 	%r1857, %r301, %r1055;
	selp.b32 	%r1056, 0, %r1857, %p13;
	add.s32 	%r1856, %r302, %r1056;
	selp.b32 	%r1057, 0, %r1856, %p14;
	add.s32 	%r1855, %r303, %r1057;
	selp.b32 	%r1058, 0, %r1855, %p15;
	add.s32 	%r1854, %r304, %r1058;
	selp.b32 	%r1059, 0, %r1854, %p16;
	add.s32 	%r1853, %r305, %r1059;
	selp.b32 	%r1060, 0, %r1853, %p17;
	add.s32 	%r1852, %r306, %r1060;
	selp.b32 	%r1061, 0, %r1852, %p18;
	add.s32 	%r1851, %r307, %r1061;
	selp.b32 	%r1850, 0, %r1851, %p19;
	bra.uni 	$L__BB9_144;
$L__BB9_122:
	setp.ne.s32 	%p83, %r164, 0;
	mov.b32 	%r1838, 0;
	@%p83 bra 	$L__BB9_124;
	ld.param.u64 	%rd169, [_ZN3cub18CUB_300001_SM_10006detail11scan_by_key21DeviceScanByKeyKernelINS2_10policy_hubIN6thrust24THRUST_300001_SM_1000_NS18transform_iteratorI12RowKeyStrideNS6_17counting_iteratorIiNS6_11use_defaultESA_SA_EESA_SA_EEjjN4cuda3std3__44plusIvEEE10Policy1000ESC_PjSK_NS0_24ReduceByKeyScanTileStateIjiLb1EEENSF_8equal_toIvEESH_NS0_8NullTypeEmjiEEvT0_PT9_T1_T2_T3_iT4_T5_T6_T7__param_1];
	cvta.to.global.u64 	%rd49, %rd169;
	mul.wide.u32 	%rd50, %r3, 4;
	add.s64 	%rd51, %rd49, %rd50;
	ld.global.u32 	%r1838, [%rd51];
$L__BB9_124:
	setp.eq.s32 	%p84, %r164, 0;
	shl.b32 	%r495, %r164, 2;
	mov.u32 	%r496, _ZZN3cub18CUB_300001_SM_10006detail11scan_by_key21DeviceScanByKeyKernelINS2_10policy_hubIN6thrust24THRUST_300001_SM_1000_NS18transform_iteratorI12RowKeyStrideNS6_17counting_iteratorIiNS6_11use_defaultESA_SA_EESA_SA_EEjjN4cuda3std3__44plusIvEEE10Policy1000ESC_PjSK_NS0_24ReduceByKeyScanTileStateIjiLb1EEENSF_8equal_toIvEESH_NS0_8NullTypeEmjiEEvT0_PT9_T1_T2_T3_iT4_T5_T6_T7_E12temp_storage;
	add.s32 	%r497, %r496, %r495;
	add.s32 	%r342, %r497, 1020;
	st.shared.u32 	[%r497+1020], %r247;
	bar.sync 	0;
	@%p84 bra 	$L__BB9_126;
	ld.shared.u32 	%r1838, [%r342+-4];
$L__BB9_126:
	shr.u32 	%r345, %r164, 5;
	setp.ne.s32 	%p85, %r1838, %r228;
	setp.ne.s32 	%p86, %r228, %r229;
	setp.ne.s32 	%p87, %r229, %r230;
	setp.ne.s32 	%p88, %r230, %r231;
	setp.ne.s32 	%p89, %r231, %r232;
	setp.ne.s32 	%p90, %r232, %r233;
	setp.ne.s32 	%p91, %r233, %r234;
	setp.ne.s32 	%p92, %r234, %r235;
	setp.ne.s32 	%p93, %r235, %r236;
	setp.ne.s32 	%p94, %r236, %r237;
	setp.ne.s32 	%p95, %r237, %r238;
	setp.ne.s32 	%p96, %r238, %r239;
	setp.ne.s32 	%p97, %r239, %r240;
	setp.ne.s32 	%p98, %r240, %r241;
	setp.ne.s32 	%p99, %r241, %r242;
	setp.ne.s32 	%p100, %r242, %r243;
	setp.ne.s32 	%p101, %r243, %r244;
	setp.ne.s32 	%p102, %r244, %r245;
	setp.ne.s32 	%p103, %r245, %r246;
	setp.ne.s32 	%p104, %r246, %r247;
	mul.lo.s32 	%r558, %r164, 20;
	cvt.u64.u32 	%rd52, %r558;
	setp.eq.s64 	%p105, %rd3, %rd52;
	or.pred  	%p20, %p105, %p85;
	or.b32  	%r559, %r558, 1;
	cvt.u64.u32 	%rd53, %r559;
	setp.eq.s64 	%p106, %rd3, %rd53;
	or.pred  	%p21, %p106, %p86;
	or.b32  	%r560, %r558, 2;
	cvt.u64.u32 	%rd54, %r560;
	setp.eq.s64 	%p107, %rd3, %rd54;
	or.pred  	%p22, %p107, %p87;
	or.b32  	%r561, %r558, 3;
	cvt.u64.u32 	%rd55, %r561;
	setp.eq.s64 	%p108, %rd3, %rd55;
	or.pred  	%p23, %p108, %p88;
	add.s32 	%r562, %r558, 4;
	cvt.u64.u32 	%rd56, %r562;
	setp.eq.s64 	%p109, %rd3, %rd56;
	or.pred  	%p24, %p109, %p89;
	add.s32 	%r563, %r558, 5;
	cvt.u64.u32 	%rd57, %r563;
	setp.eq.s64 	%p110, %rd3, %rd57;
	or.pred  	%p25, %p110, %p90;
	add.s32 	%r564, %r558, 6;
	cvt.u64.u32 	%rd58, %r564;
	setp.eq.s64 	%p111, %rd3, %rd58;
	or.pred  	%p26, %p111, %p91;
	add.s32 	%r565, %r558, 7;
	cvt.u64.u32 	%rd59, %r565;
	setp.eq.s64 	%p112, %rd3, %rd59;
	or.pred  	%p27, %p112, %p92;
	add.s32 	%r566, %r558, 8;
	cvt.u64.u32 	%rd60, %r566;
	setp.eq.s64 	%p113, %rd3, %rd60;
	or.pred  	%p28, %p113, %p93;
	add.s32 	%r567, %r558, 9;
	cvt.u64.u32 	%rd61, %r567;
	setp.eq.s64 	%p114, %rd3, %rd61;
	or.pred  	%p29, %p114, %p94;
	add.s32 	%r568, %r558, 10;
	cvt.u64.u32 	%rd62, %r568;
	setp.eq.s64 	%p115, %rd3, %rd62;
	or.pred  	%p30, %p115, %p95;
	add.s32 	%r569, %r558, 11;
	cvt.u64.u32 	%rd63, %r569;
	setp.eq.s64 	%p116, %rd3, %rd63;
	or.pred  	%p31, %p116, %p96;
	add.s32 	%r570, %r558, 12;
	cvt.u64.u32 	%rd64, %r570;
	setp.eq.s64 	%p117, %rd3, %rd64;
	or.pred  	%p32, %p117, %p97;
	add.s32 	%r571, %r558, 13;
	cvt.u64.u32 	%rd65, %r571;
	setp.eq.s64 	%p118, %rd3, %rd65;
	or.pred  	%p33, %p118, %p98;
	add.s32 	%r572, %r558, 14;
	cvt.u64.u32 	%rd66, %r572;
	setp.eq.s64 	%p119, %rd3, %rd66;
	or.pred  	%p34, %p119, %p99;
	add.s32 	%r573, %r558, 15;
	cvt.u64.u32 	%rd67, %r573;
	setp.eq.s64 	%p120, %rd3, %rd67;
	or.pred  	%p35, %p120, %p100;
	add.s32 	%r574, %r558, 16;
	cvt.u64.u32 	%rd68, %r574;
	setp.eq.s64 	%p121, %rd3, %rd68;
	or.pred  	%p36, %p121, %p101;
	add.s32 	%r575, %r558, 17;
	cvt.u64.u32 	%rd69, %r575;
	setp.eq.s64 	%p122, %rd3, %rd69;
	or.pred  	%p37, %p122, %p102;
	add.s32 	%r576, %r558, 18;
	cvt.u64.u32 	%rd70, %r576;
	setp.eq.s64 	%p123, %rd3, %rd70;
	or.pred  	%p38, %p123, %p103;
	add.s32 	%r577, %r558, 19;
	cvt.u64.u32 	%rd71, %r577;
	setp.eq.s64 	%p124, %rd3, %rd71;
	or.pred  	%p39, %p124, %p104;
	or.pred  	%p125, %p21, %p20;
	selp.b32 	%r578, 0, %r289, %p21;
	add.s32 	%r579, %r290, %r578;
	or.pred  	%p126, %p22, %p125;
	selp.b32 	%r580, 0, %r579, %p22;
	add.s32 	%r581, %r291, %r580;
	or.pred  	%p127, %p23, %p126;
	selp.b32 	%r582, 0, %r581, %p23;
	add.s32 	%r583, %r292, %r582;
	or.pred  	%p128, %p24, %p127;
	selp.b32 	%r584, 0, %r583, %p24;
	add.s32 	%r585, %r293, %r584;
	or.pred  	%p129, %p25, %p128;
	selp.b32 	%r586, 0, %r585, %p25;
	add.s32 	%r587, %r294, %r586;
	or.pred  	%p130, %p26, %p129;
	selp.b32 	%r588, 0, %r587, %p26;
	add.s32 	%r589, %r295, %r588;
	or.pred  	%p131, %p27, %p130;
	selp.b32 	%r590, 0, %r589, %p27;
	add.s32 	%r591, %r296, %r590;
	or.pred  	%p132, %p28, %p131;
	selp.b32 	%r592, 0, %r591, %p28;
	add.s32 	%r593, %r297, %r592;
	or.pred  	%p133, %p29, %p132;
	selp.b32 	%r594, 0, %r593, %p29;
	add.s32 	%r595, %r298, %r594;
	or.pred  	%p134, %p30, %p133;
	selp.b32 	%r596, 0, %r595, %p30;
	add.s32 	%r597, %r299, %r596;
	or.pred  	%p135, %p31, %p134;
	selp.b32 	%r598, 0, %r597, %p31;
	add.s32 	%r599, %r300, %r598;
	or.pred  	%p136, %p32, %p135;
	selp.b32 	%r600, 0, %r599, %p32;
	add.s32 	%r601, %r301, %r600;
	or.pred  	%p137, %p33, %p136;
	selp.b32 	%r602, 0, %r601, %p33;
	add.s32 	%r603, %r302, %r602;
	or.pred  	%p138, %p34, %p137;
	selp.b32 	%r604, 0, %r603, %p34;
	add.s32 	%r605, %r303, %r604;
	or.pred  	%p139, %p35, %p138;
	selp.b32 	%r606, 0, %r605, %p35;
	add.s32 	%r607, %r304, %r606;
	or.pred  	%p140, %p36, %p139;
	selp.b32 	%r608, 0, %r607, %p36;
	add.s32 	%r609, %r305, %r608;
	or.pred  	%p141, %p37, %p140;
	selp.b32 	%r610, 0, %r609, %p37;
	add.s32 	%r611, %r306, %r610;
	or.pred  	%p142, %p38, %p141;
	selp.b32 	%r612, 0, %r611, %p38;
	add.s32 	%r613, %r307, %r612;
	or.pred  	%p143, %p39, %p142;
	selp.u32 	%r499, 1, 0, %p143;
	selp.b32 	%r614, 0, %r613, %p39;
	add.s32 	%r504, %r308, %r614;
	mov.b32 	%r555, 1;
	mov.b32 	%r556, 0;
	mov.b32 	%r557, -1;
	// begin inline asm
	shfl.sync.up.b32 %r498, %r499, %r555, %r556, %r557;
	// end inline asm
	// begin inline asm
	shfl.sync.up.b32 %r503, %r504, %r555, %r556, %r557;
	// end inline asm
	setp.lt.s32 	%p145, %r465, 1;
	selp.b32 	%r615, 0, %r498, %p145;
	or.b32  	%r509, %r615, %r499;
	selp.b32 	%r616, 0, %r503, %p143;
	selp.b32 	%r617, 0, %r616, %p145;
	add.s32 	%r514, %r617, %r504;
	mov.b32 	%r515, 2;
	// begin inline asm
	shfl.sync.up.b32 %r508, %r509, %r515, %r556, %r557;
	// end inline asm
	// begin inline asm
	shfl.sync.up.b32 %r513, %r514, %r515, %r556, %r557;
	// end inline asm
	setp.eq.s32 	%p146, %r509, 0;
	selp.b32 	%r618, %r513, 0, %p146;
	setp.lt.s32 	%p147, %r465, 2;
	selp.b32 	%r619, 0, %r508, %p147;
	or.b32  	%r519, %r619, %r509;
	selp.b32 	%r620, 0, %r618, %p147;
	add.s32 	%r524, %r620, %r514;
	mov.b32 	%r525, 4;
	// begin inline asm
	shfl.sync.up.b32 %r518, %r519, %r525, %r556, %r557;
	// end inline asm
	// begin inline asm
	shfl.sync.up.b32 %r523, %r524, %r525, %r556, %r557;
	// end inline asm
	setp.eq.s32 	%p148, %r519, 0;
	selp.b32 	%r621, %r523, 0, %p148;
	setp.lt.s32 	%p149, %r465, 4;
	selp.b32 	%r622, 0, %r518, %p149;
	or.b32  	%r529, %r622, %r519;
	selp.b32 	%r623, 0, %r621, %p149;
	add.s32 	%r534, %r623, %r524;
	mov.b32 	%r535, 8;
	// begin inline asm
	shfl.sync.up.b32 %r528, %r529, %r535, %r556, %r557;
	// end inline asm
	// begin inline asm
	shfl.sync.up.b32 %r533, %r534, %r535, %r556, %r557;
	// end inline asm
	setp.eq.s32 	%p150, %r529, 0;
	selp.b32 	%r624, %r533, 0, %p150;
	setp.lt.s32 	%p151, %r465, 8;
	selp.b32 	%r625, 0, %r528, %p151;
	or.b32  	%r539, %r625, %r529;
	selp.b32 	%r626, 0, %r624, %p151;
	add.s32 	%r544, %r626, %r534;
	mov.b32 	%r545, 16;
	// begin inline asm
	shfl.sync.up.b32 %r538, %r539, %r545, %r556, %r557;
	// end inline asm
	// begin inline asm
	shfl.sync.up.b32 %r543, %r544, %r545, %r556, %r557;
	// end inline asm
	setp.eq.s32 	%p152, %r539, 0;
	selp.b32 	%r627, %r543, 0, %p152;
	setp.lt.s32 	%p153, %r465, 16;
	selp.b32 	%r628, 0, %r538, %p153;
	or.b32  	%r549, %r628, %r539;
	selp.b32 	%r629, 0, %r627, %p153;
	add.s32 	%r554, %r629, %r544;
	// begin inline asm
	shfl.sync.up.b32 %r1848, %r549, %r555, %r556, %r557;
	// end inline asm
	// begin inline asm
	shfl.sync.up.b32 %r1849, %r554, %r555, %r556, %r557;
	// end inline asm
	setp.ne.s32 	%p154, %r465, 31;
	@%p154 bra 	$L__BB9_128;
	shl.b32 	%r630, %r345, 3;
	mov.u32 	%r631, _ZZN3cub18CUB_300001_SM_10006detail11scan_by_key21DeviceScanByKeyKernelINS2_10policy_hubIN6thrust24THRUST_300001_SM_1000_NS18transform_iteratorI12RowKeyStrideNS6_17counting_iteratorIiNS6_11use_defaultESA_SA_EESA_SA_EEjjN4cuda3std3__44plusIvEEE10Policy1000ESC_PjSK_NS0_24ReduceByKeyScanTileStateIjiLb1EEENSF_8equal_toIvEESH_NS0_8NullTypeEmjiEEvT0_PT9_T1_T2_T3_iT4_T5_T6_T7_E12temp_storage;
	add.s32 	%r632, %r631, %r630;
	st.shared.v2.u32 	[%r632], {%r549, %r554};
$L__BB9_128:
	bar.sync 	0;
	ld.shared.v4.u32 	{%r633, %r634, %r635, %r636}, [_ZZN3cub18CUB_300001_SM_10006detail11scan_by_key21DeviceScanByKeyKernelINS2_10policy_hubIN6thrust24THRUST_300001_SM_1000_NS18transform_iteratorI12RowKeyStrideNS6_17counting_iteratorIiNS6_11use_defaultESA_SA_EESA_SA_EEjjN4cuda3std3__44plusIvEEE10Policy1000ESC_PjSK_NS0_24ReduceByKeyScanTileStateIjiLb1EEENSF_8equal_toIvEESH_NS0_8NullTypeEmjiEEvT0_PT9_T1_T2_T3_iT4_T5_T6_T7_E12temp_storage];
	or.b32  	%r637, %r635, %r633;
	setp.eq.s32 	%p155, %r635, 0;
	selp.b32 	%r638, %r634, 0, %p155;
	add.s32 	%r639, %r638, %r636;
	setp.eq.s32 	%p156, %r345, 2;
	selp.b32 	%r640, %r637, %r633, %p156;
	selp.b32 	%r641, %r639, %r634, %p156;
	ld.shared.v4.u32 	{%r642, %r643, %r644, %r645}, [_ZZN3cub18CUB_300001_SM_10006detail11scan_by_key21DeviceScanByKeyKernelINS2_10policy_hubIN6thrust24THRUST_300001_SM_1000_NS18transform_iteratorI12RowKeyStrideNS6_17counting_iteratorIiNS6_11use_defaultESA_SA_EESA_SA_EEjjN4cuda3std3__44plusIvEEE10Policy1000ESC_PjSK_NS0_24ReduceByKeyScanTileStateIjiLb1EEENSF_8equal_toIvEESH_NS0_8NullTypeEmjiEEvT0_PT9_T1_T2_T3_iT4_T5_T6_T7_E12temp_storage+16];
	or.b32  	%r646, %r642, %r637;
	setp.eq.s32 	%p157, %r642, 0;
	selp.b32 	%r647, %r639, 0, %p157;
	add.s32 	%r648, %r647, %r643;
	setp.eq.s32 	%p158, %r345, 3;
	selp.b32 	%r649, %r646, %r640, %p158;
	selp.b32 	%r650, %r648, %r641, %p158;
	or.b32  	%r651, %r644, %r646;
	setp.eq.s32 	%p159, %r644, 0;
	selp.b32 	%r652, %r648, 0, %p159;
	add.s32 	%r653, %r652, %r645;
	setp.eq.s32 	%p160, %r345, 4;
	selp.b32 	%r654, %r651, %r649, %p160;
	selp.b32 	%r655, %r653, %r650, %p160;
	ld.shared.v4.u32 	{%r656, %r657, %r658, %r659}, [_ZZN3cub18CUB_300001_SM_10006detail11scan_by_key21DeviceScanByKeyKernelINS2_10policy_hubIN6thrust24THRUST_300001_SM_1000_NS18transform_iteratorI12RowKeyStrideNS6_17counting_iteratorIiNS6_11use_defaultESA_SA_EESA_SA_EEjjN4cuda3std3__44plusIvEEE10Policy1000ESC_PjSK_NS0_24ReduceByKeyScanTileStateIjiLb1EEENSF_8equal_toIvEESH_NS0_8NullTypeEmjiEEvT0_PT9_T1_T2_T3_iT4_T5_T6_T7_E12temp_storage+32];
	or.b32  	%r660, %r656, %r651;
	setp.eq.s32 	%p161, %r656, 0;
	selp.b32 	%r661, %r653, 0, %p161;
	add.s32 	%r662, %r661, %r657;
	setp.eq.s32 	%p162, %r345, 5;
	selp.b32 	%r663, %r660, %r654, %p162;
	selp.b32 	%r664, %r662, %r655, %p162;
	or.b32  	%r665, %r658, %r660;
	setp.eq.s32 	%p163, %r658, 0;
	selp.b32 	%r666, %r662, 0, %p163;
	add.s32 	%r667, %r666, %r659;
	setp.eq.s32 	%p164, %r345, 6;
	selp.b32 	%r350, %r665, %r663, %p164;
	selp.b32 	%r351, %r667, %r664, %p164;
	ld.shared.v2.u32 	{%r668, %r669}, [_ZZN3cub18CUB_300001_SM_10006detail11scan_by_key21DeviceScanByKeyKernelINS2_10policy_hubIN6thrust24THRUST_300001_SM_1000_NS18transform_iteratorI12RowKeyStrideNS6_17counting_iteratorIiNS6_11use_defaultESA_SA_EESA_SA_EEjjN4cuda3std3__44plusIvEEE10Policy1000ESC_PjSK_NS0_24ReduceByKeyScanTileStateIjiLb1EEENSF_8equal_toIvEESH_NS0_8NullTypeEmjiEEvT0_PT9_T1_T2_T3_iT4_T5_T6_T7_E12temp_storage+48];
	or.b32  	%r352, %r668, %r665;
	setp.eq.s32 	%p165, %r668, 0;
	selp.b32 	%r670, %r667, 0, %p165;
	add.s32 	%r353, %r670, %r669;
	setp.lt.u32 	%p166, %r164, 32;
	@%p166 bra 	$L__BB9_130;
	setp.eq.s32 	%p167, %r1848, 0;
	selp.b32 	%r671, %r351, 0, %p167;
	add.s32 	%r672, %r671, %r1849;
	setp.eq.s32 	%p168, %r465, 0;
	selp.b32 	%r673, 0, %r1848, %p168;
	or.b32  	%r1848, %r350, %r673;
	selp.b32 	%r1849, %r351, %r672, %p168;
	bra.uni 	$L__BB9_143;
$L__BB9_130:
	setp.ne.s32 	%p169, %r164, 0;
	mul.wide.u32 	%rd72, %r3, 16;
	add.s64 	%rd13, %rd1, %rd72;
	@%p169 bra 	$L__BB9_132;
	st.shared.u32 	[_ZZN3cub18CUB_300001_SM_10006detail11scan_by_key21DeviceScanByKeyKernelINS2_10policy_hubIN6thrust24THRUST_300001_SM_1000_NS18transform_iteratorI12RowKeyStrideNS6_17counting_iteratorIiNS6_11use_defaultESA_SA_EESA_SA_EEjjN4cuda3std3__44plusIvEEE10Policy1000ESC_PjSK_NS0_24ReduceByKeyScanTileStateIjiLb1EEENSF_8equal_toIvEESH_NS0_8NullTypeEmjiEEvT0_PT9_T1_T2_T3_iT4_T5_T6_T7_E12temp_storage+116], %r352;
	st.shared.u32 	[_ZZN3cub18CUB_300001_SM_10006detail11scan_by_key21DeviceScanByKeyKernelINS2_10policy_hubIN6thrust24THRUST_300001_SM_1000_NS18transform_iteratorI12RowKeyStrideNS6_17counting_iteratorIiNS6_11use_defaultESA_SA_EESA_SA_EEjjN4cuda3std3__44plusIvEEE10Policy1000ESC_PjSK_NS0_24ReduceByKeyScanTileStateIjiLb1EEENSF_8equal_toIvEESH_NS0_8NullTypeEmjiEEvT0_PT9_T1_T2_T3_iT4_T5_T6_T7_E12temp_storage+120], %r353;
	mov.b64 	%rd74, {%r352, %r353};
	add.s64 	%rd73, %rd13, 512;
	mov.b64 	%rd75, 100;
	// begin inline asm
	st.relaxed.gpu.v2.u64 [%rd73], {%rd74, %rd75};
	// end inline asm
$L__BB9_132:
	not.b32 	%r356, %r164;
	mov.b32 	%r674, 280;
	// begin inline asm
	nanosleep.u32 %r674;
	// end inline asm
	mul.wide.u32 	%rd76, %r164, 16;
	xor.b64  	%rd77, %rd76, -16;
	add.s64 	%rd78, %rd13, %rd77;
	add.s64 	%rd14, %rd78, 512;
	mov.b32 	%r1840, 928;
	mov.u32 	%r1846, %r3;
$L__BB9_133:
	shr.u32 	%r359, %r1840, 1;
	mul.lo.s32 	%r677, %r1846, 16807;
	and.b32  	%r1846, %r677, 2147483647;
	sub.s32 	%r678, %r1840, %r359;
	add.s32 	%r679, %r678, 1;
	rem.u32 	%r680, %r1846, %r679;
	add.s32 	%r676, %r680, %r359;
	// begin inline asm
	nanosleep.u32 %r676;
	// end inline asm
	// begin inline asm
	ld.relaxed.gpu.v2.u64 {%rd79, %rd176}, [%rd14];
	// end inline asm
	setp.eq.s64 	%p170, %rd176, 99;
	mov.b32 	%r681, -1;
	vote.sync.any.pred 	%p171, %p170, %r681;
	mov.u32 	%r1840, %r359;
	@%p171 bra 	$L__BB9_133;
	mov.b64 	{%r685, %r690}, %rd79;
	setp.eq.s64 	%p172, %rd176, 101;
	mov.b32 	%r733, -1;
	vote.sync.ballot.b32 	%r735, %p172, %r733;
	// begin inline asm
	mov.u32 %r683, %lanemask_ge;
	// end inline asm
	and.b32  	%r736, %r735, %r683;
	or.b32  	%r737, %r736, -2147483648;
	add.s32 	%r738, %r737, -1;
	not.b32 	%r739, %r737;
	and.b32  	%r740, %r739, %r738;
	popc.b32 	%r687, %r740;
	mov.b32 	%r691, 1;
	// begin inline asm
	shfl.sync.down.b32 %r684, %r685, %r691, %r687, %r733;
	// end inline asm
	// begin inline asm
	shfl.sync.down.b32 %r689, %r690, %r691, %r687, %r733;
	// end inline asm
	setp.lt.s32 	%p174, %r465, %r687;
	setp.eq.s32 	%p175, %r685, 0;
	selp.b32 	%r741, %r684, 0, %p174;
	or.b32  	%r695, %r741, %r685;
	selp.b32 	%r742, %r689, 0, %p175;
	selp.b32 	%r743, %r742, 0, %p174;
	add.s32 	%r700, %r743, %r690;
	mov.b32 	%r701, 2;
	// begin inline asm
	shfl.sync.down.b32 %r694, %r695, %r701, %r687, %r733;
	// end inline asm
	// begin inline asm
	shfl.sync.down.b32 %r699, %r700, %r701, %r687, %r733;
	// end inline asm
	add.s32 	%r744, %r465, 2;
	setp.gt.s32 	%p176, %r744, %r687;
	setp.eq.s32 	%p177, %r695, 0;
	selp.b32 	%r745, %r699, 0, %p177;
	selp.b32 	%r746, 0, %r694, %p176;
	or.b32  	%r705, %r695, %r746;
	selp.b32 	%r747, 0, %r745, %p176;
	add.s32 	%r710, %r747, %r700;
	mov.b32 	%r711, 4;
	// begin inline asm
	shfl.sync.down.b32 %r704, %r705, %r711, %r687, %r733;
	// end inline asm
	// begin inline asm
	shfl.sync.down.b32 %r709, %r710, %r711, %r687, %r733;
	// end inline asm
	add.s32 	%r748, %r465, 4;
	setp.gt.s32 	%p178, %r748, %r687;
	setp.eq.s32 	%p179, %r705, 0;
	selp.b32 	%r749, %r709, 0, %p179;
	selp.b32 	%r750, 0, %r704, %p178;
	or.b32  	%r715, %r705, %r750;
	selp.b32 	%r751, 0, %r749, %p178;
	add.s32 	%r720, %r710, %r751;
	mov.b32 	%r721, 8;
	// begin inline asm
	shfl.sync.down.b32 %r714, %r715, %r721, %r687, %r733;
	// end inline asm
	// begin inline asm
	shfl.sync.down.b32 %r719, %r720, %r721, %r687, %r733;
	// end inline asm
	add.s32 	%r752, %r465, 8;
	setp.gt.s32 	%p180, %r752, %r687;
	setp.eq.s32 	%p181, %r715, 0;
	selp.b32 	%r753, %r719, 0, %p181;
	selp.b32 	%r754, 0, %r714, %p180;
	or.b32  	%r725, %r715, %r754;
	selp.b32 	%r755, 0, %r753, %p180;
	add.s32 	%r730, %r720, %r755;
	mov.b32 	%r731, 16;
	// begin inline asm
	shfl.sync.down.b32 %r724, %r725, %r731, %r687, %r733;
	// end inline asm
	// begin inline asm
	shfl.sync.down.b32 %r729, %r730, %r731, %r687, %r733;
	// end inline asm
	add.s32 	%r756, %r465, 16;
	setp.gt.s32 	%p182, %r756, %r687;
	setp.eq.s32 	%p183, %r725, 0;
	selp.b32 	%r757, %r729, 0, %p183;
	selp.b32 	%r758, 0, %r724, %p182;
	or.b32  	%r1843, %r758, %r725;
	selp.b32 	%r759, 0, %r757, %p182;
	add.s32 	%r1844, %r730, %r759;
	add.s64 	%rd17, %rd1, 512;
	add.s32 	%r1845, %r3, %r356;
	mov.b32 	%r1842, 928;
$L__BB9_135:
	setp.ne.s64 	%p184, %rd176, 101;
	mov.b32 	%r760, -1;
	vote.sync.all.pred 	%p185, %p184, %r760;
	not.pred 	%p186, %p185;
	@%p186 bra 	$L__BB9_139;
	shr.u32 	%r1842, %r1842, 1;
	mul.wide.s32 	%rd88, %r1845, 16;
	add.s64 	%rd89, %rd17, %rd88;
	add.s64 	%rd87, %rd89, -512;
	mov.u32 	%r1847, %r1842;
$L__BB9_137:
	shr.u32 	%r373, %r1847, 1;
	mul.lo.s32 	%r789, %r1846, 16807;
	and.b32  	%r1846, %r789, 2147483647;
	sub.s32 	%r790, %r1847, %r373;
	add.s32 	%r791, %r790, 1;
	rem.u32 	%r792, %r1846, %r791;
	add.s32 	%r788, %r792, %r373;
	// begin inline asm
	nanosleep.u32 %r788;
	// end inline asm
	// begin inline asm
	ld.relaxed.gpu.v2.u64 {%rd85, %rd176}, [%rd87];
	// end inline asm
	setp.eq.s64 	%p192, %rd176, 99;
	mov.b32 	%r793, -1;
	vote.sync.any.pred 	%p193, %p192, %r793;
	mov.u32 	%r1847, %r373;
	@%p193 bra 	$L__BB9_137;
	mov.b64 	{%r796, %r801}, %rd85;
	setp.eq.s64 	%p194, %rd176, 101;
	mov.b32 	%r844, -1;
	vote.sync.ballot.b32 	%r845, %p194, %r844;
	and.b32  	%r846, %r845, %r683;
	or.b32  	%r847, %r846, -2147483648;
	add.s32 	%r848, %r847, -1;
	not.b32 	%r849, %r847;
	and.b32  	%r850, %r849, %r848;
	popc.b32 	%r798, %r850;
	mov.b32 	%r802, 1;
	// begin inline asm
	shfl.sync.down.b32 %r795, %r796, %r802, %r798, %r844;
	// end inline asm
	// begin inline asm
	shfl.sync.down.b32 %r800, %r801, %r802, %r798, %r844;
	// end inline asm
	setp.lt.s32 	%p196, %r465, %r798;
	setp.eq.s32 	%p197, %r796, 0;
	selp.b32 	%r851, %r795, 0, %p196;
	or.b32  	%r806, %r851, %r796;
	selp.b32 	%r852, %r800, 0, %p197;
	selp.b32 	%r853, %r852, 0, %p196;
	add.s32 	%r811, %r853, %r801;
	mov.b32 	%r812, 2;
	// begin inline asm
	shfl.sync.down.b32 %r805, %r806, %r812, %r798, %r844;
	// end inline asm
	// begin inline asm
	shfl.sync.down.b32 %r810, %r811, %r812, %r798, %r844;
	// end inline asm
	add.s32 	%r854, %r465, 2;
	setp.gt.s32 	%p198, %r854, %r798;
	setp.eq.s32 	%p199, %r806, 0;
	selp.b32 	%r855, %r810, 0, %p199;
	selp.b32 	%r856, 0, %r805, %p198;
	or.b32  	%r816, %r806, %r856;
	selp.b32 	%r857, 0, %r855, %p198;
	add.s32 	%r821, %r857, %r811;
	mov.b32 	%r822, 4;
	// begin inline asm
	shfl.sync.down.b32 %r815, %r816, %r822, %r798, %r844;
	// end inline asm
	// begin inline asm
	shfl.sync.down.b32 %r820, %r821, %r822, %r798, %r844;
	// end inline asm
	add.s32 	%r858, %r465, 4;
	setp.gt.s32 	%p200, %r858, %r798;
	setp.eq.s32 	%p201, %r816, 0;
	selp.b32 	%r859, %r820, 0, %p201;
	selp.b32 	%r860, 0, %r815, %p200;
	or.b32  	%r826, %r816, %r860;
	selp.b32 	%r861, 0, %r859, %p200;
	add.s32 	%r831, %r821, %r861;
	mov.b32 	%r832, 8;
	// begin inline asm
	shfl.sync.down.b32 %r825, %r826, %r832, %r798, %r844;
	// end inline asm
	// begin inline asm
	shfl.sync.down.b32 %r830, %r831, %r832, %r798, %r844;
	// end inline asm
	add.s32 	%r862, %r465, 8;
	setp.gt.s32 	%p202, %r862, %r798;
	setp.eq.s32 	%p203, %r826, 0;
	selp.b32 	%r863, %r830, 0, %p203;
	selp.b32 	%r864, 0, %r825, %p202;
	or.b32  	%r836, %r826, %r864;
	selp.b32 	%r865, 0, %r863, %p202;
	add.s32 	%r841, %r831, %r865;
	mov.b32 	%r842, 16;
	// begin inline asm
	shfl.sync.down.b32 %r835, %r836, %r842, %r798, %r844;
	// end inline asm
	// begin inline asm
	shfl.sync.down.b32 %r840, %r841, %r842, %r798, %r844;
	// end inline asm
	add.s32 	%r866, %r465, 16;
	setp.gt.s32 	%p204, %r866, %r798;
	setp.eq.s32 	%p205, %r836, 0;
	selp.b32 	%r867, %r840, 0, %p205;
	selp.b32 	%r868, 0, %r835, %p204;
	selp.b32 	%r869, 0, %r867, %p204;
	add.s32 	%r870, %r841, %r869;
	or.b32  	%r871, %r868, %r1843;
	or.b32  	%r375, %r871, %r836;
	setp.eq.s32 	%p206, %r1843, 0;
	selp.b32 	%r872, %r870, 0, %p206;
	add.s32 	%r1844, %r872, %r1844;
	add.s32 	%r1845, %r1845, -32;
	mov.u32 	%r1843, %r375;
	bra.uni 	$L__BB9_135;
$L__BB9_139:
	setp.ne.s32 	%p187, %r164, 0;
	@%p187 bra 	$L__BB9_141;
	or.b32  	%r762, %r1843, %r352;
	setp.eq.s32 	%p188, %r352, 0;
	selp.b32 	%r763, %r1844, 0, %p188;
	add.s32 	%r764, %r763, %r353;
	mov.b64 	%rd83, {%r762, %r764};
	add.s64 	%rd82, %rd13, 512;
	mov.b64 	%rd84, 101;
	// begin inline asm
	st.relaxed.gpu.v2.u64 [%rd82], {%rd83, %rd84};
	// end inline asm
	st.shared.u32 	[_ZZN3cub18CUB_300001_SM_10006detail11scan_by_key21DeviceScanByKeyKernelINS2_10policy_hubIN6thrust24THRUST_300001_SM_1000_NS18transform_iteratorI12RowKeyStrideNS6_17counting_iteratorIiNS6_11use_defaultESA_SA_EESA_SA_EEjjN4cuda3std3__44plusIvEEE10Policy1000ESC_PjSK_NS0_24ReduceByKeyScanTileStateIjiLb1EEENSF_8equal_toIvEESH_NS0_8NullTypeEmjiEEvT0_PT9_T1_T2_T3_iT4_T5_T6_T7_E12temp_storage+100], %r1843;
	st.shared.v2.u32 	[_ZZN3cub18CUB_300001_SM_10006detail11scan_by_key21DeviceScanByKeyKernelINS2_10policy_hubIN6thrust24THRUST_300001_SM_1000_NS18transform_iteratorI12RowKeyStrideNS6_17counting_iteratorIiNS6_11use_defaultESA_SA_EESA_SA_EEjjN4cuda3std3__44plusIvEEE10Policy1000ESC_PjSK_NS0_24ReduceByKeyScanTileStateIjiLb1EEENSF_8equal_toIvEESH_NS0_8NullTypeEmjiEEvT0_PT9_T1_T2_T3_iT4_T5_T6_T7_E12temp_storage+104], {%r1844, %r762};
	st.shared.u32 	[_ZZN3cub18CUB_300001_SM_10006detail11scan_by_key21DeviceScanByKeyKernelINS2_10policy_hubIN6thrust24THRUST_300001_SM_1000_NS18transform_iteratorI12RowKeyStrideNS6_17counting_iteratorIiNS6_11use_defaultESA_SA_EESA_SA_EEjjN4cuda3std3__44plusIvEEE10Policy1000ESC_PjSK_NS0_24ReduceByKeyScanTileStateIjiLb1EEENSF_8equal_toIvEESH_NS0_8NullTypeEmjiEEvT0_PT9_T1_T2_T3_iT4_T5_T6_T7_E12temp_storage+112], %r764;
$L__BB9_141:
	setp.ne.s32 	%p189, %r465, 0;
	@%p189 bra 	$L__BB9_143;
	st.shared.v2.u32 	[_ZZN3cub18CUB_300001_SM_10006detail11scan_by_key21DeviceScanByKeyKernelINS2_10policy_hubIN6thrust24THRUST_300001_SM_1000_NS18transform_iteratorI12RowKeyStrideNS6_17counting_iteratorIiNS6_11use_defaultESA_SA_EESA_SA_EEjjN4cuda3std3__44plusIvEEE10Policy1000ESC_PjSK_NS0_24ReduceByKeyScanTileStateIjiLb1EEENSF_8equal_toIvEESH_NS0_8NullTypeEmjiEEvT0_PT9_T1_T2_T3_iT4_T5_T6_T7_E12temp_storage+64], {%r1843, %r1844};
	mov.u32 	%r1848, %r1843;
	mov.u32 	%r1849, %r1844;
$L__BB9_143:
	setp.eq.s32 	%p190, %r164, 0;
	bar.sync 	0;
	ld.shared.u32 	%r765, [_ZZN3cub18CUB_300001_SM_10006detail11scan_by_key21DeviceScanByKeyKernelINS2_10policy_hubIN6thrust24THRUST_300001_SM_1000_NS18transform_iteratorI12RowKeyStrideNS6_17counting_iteratorIiNS6_11use_defaultESA_SA_EESA_SA_EEjjN4cuda3std3__44plusIvEEE10Policy1000ESC_PjSK_NS0_24ReduceByKeyScanTileStateIjiLb1EEENSF_8equal_toIvEESH_NS0_8NullTypeEmjiEEvT0_PT9_T1_T2_T3_iT4_T5_T6_T7_E12temp_storage+68];
	setp.eq.s32 	%p191, %r1848, 0;
	selp.b32 	%r766, %r765, 0, %p191;
	selp.b32 	%r767, 0, %r766, %p190;
	add.s32 	%r768, %r1849, %r767;
	selp.b32 	%r769, 0, %r768, %p20;
	add.s32 	%r1869, %r769, %r289;
	selp.b32 	%r770, 0, %r1869, %p21;
	add.s32 	%r1868, %r290, %r770;
	selp.b32 	%r771, 0, %r1868, %p22;
	add.s32 	%r1867, %r291, %r771;
	selp.b32 	%r772, 0, %r1867, %p23;
	add.s32 	%r1866, %r292, %r772;
	selp.b32 	%r773, 0, %r1866, %p24;
	add.s32 	%r1865, %r293, %r773;
	selp.b32 	%r774, 0, %r1865, %p25;
	add.s32 	%r1864, %r294, %r774;
	selp.b32 	%r775, 0, %r1864, %p26;
	add.s32 	%r1863, %r295, %r775;
	selp.b32 	%r776, 0, %r1863, %p27;
	add.s32 	%r1862, %r296, %r776;
	selp.b32 	%r777, 0, %r1862, %p28;
	add.s32 	%r1861, %r297, %r777;
	selp.b32 	%r778, 0, %r1861, %p29;
	add.s32 	%r1860, %r298, %r778;
	selp.b32 	%r779, 0, %r1860, %p30;
	add.s32 	%r1859, %r299, %r779;
	selp.b32 	%r780, 0, %r1859, %p31;
	add.s32 	%r1858, %r300, %r780;
	selp.b32 	%r781, 0, %r1858, %p32;
	add.s32 	%r1857, %r301, %r781;
	selp.b32 	%r782, 0, %r1857, %p33;
	add.s32 	%r1856, %r302, %r782;
	selp.b32 	%r783, 0, %r1856, %p34;
	add.s32 	%r1855, %r303, %r783;
	selp.b32 	%r784, 0, %r1855, %p35;
	add.s32 	%r1854, %r304, %r784;
	selp.b32 	%r785, 0, %r1854, %p36;
	add.s32 	%r1853, %r305, %r785;
	selp.b32 	%r786, 0, %r1853, %p37;
	add.s32 	%r1852, %r306, %r786;
	selp.b32 	%r787, 0, %r1852, %p38;
	add.s32 	%r1851, %r307, %r787;
	selp.b32 	%r1850, 0, %r1851, %p39;
$L__BB9_144:
	add.s32 	%r1062, %r308, %r1850;
	bar.sync 	0;
	st.shared.v4.u32 	[%r227], {%r1869, %r1868, %r1867, %r1866};
	st.shared.v4.u32 	[%r227+16], {%r1865, %r1864, %r1863, %r1862};
	st.shared.v4.u32 	[%r227+32], {%r1861, %r1860, %r1859, %r1858};
	st.shared.v4.u32 	[%r227+48], {%r1857, %r1856, %r1855, %r1854};
	st.shared.v4.u32 	[%r227+64], {%r1853, %r1852, %r1851, %r1062};
	bar.warp.sync 	-1;
	ld.shared.u32 	%r420, [%r226];
	ld.shared.u32 	%r421, [%r226+128];
	ld.shared.u32 	%r422, [%r226+256];
	ld.shared.u32 	%r423, [%r226+384];
	ld.shared.u32 	%r424, [%r226+512];
	ld.shared.u32 	%r425, [%r226+640];
	ld.shared.u32 	%r426, [%r226+768];
	ld.shared.u32 	%r427, [%r226+896];
	ld.shared.u32 	%r428, [%r226+1024];
	ld.shared.u32 	%r429, [%r226+1152];
	ld.shared.u32 	%r430, [%r226+1280];
	ld.shared.u32 	%r431, [%r226+1408];
	ld.shared.u32 	%r432, [%r226+1536];
	ld.shared.u32 	%r433, [%r226+1664];
	ld.shared.u32 	%r434, [%r226+1792];
	ld.shared.u32 	%r435, [%r226+1920];
	ld.shared.u32 	%r436, [%r226+2048];
	ld.shared.u32 	%r437, [%r226+2176];
	ld.shared.u32 	%r438, [%r226+2304];
	ld.shared.u32 	%r439, [%r226+2432];
	setp.ne.s32 	%p292, %r164, 0;
	@%p292 bra 	$L__BB9_146;
	st.volatile.shared.u32 	[_ZZN3cub18CUB_300001_SM_10006detail11scan_by_key21DeviceScanByKeyKernelINS2_10policy_hubIN6thrust24THRUST_300001_SM_1000_NS18transform_iteratorI12RowKeyStrideNS6_17counting_iteratorIiNS6_11use_defaultESA_SA_EESA_SA_EEjjN4cuda3std3__44plusIvEEE10Policy1000ESC_PjSK_NS0_24ReduceByKeyScanTileStateIjiLb1EEENSF_8equal_toIvEESH_NS0_8NullTypeEmjiEEvT0_PT9_T1_T2_T3_iT4_T5_T6_T7_E12temp_storage+17920], %r162;
$L__BB9_146:
	ld.param.u64 	%rd173, [_ZN3cub18CUB_300001_SM_10006detail11scan_by_key21DeviceScanByKeyKernelINS2_10policy_hubIN6thrust24THRUST_300001_SM_1000_NS18transform_iteratorI12RowKeyStrideNS6_17counting_iteratorIiNS6_11use_defaultESA_SA_EESA_SA_EEjjN4cuda3std3__44plusIvEEE10Policy1000ESC_PjSK_NS0_24ReduceByKeyScanTileStateIjiLb1EEENSF_8equal_toIvEESH_NS0_8NullTypeEmjiEEvT0_PT9_T1_T2_T3_iT4_T5_T6_T7__param_3];
	bar.sync 	0;
	ld.volatile.shared.u32 	%r440, [_ZZN3cub18CUB_300001_SM_10006detail11scan_by_key21DeviceScanByKeyKernelINS2_10policy_hubIN6thrust24THRUST_300001_SM_1000_NS18transform_iteratorI12RowKeyStrideNS6_17counting_iteratorIiNS6_11use_defaultESA_SA_EESA_SA_EEjjN4cuda3std3__44plusIvEEE10Policy1000ESC_PjSK_NS0_24ReduceByKeyScanTileStateIjiLb1EEENSF_8equal_toIvEESH_NS0_8NullTypeEmjiEEvT0_PT9_T1_T2_T3_iT4_T5_T6_T7_E12temp_storage+17920];
	setp.ge.s32 	%p293, %r165, %r440;
	cvt.u64.u32 	%rd110, %r165;
	mov.u32 	%r1063, %ctaid.x;
	mul.wide.u32 	%rd111, %r1063, 4480;
	add.s64 	%rd112, %rd111, %rd110;
	cvta.to.global.u64 	%rd113, %rd173;
	shl.b64 	%rd114, %rd112, 2;
	add.s64 	%rd21, %rd113, %rd114;
	@%p293 bra 	$L__BB9_148;
	st.global.u32 	[%rd21], %r420;
$L__BB9_148:
	setp.ge.s32 	%p294, %r168, %r440;
	@%p294 bra 	$L__BB9_150;
	st.global.u32 	[%rd21+128], %r421;
$L__BB9_150:
	mov.u32 	%r1064, %tid.x;
	and.b32  	%r1065, %r1064, 992;
	mul.lo.s32 	%r1066, %r1065, 20;
	and.b32  	%r1067, %r1064, 31;
	or.b32  	%r1068, %r1066, %r1067;
	or.b32  	%r1069, %r1068, 64;
	setp.ge.s32 	%p295, %r1069, %r440;
	@%p295 bra 	$L__BB9_152;
	st.global.u32 	[%rd21+256], %r422;
$L__BB9_152:
	setp.ge.s32 	%p296, %r174, %r440;
	@%p296 bra 	$L__BB9_154;
	st.global.u32 	[%rd21+384], %r423;
$L__BB9_154:
	add.s32 	%r1075, %r1068, 128;
	setp.ge.s32 	%p297, %r1075, %r440;
	@%p297 bra 	$L__BB9_156;
	st.global.u32 	[%rd21+512], %r424;
$L__BB9_156:
	setp.ge.s32 	%p298, %r180, %r440;
	@%p298 bra 	$L__BB9_158;
	st.global.u32 	[%rd21+640], %r425;
$L__BB9_158:
	setp.ge.s32 	%p299, %r183, %r440;
	@%p299 bra 	$L__BB9_160;
	st.global.u32 	[%rd21+768], %r426;
$L__BB9_160:
	setp.ge.s32 	%p300, %r186, %r440;
	@%p300 bra 	$L__BB9_162;
	st.global.u32 	[%rd21+896], %r427;
$L__BB9_162:
	add.s32 	%r1081, %r1068, 256;
	setp.ge.s32 	%p301, %r1081, %r440;
	@%p301 bra 	$L__BB9_164;
	st.global.u32 	[%rd21+1024], %r428;
$L__BB9_164:
	add.s32 	%r1087, %r1068, 288;
	setp.ge.s32 	%p302, %r1087, %r440;
	@%p302 bra 	$L__BB9_166;
	st.global.u32 	[%rd21+1152], %r429;
$L__BB9_166:
	add.s32 	%r1093, %r1068, 320;
	setp.ge.s32 	%p303, %r1093, %r440;
	@%p303 bra 	$L__BB9_168;
	st.global.u32 	[%rd21+1280], %r430;
$L__BB9_168:
	add.s32 	%r1099, %r1068, 352;
	setp.ge.s32 	%p304, %r1099, %r440;
	@%p304 bra 	$L__BB9_170;
	st.global.u32 	[%rd21+1408], %r431;
$L__BB9_170:
	add.s32 	%r1105, %r1068, 384;
	setp.ge.s32 	%p305, %r1105, %r440;
	@%p305 bra 	$L__BB9_172;
	st.global.u32 	[%rd21+1536], %r432;
$L__BB9_172:
	setp.ge.s32 	%p306, %r204, %r440;
	@%p306 bra 	$L__BB9_174;
	st.global.u32 	[%rd21+1664], %r433;
$L__BB9_174:
	setp.ge.s32 	%p307, %r207, %r440;
	@%p307 bra 	$L__BB9_176;
	st.global.u32 	[%rd21+1792], %r434;
$L__BB9_176:
	add.s32 	%r1111, %r1068, 480;
	setp.ge.s32 	%p308, %r1111, %r440;
	@%p308 bra 	$L__BB9_178;
	st.global.u32 	[%rd21+1920], %r435;
$L__BB9_178:
	add.s32 	%r1117, %r1068, 512;
	setp.ge.s32 	%p309, %r1117, %r440;
	@%p309 bra 	$L__BB9_180;
	st.global.u32 	[%rd21+2048], %r436;
$L__BB9_180:
	setp.ge.s32 	%p310, %r216, %r440;
	@%p310 bra 	$L__BB9_182;
	st.global.u32 	[%rd21+2176], %r437;
$L__BB9_182:
	add.s32 	%r1123, %r1068, 576;
	setp.ge.s32 	%p311, %r1123, %r440;
	@%p311 bra 	$L__BB9_184;
	st.global.u32 	[%rd21+2304], %r438;
$L__BB9_184:
	setp.ge.s32 	%p312, %r222, %r440;
	@%p312 bra 	$L__BB9_186;
	st.global.u32 	[%rd21+2432], %r439;
$L__BB9_186:
	ret;

}


// ===== COMPILED SASS (sm_100) =====

	.target	sm_100

	.elftype	@"ET_EXEC"


//--------------------- .note.nv.tkinfo           --------------------------
	.section	.note.nv.tkinfo,"",@"SHT_NOTE"
	.sectionflags	@"SHF_NOTE_NV_TKINFO"
	.tkinfo
        /*0018*/ 	.word	0x00000002
        /*0030*/ 	.string	""
        /*0030*/ 	.string	"ptxas"
        /*0030*/ 	.string	"Cuda compilation tools, release 13.0, V13.0.88"
        /*0030*/ 	.string	"Build cuda_13.0.r13.0/compiler.36424714_0"
        /*0030*/ 	.string	"-arch sm_100 -m 64 "



//--------------------- .note.nv.cuinfo           --------------------------
	.section	.note.nv.cuinfo,"",@"SHT_NOTE"
	.sectionflags	@"SHF_NOTE_NV_CUINFO"
        /*0018*/ 	.short	0x0002
        /*001a*/ 	.short	0x0064
        /*001c*/ 	.short	0x0082
	.zero		2


//--------------------- .nv.info                  --------------------------
	.section	.nv.info,"",@"SHT_CUDA_INFO"
	.align	4


	//----- nvinfo : EIATTR_REGCOUNT
	.align		4
        /*0000*/ 	.byte	0x04, 0x2f
        /*0002*/ 	.short	(.L_44 - .L_43)
	.align		4
.L_43:
        /*0004*/ 	.word	index@(_Z12transpose32uPKjPjii)
        /*0008*/ 	.word	0x0000000c


	//----- nvinfo : EIATTR_FRAME_SIZE
	.align		4
.L_44:
        /*000c*/ 	.byte	0x04, 0x11
        /*000e*/ 	.short	(.L_46 - .L_45)
	.align		4
.L_45:
        /*0010*/ 	.word	index@(_Z12transpose32uPKjPjii)
        /*0014*/ 	.word	0x00000000


	//----- nvinfo : EIATTR_REGCOUNT
	.align		4
.L_46:
        /*0018*/ 	.byte	0x04, 0x2f
        /*001a*/ 	.short	(.L_48 - .L_47)
	.align		4
.L_47:
        /*001c*/ 	.word	index@(_ZN3cub18CUB_300001_SM_10006detail11EmptyKernelIvEEvv)
        /*0020*/ 	.word	0x00000004


	//----- nvinfo : EIATTR_FRAME_SIZE
	.align		4
.L_48:
        /*0024*/ 	.byte	0x04, 0x11
        /*0026*/ 	.short	(.L_50 - .L_49)
	.align		4
.L_49:
        /*0028*/ 	.word	index@(_ZN3cub18CUB_300001_SM_10006detail11EmptyKernelIvEEvv)
        /*002c*/ 	.word	0x00000000


	//----- nvinfo : EIATTR_REGCOUNT
	.align		4
.L_50:
        /*0030*/ 	.byte	0x04, 0x2f
        /*0032*/ 	.short	(.L_52 - .L_51)
	.align		4
.L_51:
        /*0034*/ 	.word	index@(_ZN3cub18CUB_300001_SM_10006detail11scan_by_key25DeviceScanByKeyInitKernelINS0_24ReduceByKeyScanTileStateIjiLb1EEEN6thrust24THRUST_300001_SM_1000_NS18transform_iteratorI6RowKeyNS7_17counting_iteratorIiNS7_11use_defaultESB_SB_EESB_SB_EEjEEvT_T0_PN4cuda3std3__415iterator_traitsISF_vE10value_typeET1_i)
        /*0038*/ 	.word	0x0000000e


	//----- nvinfo : EIATTR_FRAME_SIZE
	.align		4
.L_52:
        /*003c*/ 	.byte	0x04, 0x11
        /*003e*/ 	.short	(.L_54 - .L_53)
	.align		4
.L_53:
        /*0040*/ 	.word	index@(_ZN3cub18CUB_300001_SM_10006detail11scan_by_key25DeviceScanByKeyInitKernelINS0_24ReduceByKeyScanTileStateIjiLb1EEEN6thrust24THRUST_300001_SM_1000_NS18transform_iteratorI6RowKeyNS7_17counting_iteratorIiNS7_11use_defaultESB_SB_EESB_SB_EEjEEvT_T0_PN4cuda3std3__415iterator_traitsISF_vE10value_typeET1_i)
        /*0044*/ 	.word	0x00000000


	//----- nvinfo : EIATTR_REGCOUNT
	.align		4
.L_54:
        /*0048*/ 	.byte	0x04, 0x2f
        /*004a*/ 	.short	(.L_56 - .L_55)
	.align		4
.L_55:
        /*004c*/ 	.word	index@(_ZN3cub18CUB_300001_SM_10006detail11scan_by_key21DeviceScanByKeyKernelINS2_10policy_hubIN6thrust24THRUST_300001_SM_1000_NS18transform_iteratorI6RowKeyNS6_17counting_iteratorIiNS6_11use_defaultESA_SA_EESA_SA_EEjjN4cuda3std3__44plusIvEEE10Policy1000ESC_NS7_I8CastByteNS6_10device_ptrIhEESA_SA_EEPjNS0_24ReduceByKeyScanTileStateIjiLb1EEENSF_8equal_toIvEESH_NS0_8NullTypeEjjiEEvT0_PT9_T1_T2_T3_iT4_T5_T6_T7_)
        /*0050*/ 	.word	0x00000048


	//----- nvinfo : EIATTR_FRAME_SIZE
	.align		4
.L_56:
        /*0054*/ 	.byte	0x04, 0x11
        /*0056*/ 	.short	(.L_58 - .L_57)
	.align		4
.L_57:
        /*0058*/ 	.word	index@(_ZN3cub18CUB_300001_SM_10006detail11scan_by_key21DeviceScanByKeyKernelINS2_10policy_hubIN6thrust24THRUST_300001_SM_1000_NS18transform_iteratorI6RowKeyNS6_17counting_iteratorIiNS6_11use_defaultESA_SA_EESA_SA_EEjjN4cuda3std3__44plusIvEEE10Policy1000ESC_NS7_I8CastByteNS6_10device_ptrIhEESA_SA_EEPjNS0_24ReduceByKeyScanTileStateIjiLb1EEENSF_8equal_toIvEESH_NS0_8NullTypeEjjiEEvT0_PT9_T1_T2_T3_iT4_T5_T6_T7_)
        /*005c*/ 	.word	0x00000000


	//----- nvinfo : EIATTR_REGCOUNT
	.align		4
.L_58:
        /*0060*/ 	.byte	0x04, 0x2f
        /*0062*/ 	.short	(.L_60 - .L_59)
	.align		4
.L_59:
        /*0064*/ 	.word	index@(_ZN3cub18CUB_300001_SM_10006detail11scan_by_key25DeviceScanByKeyInitKernelINS0_24ReduceByKeyScanTileStateIjiLb1EEEN6thrust24THRUST_300001_SM_1000_NS18transform_iteratorI6RowKeyNS7_17counting_iteratorIiNS7_11use_defaultESB_SB_EESB_SB_EEmEEvT_T0_PN4cuda3std3__415iterator_traitsISF_vE10value_typeET1_i)
        /*0068*/ 	.word	0x0000000e


	//----- nvinfo : EIATTR_FRAME_SIZE
	.align		4
.L_60:
        /*006c*/ 	.byte	0x04, 0x11
        /*006e*/ 	.short	(.L_62 - .L_61)
	.align		4
.L_61:
        /*0070*/ 	.word	index@(_ZN3cub18CUB_300001_SM_10006detail11scan_by_key25DeviceScanByKeyInitKernelINS0_24ReduceByKeyScanTileStateIjiLb1EEEN6thrust24THRUST_300001_SM_1000_NS18transform_iteratorI6RowKeyNS7_17counting_iteratorIiNS7_11use_defaultESB_SB_EESB_SB_EEmEEvT_T0_PN4cuda3std3__415iterator_traitsISF_vE10value_typeET1_i)
        /*0074*/ 	.word	0x00000000


	//----- nvinfo : EIATTR_REGCOUNT
	.align		4
.L_62:
        /*0078*/ 	.byte	0x04, 0x2f
        /*007a*/ 	.short	(.L_64 - .L_63)
	.align		4
.L_63:
        /*007c*/ 	.word	index@(_ZN3cub18CUB_300001_SM_10006detail11scan_by_key21DeviceScanByKeyKernelINS2_10policy_hubIN6thrust24THRUST_300001_SM_1000_NS18transform_iteratorI6RowKeyNS6_17counting_iteratorIiNS6_11use_defaultESA_SA_EESA_SA_EEjjN4cuda3std3__44plusIvEEE10Policy1000ESC_NS7_I8CastByteNS6_10device_ptrIhEESA_SA_EEPjNS0_24ReduceByKeyScanTileStateIjiLb1EEENSF_8equal_toIvEESH_NS0_8NullTypeEmjiEEvT0_PT9_T1_T2_T3_iT4_T5_T6_T7_)
        /*0080*/ 	.word	0x00000048


	//----- nvinfo : EIATTR_FRAME_SIZE
	.align		4
.L_64:
        /*0084*/ 	.byte	0x04, 0x11
        /*0086*/ 	.short	(.L_66 - .L_65)
	.align		4
.L_65:
        /*0088*/ 	.word	index@(_ZN3cub18CUB_300001_SM_10006detail11scan_by_key21DeviceScanByKeyKernelINS2_10policy_hubIN6thrust24THRUST_300001_SM_1000_NS18transform_iteratorI6RowKeyNS6_17counting_iteratorIiNS6_11use_defaultESA_SA_EESA_SA_EEjjN4cuda3std3__44plusIvEEE10Policy1000ESC_NS7_I8CastByteNS6_10device_ptrIhEESA_SA_EEPjNS0_24ReduceByKeyScanTileStateIjiLb1EEENSF_8equal_toIvEESH_NS0_8NullTypeEmjiEEvT0_PT9_T1_T2_T3_iT4_T5_T6_T7_)
        /*008c*/ 	.word	0x00000000


	//----- nvinfo : EIATTR_REGCOUNT
	.align		4
.L_66:
        /*0090*/ 	.byte	0x04, 0x2f
        /*0092*/ 	.short	(.L_68 - .L_67)
	.align		4
.L_67:
        /*0094*/ 	.word	index@(_ZN3cub18CUB_300001_SM_10006detail11scan_by_key25DeviceScanByKeyInitKernelINS0_24ReduceByKeyScanTileStateIjiLb1EEEN6thrust24THRUST_300001_SM_1000_NS18transform_iteratorI12RowKeyStrideNS7_17counting_iteratorIiNS7_11use_defaultESB_SB_EESB_SB_EEjEEvT_T0_PN4cuda3std3__415iterator_traitsISF_vE10value_typeET1_i)
        /*0098*/ 	.word	0x0000000e


	//----- nvinfo : EIATTR_FRAME_SIZE
	.align		4
.L_68:
        /*009c*/ 	.byte	0x04, 0x11
        /*009e*/ 	.short	(.L_70 - .L_69)
	.align		4
.L_69:
        /*00a0*/ 	.word	index@(_ZN3cub18CUB_300001_SM_10006detail11scan_by_key25DeviceScanByKeyInitKernelINS0_24ReduceByKeyScanTileStateIjiLb1EEEN6thrust24THRUST_300001_SM_1000_NS18transform_iteratorI12RowKeyStrideNS7_17counting_iteratorIiNS7_11use_defaultESB_SB_EESB_SB_EEjEEvT_T0_PN4cuda3std3__415iterator_traitsISF_vE10value_typeET1_i)
        /*00a4*/ 	.word	0x00000000


	//----- nvinfo : EIATTR_REGCOUNT
	.align		4
.L_70:
        /*00a8*/ 	.byte	0x04, 0x2f
        /*00aa*/ 	.short	(.L_72 - .L_71)
	.align		4
.L_71:
        /*00ac*/ 	.word	index@(_ZN3cub18CUB_300001_SM_10006detail11scan_by_key21DeviceScanByKeyKernelINS2_10policy_hubIN6thrust24THRUST_300001_SM_1000_NS18transform_iteratorI12RowKeyStrideNS6_17counting_iteratorIiNS6_11use_defaultESA_SA_EESA_SA_EEjjN4cuda3std3__44plusIvEEE10Policy1000ESC_PjSK_NS0_24ReduceByKeyScanTileStateIjiLb1EEENSF_8equal_toIvEESH_NS0_8NullTypeEjjiEEvT0_PT9_T1_T2_T3_iT4_T5_T6_T7_)
        /*00b0*/ 	.word	0x00000048


	//----- nvinfo : EIATTR_FRAME_SIZE
	.align		4
.L_72:
        /*00b4*/ 	.byte	0x04, 0x11
        /*00b6*/ 	.short	(.L_74 - .L_73)
	.align		4
.L_73:
        /*00b8*/ 	.word	index@(_ZN3cub18CUB_300001_SM_10006detail11scan_by_key21DeviceScanByKeyKernelINS2_10policy_hubIN6thrust24THRUST_300001_SM_1000_NS18transform_iteratorI12RowKeyStrideNS6_17counting_iteratorIiNS6_11use_defaultESA_SA_EESA_SA_EEjjN4cuda3std3__44plusIvEEE10Policy1000ESC_PjSK_NS0_24ReduceByKeyScanTileStateIjiLb1EEENSF_8equal_toIvEESH_NS0_8NullTypeEjjiEEvT0_PT9_T1_T2_T3_iT4_T5_T6_T7_)
        /*00bc*/ 	.word	0x00000000


	//----- nvinfo : EIATTR_REGCOUNT
	.align		4
.L_74:
        /*00c0*/ 	.byte	0x04, 0x2f
        /*00c2*/ 	.short	(.L_76 - .L_75)
	.align		4
.L_75:
        /*00c4*/ 	.word	index@(_ZN3cub18CUB_300001_SM_10006detail11scan_by_key25DeviceScanByKeyInitKernelINS0_24ReduceByKeyScanTileStateIjiLb1EEEN6thrust24THRUST_300001_SM_1000_NS18transform_iteratorI12RowKeyStrideNS7_17counting_iteratorIiNS7_11use_defaultESB_SB_EESB_SB_EEmEEvT_T0_PN4cuda3std3__415iterator_traitsISF_vE10value_typeET1_i)
        /*00c8*/ 	.word	0x0000000e


	//----- nvinfo : EIATTR_FRAME_SIZE
	.align		4
.L_76:
        /*00cc*/ 	.byte	0x04, 0x11
        /*00ce*/ 	.short	(.L_78 - .L_77)
	.align		4
.L_77:
        /*00d0*/ 	.word	index@(_ZN3cub18CUB_300001_SM_10006detail11scan_by_key25DeviceScanByKeyInitKernelINS0_24ReduceByKeyScanTileStateIjiLb1EEEN6thrust24THRUST_300001_SM_1000_NS18transform_iteratorI12RowKeyStrideNS7_17counting_iteratorIiNS7_11use_defaultESB_SB_EESB_SB_EEmEEvT_T0_PN4cuda3std3__415iterator_traitsISF_vE10value_typeET1_i)
        /*00d4*/ 	.word	0x00000000


	//----- nvinfo : EIATTR_REGCOUNT
	.align		4
.L_78:
        /*00d8*/ 	.byte	0x04, 0x2f
        /*00da*/ 	.short	(.L_80 - .L_79)
	.align		4
.L_79:
        /*00dc*/ 	.word	index@(_ZN3cub18CUB_300001_SM_10006detail11scan_by_key21DeviceScanByKeyKernelINS2_10policy_hubIN6thrust24THRUST_300001_SM_1000_NS18transform_iteratorI12RowKeyStrideNS6_17counting_iteratorIiNS6_11use_defaultESA_SA_EESA_SA_EEjjN4cuda3std3__44plusIvEEE10Policy1000ESC_PjSK_NS0_24ReduceByKeyScanTileStateIjiLb1EEENSF_8equal_toIvEESH_NS0_8NullTypeEmjiEEvT0_PT9_T1_T2_T3_iT4_T5_T6_T7_)
        /*00e0*/ 	.word	0x00000048


	//----- nvinfo : EIATTR_FRAME_SIZE
	.align		4
.L_80:
        /*00e4*/ 	.byte	0x04, 0x11
        /*00e6*/ 	.short	(.L_82 - .L_81)
	.align		4
.L_81:
        /*00e8*/ 	.word	index@(_ZN3cub18CUB_300001_SM_10006detail11scan_by_key21DeviceScanByKeyKernelINS2_10policy_hubIN6thrust24THRUST_300001_SM_1000_NS18transform_iteratorI12RowKeyStrideNS6_17counting_iteratorIiNS6_11use_defaultESA_SA_EESA_SA_EEjjN4cuda3std3__44plusIvEEE10Policy1000ESC_PjSK_NS0_24ReduceByKeyScanTileStateIjiLb1EEENSF_8equal_toIvEESH_NS0_8NullTypeEmjiEEvT0_PT9_T1_T2_T3_iT4_T5_T6_T7_)
        /*00ec*/ 	.word	0x00000000


	//----- nvinfo : EIATTR_MIN_STACK_SIZE
	.align		4
.L_82:
        /*00f0*/ 	.byte	0x04, 0x12
        /*00f2*/ 	.short	(.L_84 - .L_83)
	.align		4
.L_83:
        /*00f4*/ 	.word	index@(_ZN3cub18CUB_300001_SM_10006detail11scan_by_key21DeviceScanByKeyKernelINS2_10policy_hubIN6thrust24THRUST_300001_SM_1000_NS18transform_iteratorI12RowKeyStrideNS6_17counting_iteratorIiNS6_11use_defaultESA_SA_EESA_SA_EEjjN4cuda3std3__44plusIvEEE10Policy1000ESC_PjSK_NS0_24ReduceByKeyScanTileStateIjiLb1EEENSF_8equal_toIvEESH_NS0_8NullTypeEmjiEEvT0_PT9_T1_T2_T3_iT4_T5_T6_T7_)
        /*00f8*/ 	.word	0x00000000


	//----- nvinfo : EIATTR_MIN_STACK_SIZE
	.align		4
.L_84:
        /*00fc*/ 	.byte	0x04, 0x12
        /*00fe*/ 	.short	(.L_86 - .L_85)
	.align		4
.L_85:
        /*0100*/ 	.word	index@(_ZN3cub18CUB_300001_SM_10006detail11scan_by_key25DeviceScanByKeyInitKernelINS0_24ReduceByKeyScanTileStateIjiLb1EEEN6thrust24THRUST_300001_SM_1000_NS18transform_iteratorI12RowKeyStrideNS7_17counting_iteratorIiNS7_11use_defaultESB_SB_EESB_SB_EEmEEvT_T0_PN4cuda3std3__415iterator_traitsISF_vE10value_typeET1_i)
        /*0104*/ 	.word	0x00000000


	//----- nvinfo : EIATTR_MIN_STACK_SIZE
	.align		4
.L_86:
        /*0108*/ 	.byte	0x04, 0x12
        /*010a*/ 	.short	(.L_88 - .L_87)
	.align		4
.L_87:
        /*010c*/ 	.word	index@(_ZN3cub18CUB_300001_SM_10006detail11scan_by_key21DeviceScanByKeyKernelINS2_10policy_hubIN6thrust24THRUST_300001_SM_1000_NS18transform_iteratorI12RowKeyStrideNS6_17counting_iteratorIiNS6_11use_defaultESA_SA_EESA_SA_EEjjN4cuda3std3__44plusIvEEE10Policy1000ESC_PjSK_NS0_24ReduceByKeyScanTileStateIjiLb1EEENSF_8equal_toIvEESH_NS0_8NullTypeEjjiEEvT0_PT9_T1_T2_T3_iT4_T5_T6_T7_)
        /*0110*/ 	.word	0x00000000


	//----- nvinfo : EIATTR_MIN_STACK_SIZE
	.align		4
.L_88:
        /*0114*/ 	.byte	0x04, 0x12
        /*0116*/ 	.short	(.L_90 - .L_89)
	.align		4
.L_89:
        /*0118*/ 	.word	index@(_ZN3cub18CUB_300001_SM_10006detail11scan_by_key25DeviceScanByKeyInitKernelINS0_24ReduceByKeyScanTileStateIjiLb1EEEN6thrust24THRUST_300001_SM_1000_NS18transform_iteratorI12RowKeyStrideNS7_17counting_iteratorIiNS7_11use_defaultESB_SB_EESB_SB_EEjEEvT_T0_PN4cuda3std3__415iterator_traitsISF_vE10value_typeET1_i)
        /*011c*/ 	.word	0x00000000


	//----- nvinfo : EIATTR_MIN_STACK_SIZE
	.align		4
.L_90:
        /*0120*/ 	.byte	0x04, 0x12
        /*0122*/ 	.short	(.L_92 - .L_91)
	.align		4
.L_91:
        /*0124*/ 	.word	index@(_ZN3cub18CUB_300001_SM_10006detail11scan_by_key21DeviceScanByKeyKernelINS2_10policy_hubIN6thrust24THRUST_300001_SM_1000_NS18transform_iteratorI6RowKeyNS6_17counting_iteratorIiNS6_11use_defaultESA_SA_EESA_SA_EEjjN4cuda3std3__44plusIvEEE10Policy1000ESC_NS7_I8CastByteNS6_10device_ptrIhEESA_SA_EEPjNS0_24ReduceByKeyScanTileStateIjiLb1EEENSF_8equal_toIvEESH_NS0_8NullTypeEmjiEEvT0_PT9_T1_T2_T3_iT4_T5_T6_T7_)
        /*0128*/ 	.word	0x00000000


	//----- nvinfo : EIATTR_MIN_STACK_SIZE
	.align		4
.L_92:
        /*012c*/ 	.byte	0x04, 0x12
        /*012e*/ 	.short	(.L_94 - .L_93)
	.align		4
.L_93:
        /*0130*/ 	.word	index@(_ZN3cub18CUB_300001_SM_10006detail11scan_by_key25DeviceScanByKeyInitKernelINS0_24ReduceByKeyScanTileStateIjiLb1EEEN6thrust24THRUST_300001_SM_1000_NS18transform_iteratorI6RowKeyNS7_17counting_iteratorIiNS7_11use_defaultESB_SB_EESB_SB_EEmEEvT_T0_PN4cuda3std3__415iterator_traitsISF_vE10value_typeET1_i)
        /*0134*/ 	.word	0x00000000


	//----- nvinfo : EIATTR_MIN_STACK_SIZE
	.align		4
.L_94:
        /*0138*/ 	.byte	0x04, 0x12
        /*013a*/ 	.short	(.L_96 - .L_95)
	.align		4
.L_95:
        /*013c*/ 	.word	index@(_ZN3cub18CUB_300001_SM_10006detail11scan_by_key21DeviceScanByKeyKernelINS2_10policy_hubIN6thrust24THRUST_300001_SM_1000_NS18transform_iteratorI6RowKeyNS6_17counting_iteratorIiNS6_11use_defaultESA_SA_EESA_SA_EEjjN4cuda3std3__44plusIvEEE10Policy1000ESC_NS7_I8CastByteNS6_10device_ptrIhEESA_SA_EEPjNS0_24ReduceByKeyScanTileStateIjiLb1EEENSF_8equal_toIvEESH_NS0_8NullTypeEjjiEEvT0_PT9_T1_T2_T3_iT4_T5_T6_T7_)
        /*0140*/ 	.word	0x00000000


	//----- nvinfo : EIATTR_MIN_STACK_SIZE
	.align		4
.L_96:
        /*0144*/ 	.byte	0x04, 0x12
        /*0146*/ 	.short	(.L_98 - .L_97)
	.align		4
.L_97:
        /*0148*/ 	.word	index@(_ZN3cub18CUB_300001_SM_10006detail11scan_by_key25DeviceScanByKeyInitKernelINS0_24ReduceByKeyScanTileStateIjiLb1EEEN6thrust24THRUST_300001_SM_1000_NS18transform_iteratorI6RowKeyNS7_17counting_iteratorIiNS7_11use_defaultESB_SB_EESB_SB_EEjEEvT_T0_PN4cuda3std3__415iterator_traitsISF_vE10value_typeET1_i)
        /*014c*/ 	.word	0x00000000


	//----- nvinfo : EIATTR_MIN_STACK_SIZE
	.align		4
.L_98:
        /*0150*/ 	.byte	0x04, 0x12
        /*0152*/ 	.short	(.L_100 - .L_99)
	.align		4
.L_99:
        /*0154*/ 	.word	index@(_ZN3cub18CUB_300001_SM_10006detail11EmptyKernelIvEEvv)
        /*0158*/ 	.word	0x00000000


	//----- nvinfo : EIATTR_MIN_STACK_SIZE
	.align		4
.L_100:
        /*015c*/ 	.byte	0x04, 0x12
        /*015e*/ 	.short	(.L_102 - .L_101)
	.align		4
.L_101:
        /*0160*/ 	.word	index@(_Z12transpose32uPKjPjii)
        /*0164*/ 	.word	0x00000000
.L_102:


//--------------------- .nv.compat                --------------------------
	.section	.nv.compat,"",@"SHT_CUDA_COMPAT_INFO"
	.align	4
        /*0000*/ 	.byte	0x02, 0x09, 0x00, 0x00, 0x02, 0x02, 0x01, 0x00, 0x02, 0x05, 0x05, 0x00, 0x03, 0x07, 0x01, 0x01
        /*0010*/ 	.byte	0x02, 0x03, 0x00, 0x00, 0x02, 0x06, 0x01, 0x00, 0x04, 0x0b, 0x08, 0x00, 0x09, 0x00, 0x00, 0x00
        /*0020*/ 	.byte	0x00, 0x00, 0x00, 0x00


//--------------------- .nv.info._ZN3cub18CUB_300001_SM_10006detail11scan_by_key21DeviceScanByKeyKernelINS2_10policy_hubIN6thrust24THRUST_300001_SM_1000_NS18transform_iteratorI12RowKeyStrideNS6_17counting_iteratorIiNS6_11use_defaultESA_SA_EESA_SA_EEjjN4cuda3std3__44plusIvEEE10Policy1000ESC_PjSK_NS0_24ReduceByKeyScanTileStateIjiLb1EEENSF_8equal_toIvEESH_NS0_8NullTypeEmjiEEvT0_PT9_T1_T2_T3_iT4_T5_T6_T7_ --------------------------
	.section	.nv.info._ZN3cub18CUB_300001_SM_10006detail11scan_by_key21DeviceScanByKeyKernelINS2_10policy_hubIN6thrust24THRUST_300001_SM_1000_NS18transform_iteratorI12RowKeyStrideNS6_17counting_iteratorIiNS6_11use_defaultESA_SA_EESA_SA_EEjjN4cuda3std3__44plusIvEEE10Policy1000ESC_PjSK_NS0_24ReduceByKeyScanTileStateIjiLb1EEENSF_8equal_toIvEESH_NS0_8NullTypeEmjiEEvT0_PT9_T1_T2_T3_iT4_T5_T6_T7_,"",@"SHT_CUDA_INFO"
	.sectionflags	@""
	.align	4


	//----- nvinfo : EIATTR_CUDA_API_VERSION
	.align		4
        /*0000*/ 	.byte	0x04, 0x37
        /*0002*/ 	.short	(.L_104 - .L_103)
.L_103:
        /*0004*/ 	.word	0x00000082


	//----- nvinfo : EIATTR_KPARAM_INFO
	.align		4
.L_104:
        /*0008*/ 	.byte	0x04, 0x17
        /*000a*/ 	.short	(.L_106 - .L_105)
.L_105:
        /*000c*/ 	.word	0x00000000
        /*0010*/ 	.short	0x0009
        /*0012*/ 	.short	0x0030
        /*0014*/ 	.byte	0x00, 0xf0, 0x21, 0x00


	//----- nvinfo : EIATTR_KPARAM_INFO
	.align		4
.L_106:
        /*0018*/ 	.byte	0x04, 0x17
        /*001a*/ 	.short	(.L_108 - .L_107)
.L_107:
        /*001c*/ 	.word	0x00000000
        /*0020*/ 	.short	0x0008
        /*0022*/ 	.short	0x002e
        /*0024*/ 	.byte	0x00, 0xf0, 0x05, 0x00


	//----- nvinfo : EIATTR_KPARAM_INFO
	.align		4
.L_108:
        /*0028*/ 	.byte	0x04, 0x17
        /*002a*/ 	.short	(.L_110 - .L_109)
.L_109:
        /*002c*/ 	.word	0x00000000
        /*0030*/ 	.short	0x0007
        /*0032*/ 	.short	0x002d
        /*0034*/ 	.byte	0x00, 0xf0, 0x05, 0x00


	//----- nvinfo : EIATTR_KPARAM_INFO
	.align		4
.L_110:
        /*0038*/ 	.byte	0x04, 0x17
        /*003a*/ 	.short	(.L_112 - .L_111)
.L_111:
        /*003c*/ 	.word	0x00000000
        /*0040*/ 	.short	0x0006
        /*0042*/ 	.short	0x002c
        /*0044*/ 	.byte	0x00, 0xf0, 0x05, 0x00


	//----- nvinfo : EIATTR_KPARAM_INFO
	.align		4
.L_112:
        /*0048*/ 	.byte	0x04, 0x17
        /*004a*/ 	.short	(.L_114 - .L_113)
.L_113:
        /*004c*/ 	.word	0x00000000
        /*0050*/ 	.short	0x0005
        /*0052*/ 	.short	0x0028
        /*0054*/ 	.byte	0x00, 0xf0, 0x11, 0x00


	//----- nvinfo : EIATTR_KPARAM_INFO
	.align		4
.L_114:
        /*0058*/ 	.byte	0x04, 0x17
        /*005a*/ 	.short	(.L_116 - .L_115)
.L_115:
        /*005c*/ 	.word	0x00000000
        /*0060*/ 	.short	0x0004
        /*0062*/ 	.short	0x0020
        /*0064*/ 	.byte	0x00, 0xf0, 0x21, 0x00


	//----- nvinfo : EIATTR_KPARAM_INFO
	.align		4
.L_116:
        /*0068*/ 	.byte	0x04, 0x17
        /*006a*/ 	.short	(.L_118 - .L_117)
.L_117:
        /*006c*/ 	.word	0x00000000
        /*0070*/ 	.short	0x0003
        /*0072*/ 	.short	0x0018
        /*0074*/ 	.byte	0x00, 0xf5, 0x21, 0x00


	//----- nvinfo : EIATTR_KPARAM_INFO
	.align		4
.L_118:
        /*0078*/ 	.byte	0x04, 0x17
        /*007a*/ 	.short	(.L_120 - .L_119)
.L_119:
        /*007c*/ 	.word	0x00000000
        /*0080*/ 	.short	0x0002
        /*0082*/ 	.short	0x0010
        /*0084*/ 	.byte	0x00, 0xf5, 0x21, 0x00


	//----- nvinfo : EIATTR_KPARAM_INFO
	.align		4
.L_120:
        /*0088*/ 	.byte	0x04, 0x17
        /*008a*/ 	.short	(.L_122 - .L_121)
.L_121:
        /*008c*/ 	.word	0x00000000
        /*0090*/ 	.short	0x0001
        /*0092*/ 	.short	0x0008
        /*0094*/ 	.byte	0x00, 0xf5, 0x21, 0x00


	//----- nvinfo : EIATTR_KPARAM_INFO
	.align		4
.L_122:
        /*0098*/ 	.byte	0x04, 0x17
        /*009a*/ 	.short	(.L_124 - .L_123)
.L_123:
        /*009c*/ 	.word	0x00000000
        /*00a0*/ 	.short	0x0000
        /*00a2*/ 	.short	0x0000
        /*00a4*/ 	.byte	0x00, 0xf0, 0x21, 0x00


	//----- nvinfo : EIATTR_SPARSE_MMA_MASK
	.align		4
.L_124:
        /*00a8*/ 	.byte	0x03, 0x50
        /*00aa*/ 	.short	0x0000


	//----- nvinfo : EIATTR_MAXREG_COUNT
	.align		4
        /*00ac*/ 	.byte	0x03, 0x1b
        /*00ae*/ 	.short	0x00ff


	//----- nvinfo : EIATTR_NUM_BARRIERS
	.align		4
        /*00b0*/ 	.byte	0x02, 0x4c
        /*00b2*/ 	.byte	0x01
	.zero		1


	//----- nvinfo : EIATTR_MERCURY_ISA_VERSION
	.align		4
        /*00b4*/ 	.byte	0x03, 0x5f
        /*00b6*/ 	.short	0x0101


	//----- nvinfo : EIATTR_UNUSED_LOAD_BYTE_OFFSET
	.align		4
        /*00b8*/ 	.byte	0x04, 0x44
        /*00ba*/ 	.short	(.L_126 - .L_125)


	//   ....[0]....
.L_125:
        /*00bc*/ 	.word	0x00008420
        /*00c0*/ 	.word	0x0000fff0


	//----- nvinfo : EIATTR_COOP_GROUP_MASK_REGIDS
	.align		4
.L_126:
        /*00c4*/ 	.byte	0x04, 0x29
        /*00c6*/ 	.short	(.L_128 - .L_127)


	//   ....[0]....
.L_127:
        /*00c8*/ 	.word	0xffffffff


	//   ....[1]....
        /*00cc*/ 	.word	0xffffffff


	//   ....[2]....
        /*00d0*/ 	.word	0xffffffff


	//   ....[3]....
        /*00d4*/ 	.word	0xffffffff


	//   ....[4]....
        /*00d8*/ 	.word	0xffffffff


	//   ....[5]....
        /*00dc*/ 	.word	0xffffffff


	//   ....[6]....
        /*00e0*/ 	.word	0xffffffff


	//   ....[7]....
        /*00e4*/ 	.word	0xffffffff


	//   ....[8]....
        /*00e8*/ 	.word	0xffffffff


	//   ....[9]....
        /*00ec*/ 	.word	0xffffffff


	//   ....[10]....
        /*00f0*/ 	.word	0xffffffff


	//   ....[11]....
        /*00f4*/ 	.word	0xffffffff


	//   ....[12]....
        /*00f8*/ 	.word	0xffffffff


	//   ....[13]....
        /*00fc*/ 	.word	0xffffffff


	//   ....[14]....
        /*0100*/ 	.word	0xffffffff


	//   ....[15]....
        /*0104*/ 	.word	0xffffffff


	//   ....[16]....
        /*0108*/ 	.word	0xffffffff


	//   ....[17]....
        /*010c*/ 	.word	0xffffffff


	//   ....[18]....
        /*0110*/ 	.word	0xffffffff


	//   ....[19]....
        /*0114*/ 	.word	0xffffffff


	//   ....[20]....
        /*0118*/ 	.word	0xffffffff


	//   ....[21]....
        /*011c*/ 	.word	0xffffffff


	//   ....[22]....
        /*0120*/ 	.word	0xffffffff


	//   ....[23]....
        /*0124*/ 	.word	0xffffffff


	//   ....[24]....
        /*0128*/ 	.word	0xffffffff


	//   ....[25]....
        /*012c*/ 	.word	0xffffffff


	//   ....[26]....
        /*0130*/ 	.word	0xffffffff


	//   ....[27]....
        /*0134*/ 	.word	0xffffffff


	//   ....[28]....
        /*0138*/ 	.word	0xffffffff


	//   ....[29]....
        /*013c*/ 	.word	0xffffffff


	//   ....[30]....
        /*0140*/ 	.word	0xffffffff


	//   ....[31]....
        /*0144*/ 	.word	0xffffffff


	//   ....[32]....
        /*0148*/ 	.word	0xffffffff


	//   ....[33]....
        /*014c*/ 	.word	0xffffffff


	//   ....[34]....
        /*0150*/ 	.word	0xffffffff


	//   ....[35]....
        /*0154*/ 	.word	0xffffffff


	//   ....[36]....
        /*0158*/ 	.word	0xffffffff


	//   ....[37]....
        /*015c*/ 	.word	0xffffffff


	//   ....[38]....
        /*0160*/ 	.word	0xffffffff


	//   ....[39]....
        /*0164*/ 	.word	0xffffffff


	//   ....[40]....
        /*0168*/ 	.word	0xffffffff


	//   ....[41]....
        /*016c*/ 	.word	0xffffffff


	//   ....[42]....
        /*0170*/ 	.word	0xffffffff


	//   ....[43]....
        /*0174*/ 	.word	0xffffffff


	//   ....[44]....
        /*0178*/ 	.word	0xffffffff


	//   ....[45]....
        /*017c*/ 	.word	0xffffffff


	//   ....[46]....
        /*0180*/ 	.word	0xffffffff


	//   ....[47]....
        /*0184*/ 	.word	0xffffffff


	//   ....[48]....
        /*0188*/ 	.word	0xffffffff


	//   ....[49]....
        /*018c*/ 	.word	0xffffffff


	//   ....[50]....
        /*0190*/ 	.word	0xffffffff


	//   ....[51]....
        /*0194*/ 	.word	0xffffffff


	//   ....[52]....
        /*0198*/ 	.word	0xffffffff


	//   ....[53]....
        /*019c*/ 	.word	0xffffffff


	//   ....[54]....
        /*01a0*/ 	.word	0xffffffff


	//   ....[55]....
        /*01a4*/ 	.word	0xffffffff


	//   ....[56]....
        /*01a8*/ 	.word	0xffffffff


	//   ....[57]....
        /*01ac*/ 	.word	0xffffffff


	//   ....[58]....
        /*01b0*/ 	.word	0xffffffff


	//   ....[59]....
        /*01b4*/ 	.word	0xffffffff


	//   ....[60]....
        /*01b8*/ 	.word	0xffffffff


	//   ....[61]....
        /*01bc*/ 	.word	0xffffffff


	//   ....[62]....
        /*01c0*/ 	.word	0xffffffff


	//   ....[63]....
        /*01c4*/ 	.word	0xffffffff


	//   ....[64]....
        /*01c8*/ 	.word	0xffffffff


	//   ....[65]....
        /*01cc*/ 	.word	0xffffffff


	//   ....[66]....
        /*01d0*/ 	.word	0xffffffff


	//   ....[67]....
        /*01d4*/ 	.word	0xffffffff


	//   ....[68]....
        /*01d8*/ 	.word	0xffffffff


	//   ....[69]....
        /*01dc*/ 	.word	0xffffffff


	//   ....[70]....
        /*01e0*/ 	.word	0xffffffff


	//   ....[71]....
        /*01e4*/ 	.word	0xffffffff


	//   ....[72]....
        /*01e8*/ 	.word	0xffffffff


	//   ....[73]....
        /*01ec*/ 	.word	0xffffffff


	//   ....[74]....
        /*01f0*/ 	.word	0xffffffff


	//   ....[75]....
        /*01f4*/ 	.word	0xffffffff


	//   ....[76]....
        /*01f8*/ 	.word	0xffffffff


	//   ....[77]....
        /*01fc*/ 	.word	0xffffffff


	//   ....[78]....
        /*0200*/ 	.word	0xffffffff


	//   ....[79]....
        /*0204*/ 	.word	0xffffffff


	//   ....[80]....
        /*0208*/ 	.word	0xffffffff


	//   ....[81]....
        /*020c*/ 	.word	0xffffffff


	//   ....[82]....
        /*0210*/ 	.word	0xffffffff


	//   ....[83]....
        /*0214*/ 	.word	0xffffffff


	//   ....[84]....
        /*0218*/ 	.word	0xffffffff


	//   ....[85]....
        /*021c*/ 	.word	0xffffffff


	//   ....[86]....
        /*0220*/ 	.word	0xffffffff


	//   ....[87]....
        /*0224*/ 	.word	0xffffffff


	//   ....[88]....
        /*0228*/ 	.word	0xffffffff


	//   ....[89]....
        /*022c*/ 	.word	0xffffffff


	//   ....[90]....
        /*0230*/ 	.word	0xffffffff


	//   ....[91]....
        /*0234*/ 	.word	0xffffffff


	//   ....[92]....
        /*0238*/ 	.word	0xffffffff


	//   ....[93]....
        /*023c*/ 	.word	0xffffffff


	//   ....[94]....
        /*0240*/ 	.word	0xffffffff


	//   ....[95]....
        /*0244*/ 	.word	0xffffffff


	//   ....[96]....
        /*0248*/ 	.word	0xffffffff


	//   ....[97]....
        /*024c*/ 	.word	0xffffffff


	//   ....[98]....
        /*0250*/ 	.word	0xffffffff


	//   ....[99]....
        /*0254*/ 	.word	0xffffffff


	//   ....[100]....
        /*0258*/ 	.word	0xffffffff


	//   ....[101]....
        /*025c*/ 	.word	0xffffffff


	//   ....[102]....
        /*0260*/ 	.word	0xffffffff


	//   ....[103]....
        /*0264*/ 	.word	0xffffffff


	//   ....[104]....
        /*0268*/ 	.word	0xffffffff


	//   ....[105]....
        /*026c*/ 	.word	0xffffffff


	//   ....[106]....
        /*0270*/ 	.word	0x0500003c


	//   ....[107]....
        /*0274*/ 	.word	0x0500003c


	//   ....[108]....
        /*0278*/ 	.word	0x0500003c


	//   ....[109]....
        /*027c*/ 	.word	0x0500003c


	//   ....[110]....
        /*0280*/ 	.word	0x0500003c


	//   ....[111]....
        /*0284*/ 	.word	0x0500003c


	//   ....[112]....
        /*0288*/ 	.word	0x0500003c


	//   ....[113]....
        /*028c*/ 	.word	0x0500003c


	//   ....[114]....
        /*0290*/ 	.word	0x0500003c


	//   ....[115]....
        /*0294*/ 	.word	0x0500003c


	//   ....[116]....
        /*0298*/ 	.word	0x0500003c


	//   ....[117]....
        /*029c*/ 	.word	0x0500003c


	//   ....[118]....
        /*02a0*/ 	.word	0x0500003c


	//   ....[119]....
        /*02a4*/ 	.word	0x0500003c


	//   ....[120]....
        /*02a8*/ 	.word	0x0500003c


	//   ....[121]....
        /*02ac*/ 	.word	0x0500003c


	//   ....[122]....
        /*02b0*/ 	.word	0x0500003c


	//   ....[123]....
        /*02b4*/ 	.word	0x0500003c


	//   ....[124]....
        /*02b8*/ 	.word	0x0500003c


	//   ....[125]....
        /*02bc*/ 	.word	0x0500003c


	//   ....[126]....
        /*02c0*/ 	.word	0x0500003c


	//   ....[127]....
        /*02c4*/ 	.word	0x0500003c


	//   ....[128]....
        /*02c8*/ 	.word	0x0500003c


	//   ....[129]....
        /*02cc*/ 	.word	0x0500003c


	//   ....[130]....
        /*02d0*/ 	.word	0x0500003c


	//   ....[131]....
        /*02d4*/ 	.word	0x0500003c


	//   ....[132]....
        /*02d8*/ 	.word	0x0500003c


	//   ....[133]....
        /*02dc*/ 	.word	0x0500003c


	//   ....[134]....
        /*02e0*/ 	.word	0x0500003c


	//   ....[135]....
        /*02e4*/ 	.word	0x0500003c


	//   ....[136]....
        /*02e8*/ 	.word	0x0500003c


	//   ....[137]....
        /*02ec*/ 	.word	0x0500003c


	//   ....[138]....
        /*02f0*/ 	.word	0x0500003c


	//   ....[139]....
        /*02f4*/ 	.word	0x0500003c


	//   ....[140]....
        /*02f8*/ 	.word	0x0500003c


	//   ....[141]....
        /*02fc*/ 	.word	0x0500003c


	//   ....[142]....
        /*0300*/ 	.word	0x0500003c


	//   ....[143]....
        /*0304*/ 	.word	0x0500003c


	//   ....[144]....
        /*0308*/ 	.word	0x0500003c


	//   ....[145]....
        /*030c*/ 	.word	0x0500003c


	//   ....[146]....
        /*0310*/ 	.word	0x0500003c


	//   ....[147]....
        /*0314*/ 	.word	0x0500003c


	//   ....[148]....
        /*0318*/ 	.word	0x0500003c


	//   ....[149]....
        /*031c*/ 	.word	0x0500003c


	//   ....[150]....
        /*0320*/ 	.word	0x0500003c


	//   ....[151]....
        /*0324*/ 	.word	0x0500003c


	//   ....[152]....
        /*0328*/ 	.word	0x0500003c


	//   ....[153]....
        /*032c*/ 	.word	0x0500003c


	//   ....[154]....
        /*0330*/ 	.word	0x0500003c


	//   ....[155]....
        /*0334*/ 	.word	0x0500003c


	//   ....[156]....
        /*0338*/ 	.word	0x0500003c


	//   ....[157]....
        /*033c*/ 	.word	0x0500003c


	//----- nvinfo : EIATTR_COOP_GROUP_INSTR_OFFSETS
	.align		4
.L_128:
        /*0340*/ 	.byte	0x04, 0x28
        /*0342*/ 	.short	(.L_130 - .L_129)


	//   ....[0]....
.L_129:
        /*0344*/ 	.word	0x00001560


	//   ....[1]....
        /*0348*/ 	.word	0x00001880


	//   ....[2]....
        /*034c*/ 	.word	0x00002100


	//   ....[3]....
        /*0350*/ 	.word	0x00002190


	//   ....[4]....
        /*0354*/ 	.word	0x000021d0


	//   ....[5]....
        /*0358*/ 	.word	0x00002200


	//   ....[6]....
        /*035c*/ 	.word	0x00002260


	//   ....[7]....
        /*0360*/ 	.word	0x000022a0


	//   ....[8]....
        /*0364*/ 	.word	0x000022d0


	//   ....[9]....
        /*0368*/ 	.word	0x00002310


	//   ....[10]....
        /*036c*/ 	.word	0x00002360


	//   ....[11]....
        /*0370*/ 	.word	0x00002380


	//   ....[12]....
        /*0374*/ 	.word	0x00002430


	//   ....[13]....
        /*0378*/ 	.word	0x000025e0


	//   ....[14]....
        /*037c*/ 	.word	0x00003010


	//   ....[15]....
        /*0380*/ 	.word	0x00003090


	//   ....[16]....
        /*0384*/ 	.word	0x000030e0


	//   ....[17]....
        /*0388*/ 	.word	0x00003120


	//   ....[18]....
        /*038c*/ 	.word	0x00003160


	//   ....[19]....
        /*0390*/ 	.word	0x000031a0


	//   ....[20]....
        /*0394*/ 	.word	0x000031f0


	//   ....[21]....
        /*0398*/ 	.word	0x00003220


	//   ....[22]....
        /*039c*/ 	.word	0x00003290


	//   ....[23]....
        /*03a0*/ 	.word	0x000032a0


	//   ....[24]....
        /*03a4*/ 	.word	0x00003350


	//   ....[25]....
        /*03a8*/ 	.word	0x00003400


	//   ....[26]....
        /*03ac*/ 	.word	0x00003940


	//   ....[27]....
        /*03b0*/ 	.word	0x000039c0


	//   ....[28]....
        /*03b4*/ 	.word	0x00003a40


	//   ....[29]....
        /*03b8*/ 	.word	0x00003a60


	//   ....[30]....
        /*03bc*/ 	.word	0x00003ad0


	//   ....[31]....
        /*03c0*/ 	.word	0x00003af0


	//   ....[32]....
        /*03c4*/ 	.word	0x00003b50


	//   ....[33]....
        /*03c8*/ 	.word	0x00003b70


	//   ....[34]....
        /*03cc*/ 	.word	0x00003be0


	//   ....[35]....
        /*03d0*/ 	.word	0x00003c00


	//   ....[36]....
        /*03d4*/ 	.word	0x00003c80


	//   ....[37]....
        /*03d8*/ 	.word	0x00003cb0


	//   ....[38]....
        /*03dc*/ 	.word	0x00003cd0


	//   ....[39]....
        /*03e0*/ 	.word	0x00003f80


	//   ....[40]....
        /*03e4*/ 	.word	0x00003ff0


	//   ....[41]....
        /*03e8*/ 	.word	0x000040a0


	//   ....[42]....
        /*03ec*/ 	.word	0x000040b0


	//   ....[43]....
        /*03f0*/ 	.word	0x000040d0


	//   ....[44]....
        /*03f4*/ 	.word	0x00004150


	//   ....[45]....
        /*03f8*/ 	.word	0x00004160


	//   ....[46]....
        /*03fc*/ 	.word	0x000041d0


	//   ....[47]....
        /*0400*/ 	.word	0x000041f0


	//   ....[48]....
        /*0404*/ 	.word	0x00004270


	//   ....[49]....
        /*0408*/ 	.word	0x00004280


	//   ....[50]....
        /*040c*/ 	.word	0x000042e0


	//   ....[51]....
        /*0410*/ 	.word	0x000042f0


	//   ....[52]....
        /*0414*/ 	.word	0x00004a80


	//   ....[53]....
        /*0418*/ 	.word	0x00006c40


	//   ....[54]....
        /*041c*/ 	.word	0x00007160


	//   ....[55]....
        /*0420*/ 	.word	0x00008120


	//   ....[56]....
        /*0424*/ 	.word	0x00008140


	//   ....[57]....
        /*0428*/ 	.word	0x00008190


	//   ....[58]....
        /*042c*/ 	.word	0x000081b0


	//   ....[59]....
        /*0430*/ 	.word	0x00008220


	//   ....[60]....
        /*0434*/ 	.word	0x00008250


	//   ....[61]....
        /*0438*/ 	.word	0x00008280


	//   ....[62]....
        /*043c*/ 	.word	0x000082c0


	//   ....[63]....
        /*0440*/ 	.word	0x00008310


	//   ....[64]....
        /*0444*/ 	.word	0x00008330


	//   ....[65]....
        /*0448*/ 	.word	0x000083b0


	//   ....[66]....
        /*044c*/ 	.word	0x000083c0


	//   ....[67]....
        /*0450*/ 	.word	0x00009920


	//   ....[68]....
        /*0454*/ 	.word	0x00009a20


	//   ....[69]....
        /*0458*/ 	.word	0x00009a50


	//   ....[70]....
        /*045c*/ 	.word	0x00009a90


	//   ....[71]....
        /*0460*/ 	.word	0x00009ae0


	//   ....[72]....
        /*0464*/ 	.word	0x00009b00


	//   ....[73]....
        /*0468*/ 	.word	0x00009b70


	//   ....[74]....
        /*046c*/ 	.word	0x00009ba0


	//   ....[75]....
        /*0470*/ 	.word	0x00009bd0


	//   ....[76]....
        /*0474*/ 	.word	0x00009c10


	//   ....[77]....
        /*0478*/ 	.word	0x00009c80


	//   ....[78]....
        /*047c*/ 	.word	0x00009e10


	//   ....[79]....
        /*0480*/ 	.word	0x0000a320


	//   ....[80]....
        /*0484*/ 	.word	0x0000a3a0


	//   ....[81]....
        /*0488*/ 	.word	0x0000a450


	//   ....[82]....
        /*048c*/ 	.word	0x0000a460


	//   ....[83]....
        /*0490*/ 	.word	0x0000a4e0


	//   ....[84]....
        /*0494*/ 	.word	0x0000a4f0


	//   ....[85]....
        /*0498*/ 	.word	0x0000a560


	//   ....[86]....
        /*049c*/ 	.word	0x0000a580


	//   ....[87]....
        /*04a0*/ 	.word	0x0000a5f0


	//   ....[88]....
        /*04a4*/ 	.word	0x0000a610


	//   ....[89]....
        /*04a8*/ 	.word	0x0000a680


	//   ....[90]....
        /*04ac*/ 	.word	0x0000a6a0


	//   ....[91]....
        /*04b0*/ 	.word	0x0000a720


	//   ....[92]....
        /*04b4*/ 	.word	0x0000a940


	//   ....[93]....
        /*04b8*/ 	.word	0x0000a9b0


	//   ....[94]....
        /*04bc*/ 	.word	0x0000aa30


	//   ....[95]....
        /*04c0*/ 	.word	0x0000aa40


	//   ....[96]....
        /*04c4*/ 	.word	0x0000aac0


	//   ....[97]....
        /*04c8*/ 	.word	0x0000aad0


	//   ....[98]....
        /*04cc*/ 	.word	0x0000ab40


	//   ....[99]....
        /*04d0*/ 	.word	0x0000ab60


	//   ....[100]....
        /*04d4*/ 	.word	0x0000abd0


	//   ....[101]....
        /*04d8*/ 	.word	0x0000abf0


	//   ....[102]....
        /*04dc*/ 	.word	0x0000ac60


	//   ....[103]....
        /*04e0*/ 	.word	0x0000ac80


	//   ....[104]....
        /*04e4*/ 	.word	0x0000ad30


	//   ....[105]....
        /*04e8*/ 	.word	0x0000b470


	//   ....[106]....
        /*04ec*/ 	.word	0x0000ba90


	//   ....[107]....
        /*04f0*/ 	.word	0x0000bb50


	//   ....[108]....
        /*04f4*/ 	.word	0x0000bc20


	//   ....[109]....
        /*04f8*/ 	.word	0x0000bc90


	//   ....[110]....
        /*04fc*/ 	.word	0x0000bd50


	//   ....[111]....
        /*0500*/ 	.word	0x0000bda0


	//   ....[112]....
        /*0504*/ 	.word	0x0000be40


	//   ....[113]....
        /*0508*/ 	.word	0x0000be90


	//   ....[114]....
        /*050c*/ 	.word	0x0000bf00


	//   ....[115]....
        /*0510*/ 	.word	0x0000bfb0


	//   ....[116]....
        /*0514*/ 	.word	0x0000c020


	//   ....[117]....
        /*0518*/ 	.word	0x0000c0b0


	//   ....[118]....
        /*051c*/ 	.word	0x0000c150


	//   ....[119]....
        /*0520*/ 	.word	0x0000c1e0


	//   ....[120]....
        /*0524*/ 	.word	0x0000c260


	//   ....[121]....
        /*0528*/ 	.word	0x0000c330


	//   ....[122]....
        /*052c*/ 	.word	0x0000c390


	//   ....[123]....
        /*0530*/ 	.word	0x0000c440


	//   ....[124]....
        /*0534*/ 	.word	0x0000c4a0


	//   ....[125]....
        /*0538*/ 	.word	0x0000c530


	//   ....[126]....
        /*053c*/ 	.word	0x0000c5c0


	//   ....[127]....
        /*0540*/ 	.word	0x0000c660


	//   ....[128]....
        /*0544*/ 	.word	0x0000c6b0


	//   ....[129]....
        /*0548*/ 	.word	0x0000c750


	//   ....[130]....
        /*054c*/ 	.word	0x0000c7c0


	//   ....[131]....
        /*0550*/ 	.word	0x0000c890


	//   ....[132]....
        /*0554*/ 	.word	0x0000c900


	//   ....[133]....
        /*0558*/ 	.word	0x0000c980


	//   ....[134]....
        /*055c*/ 	.word	0x0000ca50


	//   ....[135]....
        /*0560*/ 	.word	0x0000caa0


	//   ....[136]....
        /*0564*/ 	.word	0x0000cb70


	//   ....[137]....
        /*0568*/ 	.word	0x0000cbc0


	//   ....[138]....
        /*056c*/ 	.word	0x0000cc80


	//   ....[139]....
        /*0570*/ 	.word	0x0000ccd0


	//   ....[140]....
        /*0574*/ 	.word	0x0000cda0


	//   ....[141]....
        /*0578*/ 	.word	0x0000cdf0


	//   ....[142]....
        /*057c*/ 	.word	0x0000ced0


	//   ....[143]....
        /*0580*/ 	.word	0x0000cf20


	//   ....[144]....
        /*0584*/ 	.word	0x0000cfd0


	//   ....[145]....
        /*0588*/ 	.word	0x0000d040


	//   ....[146]....
        /*058c*/ 	.word	0x0000d0c0


	//   ....[147]....
        /*0590*/ 	.word	0x0000d180


	//   ....[148]....
        /*0594*/ 	.word	0x0000d1d0


	//   ....[149]....
        /*0598*/ 	.word	0x0000d2a0


	//   ....[150]....
        /*059c*/ 	.word	0x0000d2f0


	//   ....[151]....
        /*05a0*/ 	.word	0x0000d3b0


	//   ....[152]....
        /*05a4*/ 	.word	0x0000d400


	//   ....[153]....
        /*05a8*/ 	.word	0x0000d4c0


	//   ....[154]....
        /*05ac*/ 	.word	0x0000d510


	//   ....[155]....
        /*05b0*/ 	.word	0x0000d5d0


	//   ....[156]....
        /*05b4*/ 	.word	0x0000d620


	//   ....[157]....
        /*05b8*/ 	.word	0x0000d700


	//----- nvinfo : EIATTR_VRC_CTA_INIT_COUNT
	.align		4
.L_130:
        /*05bc*/ 	.byte	0x02, 0x4a
	.zero		1
	.zero		1


	//----- nvinfo : EIATTR_EXIT_INSTR_OFFSETS
	.align		4
        /*05c0*/ 	.byte	0x04, 0x1c
        /*05c2*/ 	.short	(.L_132 - .L_131)


	//   ....[0]....
.L_131:
        /*05c4*/ 	.word	0x00004d40


	//   ....[1]....
        /*05c8*/ 	.word	0x00004d70


	//   ....[2]....
        /*05cc*/ 	.word	0x0000ba20


	//   ....[3]....
        /*05d0*/ 	.word	0x0000ba40


	//----- nvinfo : EIATTR_MAX_THREADS
	.align		4
.L_132:
        /*05d4*/ 	.byte	0x04, 0x05
        /*05d6*/ 	.short	(.L_134 - .L_133)
.L_133:
        /*05d8*/ 	.word	0x000000e0
        /*05dc*/ 	.word	0x00000001
        /*05e0*/ 	.word	0x00000001


	//----- nvinfo : EIATTR_CRS_STACK_SIZE
	.align		4
.L_134:
        /*05e4*/ 	.byte	0x04, 0x1e
        /*05e6*/ 	.short	(.L_136 - .L_135)
.L_135:
        /*05e8*/ 	.word	0x00000000


	//----- nvinfo : EIATTR_CBANK_PARAM_SIZE
	.align		4
.L_136:
        /*05ec*/ 	.byte	0x03, 0x19
        /*05ee*/ 	.short	0x0038


	//----- nvinfo : EIATTR_PARAM_CBANK
	.align		4
        /*05f0*/ 	.byte	0x04, 0x0a
        /*05f2*/ 	.short	(.L_138 - .L_137)
	.align		4
.L_137:
        /*05f4*/ 	.word	index@(.nv.constant0._ZN3cub18CUB_300001_SM_10006detail11scan_by_key21DeviceScanByKeyKernelINS2_10policy_hubIN6thrust24THRUST_300001_SM_1000_NS18transform_iteratorI12RowKeyStrideNS6_17counting_iteratorIiNS6_11use_defaultESA_SA_EESA_SA_EEjjN4cuda3std3__44plusIvEEE10Policy1000ESC_PjSK_NS0_24ReduceByKeyScanTileStateIjiLb1EEENSF_8equal_toIvEESH_NS0_8NullTypeEmjiEEvT0_PT9_T1_T2_T3_iT4_T5_T6_T7_)
        /*05f8*/ 	.short	0x0380
        /*05fa*/ 	.short	0x0038


	//----- nvinfo : EIATTR_SW_WAR
	.align		4
.L_138:
        /*05fc*/ 	.byte	0x04, 0x36
        /*05fe*/ 	.short	(.L_140 - .L_139)
.L_139:
        /*0600*/ 	.word	0x00000008
.L_140:


//--------------------- .nv.info._ZN3cub18CUB_300001_SM_10006detail11scan_by_key25DeviceScanByKeyInitKernelINS0_24ReduceByKeyScanTileStateIjiLb1EEEN6thrust24THRUST_300001_SM_1000_NS18transform_iteratorI12RowKeyStrideNS7_17counting_iteratorIiNS7_11use_defaultESB_SB_EESB_SB_EEmEEvT_T0_PN4cuda3std3__415iterator_traitsISF_vE10value_typeET1_i --------------------------
	.section	.nv.info._ZN3cub18CUB_300001_SM_10006detail11scan_by_key25DeviceScanByKeyInitKernelINS0_24ReduceByKeyScanTileStateIjiLb1EEEN6thrust24THRUST_300001_SM_1000_NS18transform_iteratorI12RowKeyStrideNS7_17counting_iteratorIiNS7_11use_defaultESB_SB_EESB_SB_EEmEEvT_T0_PN4cuda3std3__415iterator_traitsISF_vE10value_typeET1_i,"",@"SHT_CUDA_INFO"
	.sectionflags	@""
	.align	4


	//----- nvinfo : EIATTR_CUDA_API_VERSION
	.align		4
        /*0000*/ 	.byte	0x04, 0x37
        /*0002*/ 	.short	(.L_142 - .L_141)
.L_141:
        /*0004*/ 	.word	0x00000082


	//----- nvinfo : EIATTR_KPARAM_INFO
	.align		4
.L_142:
        /*0008*/ 	.byte	0x04, 0x17
        /*000a*/ 	.short	(.L_144 - .L_143)
.L_143:
        /*000c*/ 	.word	0x00000000
        /*0010*/ 	.short	0x0004
        /*0012*/ 	.short	0x0020
        /*0014*/ 	.byte	0x00, 0xf0, 0x11, 0x00


	//----- nvinfo : EIATTR_KPARAM_INFO
	.align		4
.L_144:
        /*0018*/ 	.byte	0x04, 0x17
        /*001a*/ 	.short	(.L_146 - .L_145)
.L_145:
        /*001c*/ 	.word	0x00000000
        /*0020*/ 	.short	0x0003
        /*0022*/ 	.short	0x0018
        /*0024*/ 	.byte	0x00, 0xf0, 0x21, 0x00


	//----- nvinfo : EIATTR_KPARAM_INFO
	.align		4
.L_146:
        /*0028*/ 	.byte	0x04, 0x17
        /*002a*/ 	.short	(.L_148 - .L_147)
.L_147:
        /*002c*/ 	.word	0x00000000
        /*0030*/ 	.short	0x0002
        /*0032*/ 	.short	0x0010
        /*0034*/ 	.byte	0x00, 0xf5, 0x21, 0x00


	//----- nvinfo : EIATTR_KPARAM_INFO
	.align		4
.L_148:
        /*0038*/ 	.byte	0x04, 0x17
        /*003a*/ 	.short	(.L_150 - .L_149)
.L_149:
        /*003c*/ 	.word	0x00000000
        /*0040*/ 	.short	0x0001
        /*0042*/ 	.short	0x0008
        /*0044*/ 	.byte	0x00, 0xf0, 0x21, 0x00


	//----- nvinfo : EIATTR_KPARAM_INFO
	.align		4
.L_150:
        /*0048*/ 	.byte	0x04, 0x17
        /*004a*/ 	.short	(.L_152 - .L_151)
.L_151:
        /*004c*/ 	.word	0x00000000
        /*0050*/ 	.short	0x0000
        /*0052*/ 	.short	0x0000
        /*0054*/ 	.byte	0x00, 0xf0, 0x21, 0x00


	//----- nvinfo : EIATTR_SPARSE_MMA_MASK
	.align		4
.L_152:
        /*0058*/ 	.byte	0x03, 0x50
        /*005a*/ 	.short	0x0000


	//----- nvinfo : EIATTR_MAXREG_COUNT
	.align		4
        /*005c*/ 	.byte	0x03, 0x1b
        /*005e*/ 	.short	0x00ff


	//----- nvinfo : EIATTR_MERCURY_ISA_VERSION
	.align		4
        /*0060*/ 	.byte	0x03, 0x5f
        /*0062*/ 	.short	0x0101


	//----- nvinfo : EIATTR_VRC_CTA_INIT_COUNT
	.align		4
        /*0064*/ 	.byte	0x02, 0x4a
	.zero		1
	.zero		1


	//----- nvinfo : EIATTR_EXIT_INSTR_OFFSETS
	.align		4
        /*0068*/ 	.byte	0x04, 0x1c
        /*006a*/ 	.short	(.L_154 - .L_153)


	//   ....[0]....
.L_153:
        /*006c*/ 	.word	0x00000150


	//   ....[1]....
        /*0070*/ 	.word	0x00000340


	//----- nvinfo : EIATTR_CBANK_PARAM_SIZE
	.align		4
.L_154:
        /*0074*/ 	.byte	0x03, 0x19
        /*0076*/ 	.short	0x0024


	//----- nvinfo : EIATTR_PARAM_CBANK
	.align		4
        /*0078*/ 	.byte	0x04, 0x0a
        /*007a*/ 	.short	(.L_156 - .L_155)
	.align		4
.L_155:
        /*007c*/ 	.word	index@(.nv.constant0._ZN3cub18CUB_300001_SM_10006detail11scan_by_key25DeviceScanByKeyInitKernelINS0_24ReduceByKeyScanTileStateIjiLb1EEEN6thrust24THRUST_300001_SM_1000_NS18transform_iteratorI12RowKeyStrideNS7_17counting_iteratorIiNS7_11use_defaultESB_SB_EESB_SB_EEmEEvT_T0_PN4cuda3std3__415iterator_traitsISF_vE10value_typeET1_i)
        /*0080*/ 	.short	0x0380
        /*0082*/ 	.short	0x0024


	//----- nvinfo : EIATTR_SW_WAR
	.align		4
.L_156:
        /*0084*/ 	.byte	0x04, 0x36
        /*0086*/ 	.short	(.L_158 - .L_157)
.L_157:
        /*0088*/ 	.word	0x00000008
.L_158:


//--------------------- .nv.info._ZN3cub18CUB_300001_SM_10006detail11scan_by_key21DeviceScanByKeyKernelINS2_10policy_hubIN6thrust24THRUST_300001_SM_1000_NS18transform_iteratorI12RowKeyStrideNS6_17counting_iteratorIiNS6_11use_defaultESA_SA_EESA_SA_EEjjN4cuda3std3__44plusIvEEE10Policy1000ESC_PjSK_NS0_24ReduceByKeyScanTileStateIjiLb1EEENSF_8equal_toIvEESH_NS0_8NullTypeEjjiEEvT0_PT9_T1_T2_T3_iT4_T5_T6_T7_ --------------------------
	.section	.nv.info._ZN3cub18CUB_300001_SM_10006detail11scan_by_key21DeviceScanByKeyKernelINS2_10policy_hubIN6thrust24THRUST_300001_SM_1000_NS18transform_iteratorI12RowKeyStrideNS6_17counting_iteratorIiNS6_11use_defaultESA_SA_EESA_SA_EEjjN4cuda3std3__44plusIvEEE10Policy1000ESC_PjSK_NS0_24ReduceByKeyScanTileStateIjiLb1EEENSF_8equal_toIvEESH_NS0_8NullTypeEjjiEEvT0_PT9_T1_T2_T3_iT4_T5_T6_T7_,"",@"SHT_CUDA_INFO"
	.sectionflags	@""
	.align	4


	//----- nvinfo : EIATTR_CUDA_API_VERSION
	.align		4
        /*0000*/ 	.byte	0x04, 0x37
        /*0002*/ 	.short	(.L_160 - .L_159)
.L_159:
        /*0004*/ 	.word	0x00000082


	//----- nvinfo : EIATTR_KPARAM_INFO
	.align		4
.L_160:
        /*0008*/ 	.byte	0x04, 0x17
        /*000a*/ 	.short	(.L_162 - .L_161)
.L_161:
        /*000c*/ 	.word	0x00000000
        /*0010*/ 	.short	0x0009
        /*0012*/ 	.short	0x0030
        /*0014*/ 	.byte	0x00, 0xf0, 0x11, 0x00


	//----- nvinfo : EIATTR_KPARAM_INFO
	.align		4
.L_162:
        /*0018*/ 	.byte	0x04, 0x17
        /*001a*/ 	.short	(.L_164 - .L_163)
.L_163:
        /*001c*/ 	.word	0x00000000
        /*0020*/ 	.short	0x0008
        /*0022*/ 	.short	0x002e
        /*0024*/ 	.byte	0x00, 0xf0, 0x05, 0x00


	//----- nvinfo : EIATTR_KPARAM_INFO
	.align		4
.L_164:
        /*0028*/ 	.byte	0x04, 0x17
        /*002a*/ 	.short	(.L_166 - .L_165)
.L_165:
        /*002c*/ 	.word	0x00000000
        /*0030*/ 	.short	0x0007
        /*0032*/ 	.short	0x002d
        /*0034*/ 	.byte	0x00, 0xf0, 0x05, 0x00


	//----- nvinfo : EIATTR_KPARAM_INFO
	.align		4
.L_166:
        /*0038*/ 	.byte	0x04, 0x17
        /*003a*/ 	.short	(.L_168 - .L_167)
.L_167:
        /*003c*/ 	.word	0x00000000
        /*0040*/ 	.short	0x0006
        /*0042*/ 	.short	0x002c
        /*0044*/ 	.byte	0x00, 0xf0, 0x05, 0x00


	//----- nvinfo : EIATTR_KPARAM_INFO
	.align		4
.L_168:
        /*0048*/ 	.byte	0x04, 0x17
        /*004a*/ 	.short	(.L_170 - .L_169)
.L_169:
        /*004c*/ 	.word	0x00000000
        /*0050*/ 	.short	0x0005
        /*0052*/ 	.short	0x0028
        /*0054*/ 	.byte	0x00, 0xf0, 0x11, 0x00


	//----- nvinfo : EIATTR_KPARAM_INFO
	.align		4
.L_170:
        /*0058*/ 	.byte	0x04, 0x17
        /*005a*/ 	.short	(.L_172 - .L_171)
.L_171:
        /*005c*/ 	.word	0x00000000
        /*0060*/ 	.short	0x0004
        /*0062*/ 	.short	0x0020
        /*0064*/ 	.byte	0x00, 0xf0, 0x21, 0x00


	//----- nvinfo : EIATTR_KPARAM_INFO
	.align		4
.L_172:
        /*0068*/ 	.byte	0x04, 0x17
        /*006a*/ 	.short	(.L_174 - .L_173)
.L_173:
        /*006c*/ 	.word	0x00000000
        /*0070*/ 	.short	0x0003
        /*0072*/ 	.short	0x0018
        /*0074*/ 	.byte	0x00, 0xf5, 0x21, 0x00


	//----- nvinfo : EIATTR_KPARAM_INFO
	.align		4
.L_174:
        /*0078*/ 	.byte	0x04, 0x17
        /*007a*/ 	.short	(.L_176 - .L_175)
.L_175:
        /*007c*/ 	.word	0x00000000
        /*0080*/ 	.short	0x0002
        /*0082*/ 	.short	0x0010
        /*0084*/ 	.byte	0x00, 0xf5, 0x21, 0x00


	//----- nvinfo : EIATTR_KPARAM_INFO
	.align		4
.L_176:
        /*0088*/ 	.byte	0x04, 0x17
        /*008a*/ 	.short	(.L_178 - .L_177)
.L_177:
        /*008c*/ 	.word	0x00000000
        /*0090*/ 	.short	0x0001
        /*0092*/ 	.short	0x0008
        /*0094*/ 	.byte	0x00, 0xf5, 0x21, 0x00


	//----- nvinfo : EIATTR_KPARAM_INFO
	.align		4
.L_178:
        /*0098*/ 	.byte	0x04, 0x17
        /*009a*/ 	.short	(.L_180 - .L_179)
.L_179:
        /*009c*/ 	.word	0x00000000
        /*00a0*/ 	.short	0x0000
        /*00a2*/ 	.short	0x0000
        /*00a4*/ 	.byte	0x00, 0xf0, 0x21, 0x00


	//----- nvinfo : EIATTR_SPARSE_MMA_MASK
	.align		4
.L_180:
        /*00a8*/ 	.byte	0x03, 0x50
        /*00aa*/ 	.short	0x0000


	//----- nvinfo : EIATTR_MAXREG_COUNT
	.align		4
        /*00ac*/ 	.byte	0x03, 0x1b
        /*00ae*/ 	.short	0x00ff


	//----- nvinfo : EIATTR_NUM_BARRIERS
	.align		4
        /*00b0*/ 	.byte	0x02, 0x4c
        /*00b2*/ 	.byte	0x01
	.zero		1


	//----- nvinfo : EIATTR_MERCURY_ISA_VERSION
	.align		4
        /*00b4*/ 	.byte	0x03, 0x5f
        /*00b6*/ 	.short	0x0101


	//----- nvinfo : EIATTR_UNUSED_LOAD_BYTE_OFFSET
	.align		4
        /*00b8*/ 	.byte	0x04, 0x44
        /*00ba*/ 	.short	(.L_182 - .L_181)


	//   ....[0]....
.L_181:
        /*00bc*/ 	.word	0x00008160
        /*00c0*/ 	.word	0x0000fff0


	//----- nvinfo : EIATTR_COOP_GROUP_MASK_REGIDS
	.align		4
.L_182:
        /*00c4*/ 	.byte	0x04, 0x29
        /*00c6*/ 	.short	(.L_184 - .L_183)


	//   ....[0]....
.L_183:
        /*00c8*/ 	.word	0xffffffff


	//   ....[1]....
        /*00cc*/ 	.word	0xffffffff


	//   ....[2]....
        /*00d0*/ 	.word	0xffffffff


	//   ....[3]....
        /*00d4*/ 	.word	0xffffffff


	//   ....[4]....
        /*00d8*/ 	.word	0xffffffff


	//   ....[5]....
        /*00dc*/ 	.word	0xffffffff


	//   ....[6]....
        /*00e0*/ 	.word	0xffffffff


	//   ....[7]....
        /*00e4*/ 	.word	0xffffffff


	//   ....[8]....
        /*00e8*/ 	.word	0xffffffff


	//   ....[9]....
        /*00ec*/ 	.word	0xffffffff


	//   ....[10]....
        /*00f0*/ 	.word	0xffffffff


	//   ....[11]....
        /*00f4*/ 	.word	0xffffffff


	//   ....[12]....
        /*00f8*/ 	.word	0xffffffff


	//   ....[13]....
        /*00fc*/ 	.word	0xffffffff


	//   ....[14]....
        /*0100*/ 	.word	0xffffffff


	//   ....[15]....
        /*0104*/ 	.word	0xffffffff


	//   ....[16]....
        /*0108*/ 	.word	0xffffffff


	//   ....[17]....
        /*010c*/ 	.word	0xffffffff


	//   ....[18]....
        /*0110*/ 	.word	0xffffffff


	//   ....[19]....
        /*0114*/ 	.word	0xffffffff


	//   ....[20]....
        /*0118*/ 	.word	0xffffffff


	//   ....[21]....
        /*011c*/ 	.word	0xffffffff


	//   ....[22]....
        /*0120*/ 	.word	0xffffffff


	//   ....[23]....
        /*0124*/ 	.word	0xffffffff


	//   ....[24]....
        /*0128*/ 	.word	0xffffffff


	//   ....[25]....
        /*012c*/ 	.word	0xffffffff


	//   ....[26]....
        /*0130*/ 	.word	0xffffffff


	//   ....[27]....
        /*0134*/ 	.word	0xffffffff


	//   ....[28]....
        /*0138*/ 	.word	0xffffffff


	//   ....[29]....
        /*013c*/ 	.word	0xffffffff


	//   ....[30]....
        /*0140*/ 	.word	0xffffffff


	//   ....[31]....
        /*0144*/ 	.word	0xffffffff


	//   ....[32]....
        /*0148*/ 	.word	0xffffffff


	//   ....[33]....
        /*014c*/ 	.word	0xffffffff


	//   ....[34]....
        /*0150*/ 	.word	0xffffffff


	//   ....[35]....
        /*0154*/ 	.word	0xffffffff


	//   ....[36]....
        /*0158*/ 	.word	0xffffffff


	//   ....[37]....
        /*015c*/ 	.word	0xffffffff


	//   ....[38]....
        /*0160*/ 	.word	0xffffffff


	//   ....[39]....
        /*0164*/ 	.word	0xffffffff


	//   ....[40]....
        /*0168*/ 	.word	0xffffffff


	//   ....[41]....
        /*016c*/ 	.word	0xffffffff


	//   ....[42]....
        /*0170*/ 	.word	0xffffffff


	//   ....[43]....
        /*0174*/ 	.word	0xffffffff


	//   ....[44]....
        /*0178*/ 	.word	0xffffffff


	//   ....[45]....
        /*017c*/ 	.word	0xffffffff


	//   ....[46]....
        /*0180*/ 	.word	0xffffffff


	//   ....[47]....
        /*0184*/ 	.word	0xffffffff


	//   ....[48]....
        /*0188*/ 	.word	0xffffffff


	//   ....[49]....
        /*018c*/ 	.word	0xffffffff


	//   ....[50]....
        /*0190*/ 	.word	0xffffffff


	//   ....[51]....
        /*0194*/ 	.word	0xffffffff


	//   ....[52]....
        /*0198*/ 	.word	0xffffffff


	//   ....[53]....
        /*019c*/ 	.word	0xffffffff


	//   ....[54]....
        /*01a0*/ 	.word	0xffffffff


	//   ....[55]....
        /*01a4*/ 	.word	0xffffffff


	//   ....[56]....
        /*01a8*/ 	.word	0xffffffff


	//   ....[57]....
        /*01ac*/ 	.word	0xffffffff


	//   ....[58]....
        /*01b0*/ 	.word	0xffffffff


	//   ....[59]....
        /*01b4*/ 	.word	0xffffffff


	//   ....[60]....
        /*01b8*/ 	.word	0xffffffff


	//   ....[61]....
        /*01bc*/ 	.word	0xffffffff


	//   ....[62]....
        /*01c0*/ 	.word	0xffffffff


	//   ....[63]....
        /*01c4*/ 	.word	0xffffffff


	//   ....[64]....
        /*01c8*/ 	.word	0xffffffff


	//   ....[65]....
        /*01cc*/ 	.word	0xffffffff


	//   ....[66]....
        /*01d0*/ 	.word	0xffffffff


	//   ....[67]....
        /*01d4*/ 	.word	0xffffffff


	//   ....[68]....
        /*01d8*/ 	.word	0xffffffff


	//   ....[69]....
        /*01dc*/ 	.word	0xffffffff


	//   ....[70]....
        /*01e0*/ 	.word	0xffffffff


	//   ....[71]....
        /*01e4*/ 	.word	0xffffffff


	//   ....[72]....
        /*01e8*/ 	.word	0xffffffff


	//   ....[73]....
        /*01ec*/ 	.word	0xffffffff


	//   ....[74]....
        /*01f0*/ 	.word	0xffffffff


	//   ....[75]....
        /*01f4*/ 	.word	0xffffffff


	//   ....[76]....
        /*01f8*/ 	.word	0xffffffff


	//   ....[77]....
        /*01fc*/ 	.word	0xffffffff


	//   ....[78]....
        /*0200*/ 	.word	0xffffffff


	//   ....[79]....
        /*0204*/ 	.word	0xffffffff


	//   ....[80]....
        /*0208*/ 	.word	0xffffffff


	//   ....[81]....
        /*020c*/ 	.word	0xffffffff


	//   ....[82]....
        /*0210*/ 	.word	0xffffffff


	//   ....[83]....
        /*0214*/ 	.word	0xffffffff


	//   ....[84]....
        /*0218*/ 	.word	0xffffffff


	//   ....[85]....
        /*021c*/ 	.word	0xffffffff


	//   ....[86]....
        /*0220*/ 	.word	0xffffffff


	//   ....[87]....
        /*0224*/ 	.word	0xffffffff


	//   ....[88]....
        /*0228*/ 	.word	0xffffffff


	//   ....[89]....
        /*022c*/ 	.word	0xffffffff


	//   ....[90]....
        /*0230*/ 	.word	0xffffffff


	//   ....[91]....
        /*0234*/ 	.word	0xffffffff


	//   ....[92]....
        /*0238*/ 	.word	0xffffffff


	//   ....[93]....
        /*023c*/ 	.word	0xffffffff


	//   ....[94]....
        /*0240*/ 	.word	0xffffffff


	//   ....[95]....
        /*0244*/ 	.word	0xffffffff


	//   ....[96]....
        /*0248*/ 	.word	0xffffffff


	//   ....[97]....
        /*024c*/ 	.word	0xffffffff


	//   ....[98]....
        /*0250*/ 	.word	0xffffffff


	//   ....[99]....
        /*0254*/ 	.word	0xffffffff


	//   ....[100]....
        /*0258*/ 	.word	0xffffffff


	//   ....[101]....
        /*025c*/ 	.word	0xffffffff


	//   ....[102]....
        /*0260*/ 	.word	0xffffffff


	//   ....[103]....
        /*0264*/ 	.word	0xffffffff


	//   ....[104]....
        /*0268*/ 	.word	0xffffffff


	//   ....[105]....
        /*026c*/ 	.word	0xffffffff


	//   ....[106]....
        /*0270*/ 	.word	0x0500003c


	//   ....[107]....
        /*0274*/ 	.word	0x0500003c


	//   ....[108]....
        /*0278*/ 	.word	0x0500003c


	//   ....[109]....
        /*027c*/ 	.word	0x0500003c


	//   ....[110]....
        /*0280*/ 	.word	0x0500003c


	//   ....[111]....
        /*0284*/ 	.word	0x0500003c


	//   ....[112]....
        /*0288*/ 	.word	0x0500003c


	//   ....[113]....
        /*028c*/ 	.word	0x0500003c


	//   ....[114]....
        /*0290*/ 	.word	0x0500003c


	//   ....[115]....
        /*0294*/ 	.word	0x0500003c


	//   ....[116]....
        /*0298*/ 	.word	0x0500003c


	//   ....[117]....
        /*029c*/ 	.word	0x0500003c


	//   ....[118]....
        /*02a0*/ 	.word	0x0500003c


	//   ....[119]....
        /*02a4*/ 	.word	0x0500003c


	//   ....[120]....
        /*02a8*/ 	.word	0x0500003c


	//   ....[121]....
        /*02ac*/ 	.word	0x0500003c


	//   ....[122]....
        /*02b0*/ 	.word	0x0500003c


	//   ....[123]....
        /*02b4*/ 	.word	0x0500003c


	//   ....[124]....
        /*02b8*/ 	.word	0x0500003c


	//   ....[125]....
        /*02bc*/ 	.word	0x0500003c


	//   ....[126]....
        /*02c0*/ 	.word	0x0500003c


	//   ....[127]....
        /*02c4*/ 	.word	0x0500003c


	//   ....[128]....
        /*02c8*/ 	.word	0x0500003c


	//   ....[129]....
        /*02cc*/ 	.word	0x0500003c


	//   ....[130]....
        /*02d0*/ 	.word	0x0500003c


	//   ....[131]....
        /*02d4*/ 	.word	0x0500003c


	//   ....[132]....
        /*02d8*/ 	.word	0x0500003c


	//   ....[133]....
        /*02dc*/ 	.word	0x0500003c


	//   ....[134]....
        /*02e0*/ 	.word	0x0500003c


	//   ....[135]....
        /*02e4*/ 	.word	0x0500003c


	//   ....[136]....
        /*02e8*/ 	.word	0x0500003c


	//   ....[137]....
        /*02ec*/ 	.word	0x0500003c


	//   ....[138]....
        /*02f0*/ 	.word	0x0500003c


	//   ....[139]....
        /*02f4*/ 	.word	0x0500003c


	//   ....[140]....
        /*02f8*/ 	.word	0x0500003c


	//   ....[141]....
        /*02fc*/ 	.word	0x0500003c


	//   ....[142]....
        /*0300*/ 	.word	0x0500003c


	//   ....[143]....
        /*0304*/ 	.word	0x0500003c


	//   ....[144]....
        /*0308*/ 	.word	0x0500003c


	//   ....[145]....
        /*030c*/ 	.word	0x0500003c


	//   ....[146]....
        /*0310*/ 	.word	0x0500003c


	//   ....[147]....
        /*0314*/ 	.word	0x0500003c


	//   ....[148]....
        /*0318*/ 	.word	0x0500003c


	//   ....[149]....
        /*031c*/ 	.word	0x0500003c


	//   ....[150]....
        /*0320*/ 	.word	0x0500003c


	//   ....[151]....
        /*0324*/ 	.word	0x0500003c


	//   ....[152]....
        /*0328*/ 	.word	0x0500003c


	//   ....[153]....
        /*032c*/ 	.word	0x0500003c


	//   ....[154]....
        /*0330*/ 	.word	0x0500003c


	//   ....[155]....
        /*0334*/ 	.word	0x0500003c


	//   ....[156]....
        /*0338*/ 	.word	0x0500003c


	//   ....[157]....
        /*033c*/ 	.word	0x0500003c


	//----- nvinfo : EIATTR_COOP_GROUP_INSTR_OFFSETS
	.align		4
.L_184:
        /*0340*/ 	.byte	0x04, 0x28
        /*0342*/ 	.short	(.L_186 - .L_185)


	//   ....[0]....
.L_185:
        /*0344*/ 	.word	0x00001570


	//   ....[1]....
        /*0348*/ 	.word	0x00001890


	//   ....[2]....
        /*034c*/ 	.word	0x00002110


	//   ....[3]....
        /*0350*/ 	.word	0x000021a0


	//   ....[4]....
        /*0354*/ 	.word	0x000021e0


	//   ....[5]....
        /*0358*/ 	.word	0x00002210


	//   ....[6]....
        /*035c*/ 	.word	0x00002270


	//   ....[7]....
        /*0360*/ 	.word	0x000022b0


	//   ....[8]....
        /*0364*/ 	.word	0x000022e0


	//   ....[9]....
        /*0368*/ 	.word	0x00002320


	//   ....[10]....
        /*036c*/ 	.word	0x00002370


	//   ....[11]....
        /*0370*/ 	.word	0x00002390


	//   ....[12]....
        /*0374*/ 	.word	0x00002440


	//   ....[13]....
        /*0378*/ 	.word	0x000025f0


	//   ....[14]....
        /*037c*/ 	.word	0x00003020


	//   ....[15]....
        /*0380*/ 	.word	0x000030a0


	//   ....[16]....
        /*0384*/ 	.word	0x000030f0


	//   ....[17]....
        /*0388*/ 	.word	0x00003130


	//   ....[18]....
        /*038c*/ 	.word	0x00003170


	//   ....[19]....
        /*0390*/ 	.word	0x000031b0


	//   ....[20]....
        /*0394*/ 	.word	0x00003200


	//   ....[21]....
        /*0398*/ 	.word	0x00003230


	//   ....[22]....
        /*039c*/ 	.word	0x000032a0


	//   ....[23]....
        /*03a0*/ 	.word	0x000032b0


	//   ....[24]....
        /*03a4*/ 	.word	0x00003360


	//   ....[25]....
        /*03a8*/ 	.word	0x00003410


	//   ....[26]....
        /*03ac*/ 	.word	0x00003950


	//   ....[27]....
        /*03b0*/ 	.word	0x000039d0


	//   ....[28]....
        /*03b4*/ 	.word	0x00003a50


	//   ....[29]....
        /*03b8*/ 	.word	0x00003a70


	//   ....[30]....
        /*03bc*/ 	.word	0x00003ae0


	//   ....[31]....
        /*03c0*/ 	.word	0x00003b00


	//   ....[32]....
        /*03c4*/ 	.word	0x00003b60


	//   ....[33]....
        /*03c8*/ 	.word	0x00003b80


	//   ....[34]....
        /*03cc*/ 	.word	0x00003bf0


	//   ....[35]....
        /*03d0*/ 	.word	0x00003c10


	//   ....[36]....
        /*03d4*/ 	.word	0x00003c90


	//   ....[37]....
        /*03d8*/ 	.word	0x00003cc0


	//   ....[38]....
        /*03dc*/ 	.word	0x00003ce0


	//   ....[39]....
        /*03e0*/ 	.word	0x00003f90


	//   ....[40]....
        /*03e4*/ 	.word	0x00004000


	//   ....[41]....
        /*03e8*/ 	.word	0x000040b0


	//   ....[42]....
        /*03ec*/ 	.word	0x000040c0


	//   ....[43]....
        /*03f0*/ 	.word	0x000040e0


	//   ....[44]....
        /*03f4*/ 	.word	0x00004160


	//   ....[45]....
        /*03f8*/ 	.word	0x00004170


	//   ....[46]....
        /*03fc*/ 	.word	0x000041e0


	//   ....[47]....
        /*0400*/ 	.word	0x00004200


	//   ....[48]....
        /*0404*/ 	.word	0x00004280


	//   ....[49]....
        /*0408*/ 	.word	0x00004290


	//   ....[50]....
        /*040c*/ 	.word	0x000042f0


	//   ....[51]....
        /*0410*/ 	.word	0x00004300


	//   ....[52]....
        /*0414*/ 	.word	0x00004a80


	//   ....[53]....
        /*0418*/ 	.word	0x00006c50


	//   ....[54]....
        /*041c*/ 	.word	0x00007170


	//   ....[55]....
        /*0420*/ 	.word	0x00007e60


	//   ....[56]....
        /*0424*/ 	.word	0x00007e80


	//   ....[57]....
        /*0428*/ 	.word	0x00007ed0


	//   ....[58]....
        /*042c*/ 	.word	0x00007ef0


	//   ....[59]....
        /*0430*/ 	.word	0x00007f60


	//   ....[60]....
        /*0434*/ 	.word	0x00007f90


	//   ....[61]....
        /*0438*/ 	.word	0x00007fc0


	//   ....[62]....
        /*043c*/ 	.word	0x00008000


	//   ....[63]....
        /*0440*/ 	.word	0x00008050


	//   ....[64]....
        /*0444*/ 	.word	0x00008070


	//   ....[65]....
        /*0448*/ 	.word	0x000080f0


	//   ....[66]....
        /*044c*/ 	.word	0x00008100


	//   ....[67]....
        /*0450*/ 	.word	0x000092d0


	//   ....[68]....
        /*0454*/ 	.word	0x00009400


	//   ....[69]....
        /*0458*/ 	.word	0x00009430


	//   ....[70]....
        /*045c*/ 	.word	0x00009470


	//   ....[71]....
        /*0460*/ 	.word	0x000094c0


	//   ....[72]....
        /*0464*/ 	.word	0x000094e0


	//   ....[73]....
        /*0468*/ 	.word	0x00009550


	//   ....[74]....
        /*046c*/ 	.word	0x00009580


	//   ....[75]....
        /*0470*/ 	.word	0x000095b0


	//   ....[76]....
        /*0474*/ 	.word	0x000095f0


	//   ....[77]....
        /*0478*/ 	.word	0x00009660


	//   ....[78]....
        /*047c*/ 	.word	0x000097f0


	//   ....[79]....
        /*0480*/ 	.word	0x00009cf0


	//   ....[80]....
        /*0484*/ 	.word	0x00009d70


	//   ....[81]....
        /*0488*/ 	.word	0x00009e20


	//   ....[82]....
        /*048c*/ 	.word	0x00009e30


	//   ....[83]....
        /*0490*/ 	.word	0x00009eb0


	//   ....[84]....
        /*0494*/ 	.word	0x00009ec0


	//   ....[85]....
        /*0498*/ 	.word	0x00009f30


	//   ....[86]....
        /*049c*/ 	.word	0x00009f50


	//   ....[87]....
        /*04a0*/ 	.word	0x00009fc0


	//   ....[88]....
        /*04a4*/ 	.word	0x00009fe0


	//   ....[89]....
        /*04a8*/ 	.word	0x0000a050


	//   ....[90]....
        /*04ac*/ 	.word	0x0000a070


	//   ....[91]....
        /*04b0*/ 	.word	0x0000a0f0


	//   ....[92]....
        /*04b4*/ 	.word	0x0000a310


	//   ....[93]....
        /*04b8*/ 	.word	0x0000a380


	//   ....[94]....
        /*04bc*/ 	.word	0x0000a400


	//   ....[95]....
        /*04c0*/ 	.word	0x0000a410


	//   ....[96]....
        /*04c4*/ 	.word	0x0000a490


	//   ....[97]....
        /*04c8*/ 	.word	0x0000a4a0


	//   ....[98]....
        /*04cc*/ 	.word	0x0000a510


	//   ....[99]....
        /*04d0*/ 	.word	0x0000a530


	//   ....[100]....
        /*04d4*/ 	.word	0x0000a5a0


	//   ....[101]....
        /*04d8*/ 	.word	0x0000a5c0


	//   ....[102]....
        /*04dc*/ 	.word	0x0000a630


	//   ....[103]....
        /*04e0*/ 	.word	0x0000a650


	//   ....[104]....
        /*04e4*/ 	.word	0x0000a700


	//   ....[105]....
        /*04e8*/ 	.word	0x0000ae60


	//   ....[106]....
        /*04ec*/ 	.word	0x0000b470


	//   ....[107]....
        /*04f0*/ 	.word	0x0000b530


	//   ....[108]....
        /*04f4*/ 	.word	0x0000b600


	//   ....[109]....
        /*04f8*/ 	.word	0x0000b670


	//   ....[110]....
        /*04fc*/ 	.word	0x0000b730


	//   ....[111]....
        /*0500*/ 	.word	0x0000b780


	//   ....[112]....
        /*0504*/ 	.word	0x0000b820


	//   ....[113]....
        /*0508*/ 	.word	0x0000b870


	//   ....[114]....
        /*050c*/ 	.word	0x0000b8e0


	//   ....[115]....
        /*0510*/ 	.word	0x0000b990


	//   ....[116]....
        /*0514*/ 	.word	0x0000ba00


	//   ....[117]....
        /*0518*/ 	.word	0x0000ba90


	//   ....[118]....
        /*051c*/ 	.word	0x0000bb30


	//   ....[119]....
        /*0520*/ 	.word	0x0000bbc0


	//   ....[120]....
        /*0524*/ 	.word	0x0000bc40


	//   ....[121]....
        /*0528*/ 	.word	0x0000bd10


	//   ....[122]....
        /*052c*/ 	.word	0x0000bd70


	//   ....[123]....
        /*0530*/ 	.word	0x0000be20


	//   ....[124]....
        /*0534*/ 	.word	0x0000be80


	//   ....[125]....
        /*0538*/ 	.word	0x0000bf10


	//   ....[126]....
        /*053c*/ 	.word	0x0000bfa0


	//   ....[127]....
        /*0540*/ 	.word	0x0000c040


	//   ....[128]....
        /*0544*/ 	.word	0x0000c090


	//   ....[129]....
        /*0548*/ 	.word	0x0000c130


	//   ....[130]....
        /*054c*/ 	.word	0x0000c1a0


	//   ....[131]....
        /*0550*/ 	.word	0x0000c270


	//   ....[132]....
        /*0554*/ 	.word	0x0000c2e0


	//   ....[133]....
        /*0558*/ 	.word	0x0000c360


	//   ....[134]....
        /*055c*/ 	.word	0x0000c430


	//   ....[135]....
        /*0560*/ 	.word	0x0000c480


	//   ....[136]....
        /*0564*/ 	.word	0x0000c550


	//   ....[137]....
        /*0568*/ 	.word	0x0000c5a0


	//   ....[138]....
        /*056c*/ 	.word	0x0000c660


	//   ....[139]....
        /*0570*/ 	.word	0x0000c6b0


	//   ....[140]....
        /*0574*/ 	.word	0x0000c780


	//   ....[141]....
        /*0578*/ 	.word	0x0000c7d0


	//   ....[142]....
        /*057c*/ 	.word	0x0000c8b0


	//   ....[143]....
        /*0580*/ 	.word	0x0000c900


	//   ....[144]....
        /*0584*/ 	.word	0x0000c9b0


	//   ....[145]....
        /*0588*/ 	.word	0x0000ca20


	//   ....[146]....
        /*058c*/ 	.word	0x0000caa0


	//   ....[147]....
        /*0590*/ 	.word	0x0000cb60


	//   ....[148]....
        /*0594*/ 	.word	0x0000cbb0


	//   ....[149]....
        /*0598*/ 	.word	0x0000cc80


	//   ....[150]....
        /*059c*/ 	.word	0x0000ccd0


	//   ....[151]....
        /*05a0*/ 	.word	0x0000cd90


	//   ....[152]....
        /*05a4*/ 	.word	0x0000cde0


	//   ....[153]....
        /*05a8*/ 	.word	0x0000cea0


	//   ....[154]....
        /*05ac*/ 	.word	0x0000cef0


	//   ....[155]....
        /*05b0*/ 	.word	0x0000cfb0


	//   ....[156]....
        /*05b4*/ 	.word	0x0000d000


	//   ....[157]....
        /*05b8*/ 	.word	0x0000d0e0


	//----- nvinfo : EIATTR_VRC_CTA_INIT_COUNT
	.align		4
.L_186:
        /*05bc*/ 	.byte	0x02, 0x4a
	.zero		1
	.zero		1


	//----- nvinfo : EIATTR_EXIT_INSTR_OFFSETS
	.align		4
        /*05c0*/ 	.byte	0x04, 0x1c
        /*05c2*/ 	.short	(.L_188 - .L_187)


	//   ....[0]....
.L_187:
        /*05c4*/ 	.word	0x00004d60


	//   ....[1]....
        /*05c8*/ 	.word	0x00004d80


	//   ....[2]....
        /*05cc*/ 	.word	0x0000b400


	//   ....[3]....
        /*05d0*/ 	.word	0x0000b420


	//----- nvinfo : EIATTR_MAX_THREADS
	.align		4
.L_188:
        /*05d4*/ 	.byte	0x04, 0x05
        /*05d6*/ 	.short	(.L_190 - .L_189)
.L_189:
        /*05d8*/ 	.word	0x000000e0
        /*05dc*/ 	.word	0x00000001
        /*05e0*/ 	.word	0x00000001


	//----- nvinfo : EIATTR_CRS_STACK_SIZE
	.align		4
.L_190:
        /*05e4*/ 	.byte	0x04, 0x1e
        /*05e6*/ 	.short	(.L_192 - .L_191)
.L_191:
        /*05e8*/ 	.word	0x00000000


	//----- nvinfo : EIATTR_CBANK_PARAM_SIZE
	.align		4
.L_192:
        /*05ec*/ 	.byte	0x03, 0x19
        /*05ee*/ 	.short	0x0034


	//----- nvinfo : EIATTR_PARAM_CBANK
	.align		4
        /*05f0*/ 	.byte	0x04, 0x0a
        /*05f2*/ 	.short	(.L_194 - .L_193)
	.align		4
.L_193:
        /*05f4*/ 	.word	index@(.nv.constant0._ZN3cub18CUB_300001_SM_10006detail11scan_by_key21DeviceScanByKeyKernelINS2_10policy_hubIN6thrust24THRUST_300001_SM_1000_NS18transform_iteratorI12RowKeyStrideNS6_17counting_iteratorIiNS6_11use_defaultESA_SA_EESA_SA_EEjjN4cuda3std3__44plusIvEEE10Policy1000ESC_PjSK_NS0_24ReduceByKeyScanTileStateIjiLb1EEENSF_8equal_toIvEESH_NS0_8NullTypeEjjiEEvT0_PT9_T1_T2_T3_iT4_T5_T6_T7_)
        /*05f8*/ 	.short	0x0380
        /*05fa*/ 	.short	0x0034


	//----- nvinfo : EIATTR_SW_WAR
	.align		4
.L_194:
        /*05fc*/ 	.byte	0x04, 0x36
        /*05fe*/ 	.short	(.L_196 - .L_195)
.L_195:
        /*0600*/ 	.word	0x00000008
.L_196:


//--------------------- .nv.info._ZN3cub18CUB_300001_SM_10006detail11scan_by_key25DeviceScanByKeyInitKernelINS0_24ReduceByKeyScanTileStateIjiLb1EEEN6thrust24THRUST_300001_SM_1000_NS18transform_iteratorI12RowKeyStrideNS7_17counting_iteratorIiNS7_11use_defaultESB_SB_EESB_SB_EEjEEvT_T0_PN4cuda3std3__415iterator_traitsISF_vE10value_typeET1_i --------------------------
	.section	.nv.info._ZN3cub18CUB_300001_SM_10006detail11scan_by_key25DeviceScanByKeyInitKernelINS0_24ReduceByKeyScanTileStateIjiLb1EEEN6thrust24THRUST_300001_SM_1000_NS18transform_iteratorI12RowKeyStrideNS7_17counting_iteratorIiNS7_11use_defaultESB_SB_EESB_SB_EEjEEvT_T0_PN4cuda3std3__415iterator_traitsISF_vE10value_typeET1_i,"",@"SHT_CUDA_INFO"
	.sectionflags	@""
	.align	4


	//----- nvinfo : EIATTR_CUDA_API_VERSION
	.align		4
        /*0000*/ 	.byte	0x04, 0x37
        /*0002*/ 	.short	(.L_198 - .L_197)
.L_197:
        /*0004*/ 	.word	0x00000082


	//----- nvinfo : EIATTR_KPARAM_INFO
	.align		4
.L_198:
        /*0008*/ 	.byte	0x04, 0x17
        /*000a*/ 	.short	(.L_200 - .L_199)
.L_199:
        /*000c*/ 	.word	0x00000000
        /*0010*/ 	.short	0x0004
        /*0012*/ 	.short	0x001c
        /*0014*/ 	.byte	0x00, 0xf0, 0x11, 0x00


	//----- nvinfo : EIATTR_KPARAM_INFO
	.align		4
.L_200:
        /*0018*/ 	.byte	0x04, 0x17
        /*001a*/ 	.short	(.L_202 - .L_201)
.L_201:
        /*001c*/ 	.word	0x00000000
        /*0020*/ 	.short	0x0003
        /*0022*/ 	.short	0x0018
        /*0024*/ 	.byte	0x00, 0xf0, 0x11, 0x00


	//----- nvinfo : EIATTR_KPARAM_INFO
	.align		4
.L_202:
        /*0028*/ 	.byte	0x04, 0x17
        /*002a*/ 	.short	(.L_204 - .L_203)
.L_203:
        /*002c*/ 	.word	0x00000000
        /*0030*/ 	.short	0x0002
        /*0032*/ 	.short	0x0010
        /*0034*/ 	.byte	0x00, 0xf5, 0x21, 0x00


	//----- nvinfo : EIATTR_KPARAM_INFO
	.align		4
.L_204:
        /*0038*/ 	.byte	0x04, 0x17
        /*003a*/ 	.short	(.L_206 - .L_205)
.L_205:
        /*003c*/ 	.word	0x00000000
        /*0040*/ 	.short	0x0001
        /*0042*/ 	.short	0x0008
        /*0044*/ 	.byte	0x00, 0xf0, 0x21, 0x00


	//----- nvinfo : EIATTR_KPARAM_INFO
	.align		4
.L_206:
        /*0048*/ 	.byte	0x04, 0x17
        /*004a*/ 	.short	(.L_208 - .L_207)
.L_207:
        /*004c*/ 	.word	0x00000000
        /*0050*/ 	.short	0x0000
        /*0052*/ 	.short	0x0000
        /*0054*/ 	.byte	0x00, 0xf0, 0x21, 0x00


	//----- nvinfo : EIATTR_SPARSE_MMA_MASK
	.align		4
.L_208:
        /*0058*/ 	.byte	0x03, 0x50
        /*005a*/ 	.short	0x0000


	//----- nvinfo : EIATTR_MAXREG_COUNT
	.align		4
        /*005c*/ 	.byte	0x03, 0x1b
        /*005e*/ 	.short	0x00ff


	//----- nvinfo : EIATTR_MERCURY_ISA_VERSION
	.align		4
        /*0060*/ 	.byte	0x03, 0x5f
        /*0062*/ 	.short	0x0101


	//----- nvinfo : EIATTR_VRC_CTA_INIT_COUNT
	.align		4
        /*0064*/ 	.byte	0x02, 0x4a
	.zero		1
	.zero		1


	//----- nvinfo : EIATTR_EXIT_INSTR_OFFSETS
	.align		4
        /*0068*/ 	.byte	0x04, 0x1c
        /*006a*/ 	.short	(.L_210 - .L_209)


	//   ....[0]....
.L_209:
        /*006c*/ 	.word	0x00000150


	//   ....[1]....
        /*0070*/ 	.word	0x00000340


	//----- nvinfo : EIATTR_CBANK_PARAM_SIZE
	.align		4
.L_210:
        /*0074*/ 	.byte	0x03, 0x19
        /*0076*/ 	.short	0x0020


	//----- nvinfo : EIATTR_PARAM_CBANK
	.align		4
        /*0078*/ 	.byte	0x04, 0x0a
        /*007a*/ 	.short	(.L_212 - .L_211)
	.align		4
.L_211:
        /*007c*/ 	.word	index@(.nv.constant0._ZN3cub18CUB_300001_SM_10006detail11scan_by_key25DeviceScanByKeyInitKernelINS0_24ReduceByKeyScanTileStateIjiLb1EEEN6thrust24THRUST_300001_SM_1000_NS18transform_iteratorI12RowKeyStrideNS7_17counting_iteratorIiNS7_11use_defaultESB_SB_EESB_SB_EEjEEvT_T0_PN4cuda3std3__415iterator_traitsISF_vE10value_typeET1_i)
        /*0080*/ 	.short	0x0380
        /*0082*/ 	.short	0x0020


	//----- nvinfo : EIATTR_SW_WAR
	.align		4
.L_212:
        /*0084*/ 	.byte	0x04, 0x36
        /*0086*/ 	.short	(.L_214 - .L_213)
.L_213:
        /*0088*/ 	.word	0x00000008
.L_214:


//--------------------- .nv.info._ZN3cub18CUB_300001_SM_10006detail11scan_by_key21DeviceScanByKeyKernelINS2_10policy_hubIN6thrust24THRUST_300001_SM_1000_NS18transform_iteratorI6RowKeyNS6_17counting_iteratorIiNS6_11use_defaultESA_SA_EESA_SA_EEjjN4cuda3std3__44plusIvEEE10Policy1000ESC_NS7_I8CastByteNS6_10device_ptrIhEESA_SA_EEPjNS0_24ReduceByKeyScanTileStateIjiLb1EEENSF_8equal_toIvEESH_NS0_8NullTypeEmjiEEvT0_PT9_T1_T2_T3_iT4_T5_T6_T7_ --------------------------
	.section	.nv.info._ZN3cub18CUB_300001_SM_10006detail11scan_by_key21DeviceScanByKeyKernelINS2_10policy_hubIN6thrust24THRUST_300001_SM_1000_NS18transform_iteratorI6RowKeyNS6_17counting_iteratorIiNS6_11use_defaultESA_SA_EESA_SA_EEjjN4cuda3std3__44plusIvEEE10Policy1000ESC_NS7_I8CastByteNS6_10device_ptrIhEESA_SA_EEPjNS0_24ReduceByKeyScanTileStateIjiLb1EEENSF_8equal_toIvEESH_NS0_8NullTypeEmjiEEvT0_PT9_T1_T2_T3_iT4_T5_T6_T7_,"",@"SHT_CUDA_INFO"
	.sectionflags	@""
	.align	4


	//----- nvinfo : EIATTR_CUDA_API_VERSION
	.align		4
        /*0000*/ 	.byte	0x04, 0x37
        /*0002*/ 	.short	(.L_216 - .L_215)
.L_215:
        /*0004*/ 	.word	0x00000082


	//----- nvinfo : EIATTR_KPARAM_INFO
	.align		4
.L_216:
        /*0008*/ 	.byte	0x04, 0x17
        /*000a*/ 	.short	(.L_218 - .L_217)
.L_217:
        /*000c*/ 	.word	0x00000000
        /*0010*/ 	.short	0x0009
        /*0012*/ 	.short	0x0038
        /*0014*/ 	.byte	0x00, 0xf0, 0x21, 0x00


	//----- nvinfo : EIATTR_KPARAM_INFO
	.align		4
.L_218:
        /*0018*/ 	.byte	0x04, 0x17
        /*001a*/ 	.short	(.L_220 - .L_219)
.L_219:
        /*001c*/ 	.word	0x00000000
        /*0020*/ 	.short	0x0008
        /*0022*/ 	.short	0x0036
        /*0024*/ 	.byte	0x00, 0xf0, 0x05, 0x00


	//----- nvinfo : EIATTR_KPARAM_INFO
	.align		4
.L_220:
        /*0028*/ 	.byte	0x04, 0x17
        /*002a*/ 	.short	(.L_222 - .L_221)
.L_221:
        /*002c*/ 	.word	0x00000000
        /*0030*/ 	.short	0x0007
        /*0032*/ 	.short	0x0035
        /*0034*/ 	.byte	0x00, 0xf0, 0x05, 0x00


	//----- nvinfo : EIATTR_KPARAM_INFO
	.align		4
.L_222:
        /*0038*/ 	.byte	0x04, 0x17
        /*003a*/ 	.short	(.L_224 - .L_223)
.L_223:
        /*003c*/ 	.word	0x00000000
        /*0040*/ 	.short	0x0006
        /*0042*/ 	.short	0x0034
        /*0044*/ 	.byte	0x00, 0xf0, 0x05, 0x00


	//----- nvinfo : EIATTR_KPARAM_INFO
	.align		4
.L_224:
        /*0048*/ 	.byte	0x04, 0x17
        /*004a*/ 	.short	(.L_226 - .L_225)
.L_225:
        /*004c*/ 	.word	0x00000000
        /*0050*/ 	.short	0x0005
        /*0052*/ 	.short	0x0030
        /*0054*/ 	.byte	0x00, 0xf0, 0x11, 0x00


	//----- nvinfo : EIATTR_KPARAM_INFO
	.align		4
.L_226:
        /*0058*/ 	.byte	0x04, 0x17
        /*005a*/ 	.short	(.L_228 - .L_227)
.L_227:
        /*005c*/ 	.word	0x00000000
        /*0060*/ 	.short	0x0004
        /*0062*/ 	.short	0x0028
        /*0064*/ 	.byte	0x00, 0xf0, 0x21, 0x00


	//----- nvinfo : EIATTR_KPARAM_INFO
	.align		4
.L_228:
        /*0068*/ 	.byte	0x04, 0x17
        /*006a*/ 	.short	(.L_230 - .L_229)
.L_229:
        /*006c*/ 	.word	0x00000000
        /*0070*/ 	.short	0x0003
        /*0072*/ 	.short	0x0020
        /*0074*/ 	.byte	0x00, 0xf5, 0x21, 0x00


	//----- nvinfo : EIATTR_KPARAM_INFO
	.align		4
.L_230:
        /*0078*/ 	.byte	0x04, 0x17
        /*007a*/ 	.short	(.L_232 - .L_231)
.L_231:
        /*007c*/ 	.word	0x00000000
        /*0080*/ 	.short	0x0002
        /*0082*/ 	.short	0x0010
        /*0084*/ 	.byte	0x00, 0xf0, 0x41, 0x00


	//----- nvinfo : EIATTR_KPARAM_INFO
	.align		4
.L_232:
        /*0088*/ 	.byte	0x04, 0x17
        /*008a*/ 	.short	(.L_234 - .L_233)
.L_233:
        /*008c*/ 	.word	0x00000000
        /*0090*/ 	.short	0x0001
        /*0092*/ 	.short	0x0008
        /*0094*/ 	.byte	0x00, 0xf5, 0x21, 0x00


	//----- nvinfo : EIATTR_KPARAM_INFO
	.align		4
.L_234:
        /*0098*/ 	.byte	0x04, 0x17
        /*009a*/ 	.short	(.L_236 - .L_235)
.L_235:
        /*009c*/ 	.word	0x00000000
        /*00a0*/ 	.short	0x0000
        /*00a2*/ 	.short	0x0000
        /*00a4*/ 	.byte	0x00, 0xf0, 0x21, 0x00


	//----- nvinfo : EIATTR_SPARSE_MMA_MASK
	.align		4
.L_236:
        /*00a8*/ 	.byte	0x03, 0x50
        /*00aa*/ 	.short	0x0000


	//----- nvinfo : EIATTR_MAXREG_COUNT
	.align		4
        /*00ac*/ 	.byte	0x03, 0x1b
        /*00ae*/ 	.short	0x00ff


	//----- nvinfo : EIATTR_NUM_BARRIERS
	.align		4
        /*00b0*/ 	.byte	0x02, 0x4c
        /*00b2*/ 	.byte	0x01
	.zero		1


	//----- nvinfo : EIATTR_MERCURY_ISA_VERSION
	.align		4
        /*00b4*/ 	.byte	0x03, 0x5f
        /*00b6*/ 	.short	0x0101


	//----- nvinfo : EIATTR_UNUSED_LOAD_BYTE_OFFSET
	.align		4
        /*00b8*/ 	.byte	0x04, 0x44
        /*00ba*/ 	.short	(.L_238 - .L_237)


	//   ....[0]....
.L_237:
        /*00bc*/ 	.word	0x00008460
        /*00c0*/ 	.word	0x0000fff0


	//----- nvinfo : EIATTR_COOP_GROUP_MASK_REGIDS
	.align		4
.L_238:
        /*00c4*/ 	.byte	0x04, 0x29
        /*00c6*/ 	.short	(.L_240 - .L_239)


	//   ....[0]....
.L_239:
        /*00c8*/ 	.word	0xffffffff


	//   ....[1]....
        /*00cc*/ 	.word	0xffffffff


	//   ....[2]....
        /*00d0*/ 	.word	0xffffffff


	//   ....[3]....
        /*00d4*/ 	.word	0xffffffff


	//   ....[4]....
        /*00d8*/ 	.word	0xffffffff


	//   ....[5]....
        /*00dc*/ 	.word	0xffffffff


	//   ....[6]....
        /*00e0*/ 	.word	0xffffffff


	//   ....[7]....
        /*00e4*/ 	.word	0xffffffff


	//   ....[8]....
        /*00e8*/ 	.word	0xffffffff


	//   ....[9]....
        /*00ec*/ 	.word	0xffffffff


	//   ....[10]....
        /*00f0*/ 	.word	0xffffffff


	//   ....[11]....
        /*00f4*/ 	.word	0xffffffff


	//   ....[12]....
        /*00f8*/ 	.word	0xffffffff


	//   ....[13]....
        /*00fc*/ 	.word	0xffffffff


	//   ....[14]....
        /*0100*/ 	.word	0xffffffff


	//   ....[15]....
        /*0104*/ 	.word	0xffffffff


	//   ....[16]....
        /*0108*/ 	.word	0xffffffff


	//   ....[17]....
        /*010c*/ 	.word	0xffffffff


	//   ....[18]....
        /*0110*/ 	.word	0xffffffff


	//   ....[19]....
        /*0114*/ 	.word	0xffffffff


	//   ....[20]....
        /*0118*/ 	.word	0xffffffff


	//   ....[21]....
        /*011c*/ 	.word	0xffffffff


	//   ....[22]....
        /*0120*/ 	.word	0xffffffff


	//   ....[23]....
        /*0124*/ 	.word	0xffffffff


	//   ....[24]....
        /*0128*/ 	.word	0xffffffff


	//   ....[25]....
        /*012c*/ 	.word	0xffffffff


	//   ....[26]....
        /*0130*/ 	.word	0xffffffff


	//   ....[27]....
        /*0134*/ 	.word	0xffffffff


	//   ....[28]....
        /*0138*/ 	.word	0xffffffff


	//   ....[29]....
        /*013c*/ 	.word	0xffffffff


	//   ....[30]....
        /*0140*/ 	.word	0xffffffff


	//   ....[31]....
        /*0144*/ 	.word	0xffffffff


	//   ....[32]....
        /*0148*/ 	.word	0xffffffff


	//   ....[33]....
        /*014c*/ 	.word	0xffffffff


	//   ....[34]....
        /*0150*/ 	.word	0xffffffff


	//   ....[35]....
        /*0154*/ 	.word	0xffffffff


	//   ....[36]....
        /*0158*/ 	.word	0xffffffff


	//   ....[37]....
        /*015c*/ 	.word	0xffffffff


	//   ....[38]....
        /*0160*/ 	.word	0xffffffff


	//   ....[39]....
        /*0164*/ 	.word	0xffffffff


	//   ....[40]....
        /*0168*/ 	.word	0xffffffff


	//   ....[41]....
        /*016c*/ 	.word	0xffffffff


	//   ....[42]....
        /*0170*/ 	.word	0xffffffff


	//   ....[43]....
        /*0174*/ 	.word	0xffffffff


	//   ....[44]....
        /*0178*/ 	.word	0xffffffff


	//   ....[45]....
        /*017c*/ 	.word	0xffffffff


	//   ....[46]....
        /*0180*/ 	.word	0xffffffff


	//   ....[47]....
        /*0184*/ 	.word	0xffffffff


	//   ....[48]....
        /*0188*/ 	.word	0xffffffff


	//   ....[49]....
        /*018c*/ 	.word	0xffffffff


	//   ....[50]....
        /*0190*/ 	.word	0xffffffff


	//   ....[51]....
        /*0194*/ 	.word	0xffffffff


	//   ....[52]....
        /*0198*/ 	.word	0xffffffff


	//   ....[53]....
        /*019c*/ 	.word	0xffffffff


	//   ....[54]....
        /*01a0*/ 	.word	0xffffffff


	//   ....[55]....
        /*01a4*/ 	.word	0xffffffff


	//   ....[56]....
        /*01a8*/ 	.word	0xffffffff


	//   ....[57]....
        /*01ac*/ 	.word	0xffffffff


	//   ....[58]....
        /*01b0*/ 	.word	0xffffffff


	//   ....[59]....
        /*01b4*/ 	.word	0xffffffff


	//   ....[60]....
        /*01b8*/ 	.word	0xffffffff


	//   ....[61]....
        /*01bc*/ 	.word	0xffffffff


	//   ....[62]....
        /*01c0*/ 	.word	0xffffffff


	//   ....[63]....
        /*01c4*/ 	.word	0xffffffff


	//   ....[64]....
        /*01c8*/ 	.word	0xffffffff


	//   ....[65]....
        /*01cc*/ 	.word	0xffffffff


	//   ....[66]....
        /*01d0*/ 	.word	0xffffffff


	//   ....[67]....
        /*01d4*/ 	.word	0xffffffff


	//   ....[68]....
        /*01d8*/ 	.word	0xffffffff


	//   ....[69]....
        /*01dc*/ 	.word	0xffffffff


	//   ....[70]....
        /*01e0*/ 	.word	0xffffffff


	//   ....[71]....
        /*01e4*/ 	.word	0xffffffff


	//   ....[72]....
        /*01e8*/ 	.word	0xffffffff


	//   ....[73]....
        /*01ec*/ 	.word	0xffffffff


	//   ....[74]....
        /*01f0*/ 	.word	0xffffffff


	//   ....[75]....
        /*01f4*/ 	.word	0xffffffff


	//   ....[76]....
        /*01f8*/ 	.word	0xffffffff


	//   ....[77]....
        /*01fc*/ 	.word	0xffffffff


	//   ....[78]....
        /*0200*/ 	.word	0xffffffff


	//   ....[79]....
        /*0204*/ 	.word	0xffffffff


	//   ....[80]....
        /*0208*/ 	.word	0xffffffff


	//   ....[81]....
        /*020c*/ 	.word	0xffffffff


	//   ....[82]....
        /*0210*/ 	.word	0xffffffff


	//   ....[83]....
        /*0214*/ 	.word	0xffffffff


	//   ....[84]....
        /*0218*/ 	.word	0xffffffff


	//   ....[85]....
        /*021c*/ 	.word	0xffffffff


	//   ....[86]....
        /*0220*/ 	.word	0xffffffff


	//   ....[87]....
        /*0224*/ 	.word	0xffffffff


	//   ....[88]....
        /*0228*/ 	.word	0xffffffff


	//   ....[89]....
        /*022c*/ 	.word	0xffffffff


	//   ....[90]....
        /*0230*/ 	.word	0xffffffff


	//   ....[91]....
        /*0234*/ 	.word	0xffffffff


	//   ....[92]....
        /*0238*/ 	.word	0xffffffff


	//   ....[93]....
        /*023c*/ 	.word	0xffffffff


	//   ....[94]....
        /*0240*/ 	.word	0xffffffff


	//   ....[95]....
        /*0244*/ 	.word	0xffffffff


	//   ....[96]....
        /*0248*/ 	.word	0xffffffff


	//   ....[97]....
        /*024c*/ 	.word	0xffffffff


	//   ....[98]....
        /*0250*/ 	.word	0xffffffff


	//   ....[99]....
        /*0254*/ 	.word	0xffffffff


	//   ....[100]....
        /*0258*/ 	.word	0xffffffff


	//   ....[101]....
        /*025c*/ 	.word	0xffffffff


	//   ....[102]....
        /*0260*/ 	.word	0xffffffff


	//   ....[103]....
        /*0264*/ 	.word	0xffffffff


	//   ....[104]....
        /*0268*/ 	.word	0xffffffff


	//   ....[105]....
        /*026c*/ 	.word	0xffffffff


	//   ....[106]....
        /*0270*/ 	.word	0x0500003e


	//   ....[107]....
        /*0274*/ 	.word	0x0500003e


	//   ....[108]....
        /*0278*/ 	.word	0x0500003e


	//   ....[109]....
        /*027c*/ 	.word	0x0500003e


	//   ....[110]....
        /*0280*/ 	.word	0x0500003e


	//   ....[111]....
        /*0284*/ 	.word	0x0500003e


	//   ....[112]....
        /*0288*/ 	.word	0x0500003e


	//   ....[113]....
        /*028c*/ 	.word	0x0500003e


	//   ....[114]....
        /*0290*/ 	.word	0x0500003e


	//   ....[115]....
        /*0294*/ 	.word	0x0500003e


	//   ....[116]....
        /*0298*/ 	.word	0x0500003e


	//   ....[117]....
        /*029c*/ 	.word	0x0500003e


	//   ....[118]....
        /*02a0*/ 	.word	0x0500003e


	//   ....[119]....
        /*02a4*/ 	.word	0x0500003e


	//   ....[120]....
        /*02a8*/ 	.word	0x0500003e


	//   ....[121]....
        /*02ac*/ 	.word	0x0500003e


	//   ....[122]....
        /*02b0*/ 	.word	0x0500003e


	//   ....[123]....
        /*02b4*/ 	.word	0x0500003e


	//   ....[124]....
        /*02b8*/ 	.word	0x0500003e


	//   ....[125]....
        /*02bc*/ 	.word	0x0500003e


	//   ....[126]....
        /*02c0*/ 	.word	0x0500003e


	//   ....[127]....
        /*02c4*/ 	.word	0x0500003e


	//   ....[128]....
        /*02c8*/ 	.word	0x0500003e


	//   ....[129]....
        /*02cc*/ 	.word	0x0500003e


	//   ....[130]....
        /*02d0*/ 	.word	0x0500003e


	//   ....[131]....
        /*02d4*/ 	.word	0x0500003e


	//   ....[132]....
        /*02d8*/ 	.word	0x0500003e


	//   ....[133]....
        /*02dc*/ 	.word	0x0500003e


	//   ....[134]....
        /*02e0*/ 	.word	0x0500003e


	//   ....[135]....
        /*02e4*/ 	.word	0x0500003e


	//   ....[136]....
        /*02e8*/ 	.word	0x0500003e


	//   ....[137]....
        /*02ec*/ 	.word	0x0500003e


	//   ....[138]....
        /*02f0*/ 	.word	0x0500003e


	//   ....[139]....
        /*02f4*/ 	.word	0x0500003e


	//   ....[140]....
        /*02f8*/ 	.word	0x0500003e


	//   ....[141]....
        /*02fc*/ 	.word	0x0500003e


	//   ....[142]....
        /*0300*/ 	.word	0x0500003e


	//   ....[143]....
        /*0304*/ 	.word	0x0500003e


	//   ....[144]....
        /*0308*/ 	.word	0x0500003e


	//   ....[145]....
        /*030c*/ 	.word	0x0500003e


	//   ....[146]....
        /*0310*/ 	.word	0x0500003e


	//   ....[147]....
        /*0314*/ 	.word	0x0500003e


	//   ....[148]....
        /*0318*/ 	.word	0x0500003e


	//   ....[149]....
        /*031c*/ 	.word	0x0500003e


	//   ....[150]....
        /*0320*/ 	.word	0x0500003e


	//   ....[151]....
        /*0324*/ 	.word	0x0500003e


	//   ....[152]....
        /*0328*/ 	.word	0x0500003e


	//   ....[153]....
        /*032c*/ 	.word	0x0500003e


	//   ....[154]....
        /*0330*/ 	.word	0x0500003e


	//   ....[155]....
        /*0334*/ 	.word	0x0500003e


	//   ....[156]....
        /*0338*/ 	.word	0x0500003e


	//   ....[157]....
        /*033c*/ 	.word	0x0500003e


	//----- nvinfo : EIATTR_COOP_GROUP_INSTR_OFFSETS
	.align		4
.L_240:
        /*0340*/ 	.byte	0x04, 0x28
        /*0342*/ 	.short	(.L_242 - .L_241)


	//   ....[0]....
.L_241:
        /*0344*/ 	.word	0x00001560


	//   ....[1]....
        /*0348*/ 	.word	0x00001870


	//   ....[2]....
        /*034c*/ 	.word	0x00002100


	//   ....[3]....
        /*0350*/ 	.word	0x00002190


	//   ....[4]....
        /*0354*/ 	.word	0x000021d0


	//   ....[5]....
        /*0358*/ 	.word	0x00002200


	//   ....[6]....
        /*035c*/ 	.word	0x00002260


	//   ....[7]....
        /*0360*/ 	.word	0x000022a0


	//   ....[8]....
        /*0364*/ 	.word	0x000022d0


	//   ....[9]....
        /*0368*/ 	.word	0x00002310


	//   ....[10]....
        /*036c*/ 	.word	0x00002360


	//   ....[11]....
        /*0370*/ 	.word	0x00002390


	//   ....[12]....
        /*0374*/ 	.word	0x00002430


	//   ....[13]....
        /*0378*/ 	.word	0x000025e0


	//   ....[14]....
        /*037c*/ 	.word	0x00003030


	//   ....[15]....
        /*0380*/ 	.word	0x00003090


	//   ....[16]....
        /*0384*/ 	.word	0x000030d0


	//   ....[17]....
        /*0388*/ 	.word	0x00003110


	//   ....[18]....
        /*038c*/ 	.word	0x00003150


	//   ....[19]....
        /*0390*/ 	.word	0x00003190


	//   ....[20]....
        /*0394*/ 	.word	0x000031e0


	//   ....[21]....
        /*0398*/ 	.word	0x00003210


	//   ....[22]....
        /*039c*/ 	.word	0x00003280


	//   ....[23]....
        /*03a0*/ 	.word	0x00003290


	//   ....[24]....
        /*03a4*/ 	.word	0x00003430


	//   ....[25]....
        /*03a8*/ 	.word	0x00003460


	//   ....[26]....
        /*03ac*/ 	.word	0x00003940


	//   ....[27]....
        /*03b0*/ 	.word	0x000039c0


	//   ....[28]....
        /*03b4*/ 	.word	0x00003a40


	//   ....[29]....
        /*03b8*/ 	.word	0x00003a60


	//   ....[30]....
        /*03bc*/ 	.word	0x00003ae0


	//   ....[31]....
        /*03c0*/ 	.word	0x00003af0


	//   ....[32]....
        /*03c4*/ 	.word	0x00003b60


	//   ....[33]....
        /*03c8*/ 	.word	0x00003b80


	//   ....[34]....
        /*03cc*/ 	.word	0x00003bf0


	//   ....[35]....
        /*03d0*/ 	.word	0x00003c00


	//   ....[36]....
        /*03d4*/ 	.word	0x00003ca0


	//   ....[37]....
        /*03d8*/ 	.word	0x00003cc0


	//   ....[38]....
        /*03dc*/ 	.word	0x00003cd0


	//   ....[39]....
        /*03e0*/ 	.word	0x00003f90


	//   ....[40]....
        /*03e4*/ 	.word	0x00004010


	//   ....[41]....
        /*03e8*/ 	.word	0x00004070


	//   ....[42]....
        /*03ec*/ 	.word	0x000040c0


	//   ....[43]....
        /*03f0*/ 	.word	0x000040e0


	//   ....[44]....
        /*03f4*/ 	.word	0x00004150


	//   ....[45]....
        /*03f8*/ 	.word	0x00004160


	//   ....[46]....
        /*03fc*/ 	.word	0x000041d0


	//   ....[47]....
        /*0400*/ 	.word	0x000041e0


	//   ....[48]....
        /*0404*/ 	.word	0x00004250


	//   ....[49]....
        /*0408*/ 	.word	0x00004260


	//   ....[50]....
        /*040c*/ 	.word	0x000042d0


	//   ....[51]....
        /*0410*/ 	.word	0x000042e0


	//   ....[52]....
        /*0414*/ 	.word	0x00004ac0


	//   ....[53]....
        /*0418*/ 	.word	0x00006c80


	//   ....[54]....
        /*041c*/ 	.word	0x000071a0


	//   ....[55]....
        /*0420*/ 	.word	0x00008160


	//   ....[56]....
        /*0424*/ 	.word	0x00008180


	//   ....[57]....
        /*0428*/ 	.word	0x000081d0


	//   ....[58]....
        /*042c*/ 	.word	0x000081f0


	//   ....[59]....
        /*0430*/ 	.word	0x00008260


	//   ....[60]....
        /*0434*/ 	.word	0x00008290


	//   ....[61]....
        /*0438*/ 	.word	0x000082c0


	//   ....[62]....
        /*043c*/ 	.word	0x00008300


	//   ....[63]....
        /*0440*/ 	.word	0x00008350


	//   ....[64]....
        /*0444*/ 	.word	0x00008370


	//   ....[65]....
        /*0448*/ 	.word	0x000083f0


	//   ....[66]....
        /*044c*/ 	.word	0x00008400


	//   ....[67]....
        /*0450*/ 	.word	0x00009960


	//   ....[68]....
        /*0454*/ 	.word	0x00009a60


	//   ....[69]....
        /*0458*/ 	.word	0x00009a90


	//   ....[70]....
        /*045c*/ 	.word	0x00009ad0


	//   ....[71]....
        /*0460*/ 	.word	0x00009b20


	//   ....[72]....
        /*0464*/ 	.word	0x00009b40


	//   ....[73]....
        /*0468*/ 	.word	0x00009bb0


	//   ....[74]....
        /*046c*/ 	.word	0x00009be0


	//   ....[75]....
        /*0470*/ 	.word	0x00009c10


	//   ....[76]....
        /*0474*/ 	.word	0x00009c50


	//   ....[77]....
        /*0478*/ 	.word	0x00009cc0


	//   ....[78]....
        /*047c*/ 	.word	0x00009e50


	//   ....[79]....
        /*0480*/ 	.word	0x0000a350


	//   ....[80]....
        /*0484*/ 	.word	0x0000a3d0


	//   ....[81]....
        /*0488*/ 	.word	0x0000a470


	//   ....[82]....
        /*048c*/ 	.word	0x0000a480


	//   ....[83]....
        /*0490*/ 	.word	0x0000a500


	//   ....[84]....
        /*0494*/ 	.word	0x0000a510


	//   ....[85]....
        /*0498*/ 	.word	0x0000a580


	//   ....[86]....
        /*049c*/ 	.word	0x0000a5a0


	//   ....[87]....
        /*04a0*/ 	.word	0x0000a610


	//   ....[88]....
        /*04a4*/ 	.word	0x0000a630


	//   ....[89]....
        /*04a8*/ 	.word	0x0000a6a0


	//   ....[90]....
        /*04ac*/ 	.word	0x0000a6c0


	//   ....[91]....
        /*04b0*/ 	.word	0x0000a760


	//   ....[92]....
        /*04b4*/ 	.word	0x0000a990


	//   ....[93]....
        /*04b8*/ 	.word	0x0000aa00


	//   ....[94]....
        /*04bc*/ 	.word	0x0000aa80


	//   ....[95]....
        /*04c0*/ 	.word	0x0000aa90


	//   ....[96]....
        /*04c4*/ 	.word	0x0000ab10


	//   ....[97]....
        /*04c8*/ 	.word	0x0000ab20


	//   ....[98]....
        /*04cc*/ 	.word	0x0000ab90


	//   ....[99]....
        /*04d0*/ 	.word	0x0000abb0


	//   ....[100]....
        /*04d4*/ 	.word	0x0000ac20


	//   ....[101]....
        /*04d8*/ 	.word	0x0000ac40


	//   ....[102]....
        /*04dc*/ 	.word	0x0000acb0


	//   ....[103]....
        /*04e0*/ 	.word	0x0000acd0


	//   ....[104]....
        /*04e4*/ 	.word	0x0000ad80


	//   ....[105]....
        /*04e8*/ 	.word	0x0000b4f0


	//   ....[106]....
        /*04ec*/ 	.word	0x0000bae0


	//   ....[107]....
        /*04f0*/ 	.word	0x0000bb90


	//   ....[108]....
        /*04f4*/ 	.word	0x0000bc80


	//   ....[109]....
        /*04f8*/ 	.word	0x0000bce0


	//   ....[110]....
        /*04fc*/ 	.word	0x0000bd90


	//   ....[111]....
        /*0500*/ 	.word	0x0000bde0


	//   ....[112]....
        /*0504*/ 	.word	0x0000bea0


	//   ....[113]....
        /*0508*/ 	.word	0x0000bef0


	//   ....[114]....
        /*050c*/ 	.word	0x0000bfb0


	//   ....[115]....
        /*0510*/ 	.word	0x0000c000


	//   ....[116]....
        /*0514*/ 	.word	0x0000c0b0


	//   ....[117]....
        /*0518*/ 	.word	0x0000c100


	//   ....[118]....
        /*051c*/ 	.word	0x0000c1b0


	//   ....[119]....
        /*0520*/ 	.word	0x0000c240


	//   ....[120]....
        /*0524*/ 	.word	0x0000c2c0


	//   ....[121]....
        /*0528*/ 	.word	0x0000c3a0


	//   ....[122]....
        /*052c*/ 	.word	0x0000c400


	//   ....[123]....
        /*0530*/ 	.word	0x0000c4b0


	//   ....[124]....
        /*0534*/ 	.word	0x0000c500


	//   ....[125]....
        /*0538*/ 	.word	0x0000c5b0


	//   ....[126]....
        /*053c*/ 	.word	0x0000c600


	//   ....[127]....
        /*0540*/ 	.word	0x0000c6b0


	//   ....[128]....
        /*0544*/ 	.word	0x0000c700


	//   ....[129]....
        /*0548*/ 	.word	0x0000c7a0


	//   ....[130]....
        /*054c*/ 	.word	0x0000c7f0


	//   ....[131]....
        /*0550*/ 	.word	0x0000c8e0


	//   ....[132]....
        /*0554*/ 	.word	0x0000c960


	//   ....[133]....
        /*0558*/ 	.word	0x0000c9e0


	//   ....[134]....
        /*055c*/ 	.word	0x0000caa0


	//   ....[135]....
        /*0560*/ 	.word	0x0000caf0


	//   ....[136]....
        /*0564*/ 	.word	0x0000cbc0


	//   ....[137]....
        /*0568*/ 	.word	0x0000cc10


	//   ....[138]....
        /*056c*/ 	.word	0x0000ccd0


	//   ....[139]....
        /*0570*/ 	.word	0x0000cd20


	//   ....[140]....
        /*0574*/ 	.word	0x0000cdf0


	//   ....[141]....
        /*0578*/ 	.word	0x0000ce40


	//   ....[142]....
        /*057c*/ 	.word	0x0000cf20


	//   ....[143]....
        /*0580*/ 	.word	0x0000cf70


	//   ....[144]....
        /*0584*/ 	.word	0x0000d040


	//   ....[145]....
        /*0588*/ 	.word	0x0000d0b0


	//   ....[146]....
        /*058c*/ 	.word	0x0000d130


	//   ....[147]....
        /*0590*/ 	.word	0x0000d1f0


	//   ....[148]....
        /*0594*/ 	.word	0x0000d240


	//   ....[149]....
        /*0598*/ 	.word	0x0000d310


	//   ....[150]....
        /*059c*/ 	.word	0x0000d360


	//   ....[151]....
        /*05a0*/ 	.word	0x0000d420


	//   ....[152]....
        /*05a4*/ 	.word	0x0000d470


	//   ....[153]....
        /*05a8*/ 	.word	0x0000d530


	//   ....[154]....
        /*05ac*/ 	.word	0x0000d580


	//   ....[155]....
        /*05b0*/ 	.word	0x0000d640


	//   ....[156]....
        /*05b4*/ 	.word	0x0000d690


	//   ....[157]....
        /*05b8*/ 	.word	0x0000d770


	//----- nvinfo : EIATTR_VRC_CTA_INIT_COUNT
	.align		4
.L_242:
        /*05bc*/ 	.byte	0x02, 0x4a
	.zero		1
	.zero		1


	//----- nvinfo : EIATTR_EXIT_INSTR_OFFSETS
	.align		4
        /*05c0*/ 	.byte	0x04, 0x1c
        /*05c2*/ 	.short	(.L_244 - .L_243)


	//   ....[0]....
.L_243:
        /*05c4*/ 	.word	0x00004d70


	//   ....[1]....
        /*05c8*/ 	.word	0x00004da0


	//   ....[2]....
        /*05cc*/ 	.word	0x0000ba70


	//   ....[3]....
        /*05d0*/ 	.word	0x0000ba90


	//----- nvinfo : EIATTR_MAX_THREADS
	.align		4
.L_244:
        /*05d4*/ 	.byte	0x04, 0x05
        /*05d6*/ 	.short	(.L_246 - .L_245)
.L_245:
        /*05d8*/ 	.word	0x000000e0
        /*05dc*/ 	.word	0x00000001
        /*05e0*/ 	.word	0x00000001


	//----- nvinfo : EIATTR_CRS_STACK_SIZE
	.align		4
.L_246:
        /*05e4*/ 	.byte	0x04, 0x1e
        /*05e6*/ 	.short	(.L_248 - .L_247)
.L_247:
        /*05e8*/ 	.word	0x00000000


	//----- nvinfo : EIATTR_CBANK_PARAM_SIZE
	.align		4
.L_248:
        /*05ec*/ 	.byte	0x03, 0x19
        /*05ee*/ 	.short	0x0040


	//----- nvinfo : EIATTR_PARAM_CBANK
	.align		4
        /*05f0*/ 	.byte	0x04, 0x0a
        /*05f2*/ 	.short	(.L_250 - .L_249)
	.align		4
.L_249:
        /*05f4*/ 	.word	index@(.nv.constant0._ZN3cub18CUB_300001_SM_10006detail11scan_by_key21DeviceScanByKeyKernelINS2_10policy_hubIN6thrust24THRUST_300001_SM_1000_NS18transform_iteratorI6RowKeyNS6_17counting_iteratorIiNS6_11use_defaultESA_SA_EESA_SA_EEjjN4cuda3std3__44plusIvEEE10Policy1000ESC_NS7_I8CastByteNS6_10device_ptrIhEESA_SA_EEPjNS0_24ReduceByKeyScanTileStateIjiLb1EEENSF_8equal_toIvEESH_NS0_8NullTypeEmjiEEvT0_PT9_T1_T2_T3_iT4_T5_T6_T7_)
        /*05f8*/ 	.short	0x0380
        /*05fa*/ 	.short	0x0040


	//----- nvinfo : EIATTR_SW_WAR
	.align		4
.L_250:
        /*05fc*/ 	.byte	0x04, 0x36
        /*05fe*/ 	.short	(.L_252 - .L_251)
.L_251:
        /*0600*/ 	.word	0x00000008
.L_252:


//--------------------- .nv.info._ZN3cub18CUB_300001_SM_10006detail11scan_by_key25DeviceScanByKeyInitKernelINS0_24ReduceByKeyScanTileStateIjiLb1EEEN6thrust24THRUST_300001_SM_1000_NS18transform_iteratorI6RowKeyNS7_17counting_iteratorIiNS7_11use_defaultESB_SB_EESB_SB_EEmEEvT_T0_PN4cuda3std3__415iterator_traitsISF_vE10value_typeET1_i --------------------------
	.section	.nv.info._ZN3cub18CUB_300001_SM_10006detail11scan_by_key25DeviceScanByKeyInitKernelINS0_24ReduceByKeyScanTileStateIjiLb1EEEN6thrust24THRUST_300001_SM_1000_NS18transform_iteratorI6RowKeyNS7_17counting_iteratorIiNS7_11use_defaultESB_SB_EESB_SB_EEmEEvT_T0_PN4cuda3std3__415iterator_traitsISF_vE10value_typeET1_i,"",@"SHT_CUDA_INFO"
	.sectionflags	@""
	.align	4


	//----- nvinfo : EIATTR_CUDA_API_VERSION
	.align		4
        /*0000*/ 	.byte	0x04, 0x37
        /*0002*/ 	.short	(.L_254 - .L_253)
.L_253:
        /*0004*/ 	.word	0x00000082


	//----- nvinfo : EIATTR_KPARAM_INFO
	.align		4
.L_254:
        /*0008*/ 	.byte	0x04, 0x17
        /*000a*/ 	.short	(.L_256 - .L_255)
.L_255:
        /*000c*/ 	.word	0x00000000
        /*0010*/ 	.short	0x0004
        /*0012*/ 	.short	0x0020
        /*0014*/ 	.byte	0x00, 0xf0, 0x11, 0x00


	//----- nvinfo : EIATTR_KPARAM_INFO
	.align		4
.L_256:
        /*0018*/ 	.byte	0x04, 0x17
        /*001a*/ 	.short	(.L_258 - .L_257)
.L_257:
        /*001c*/ 	.word	0x00000000
        /*0020*/ 	.short	0x0003
        /*0022*/ 	.short	0x0018
        /*0024*/ 	.byte	0x00, 0xf0, 0x21, 0x00


	//----- nvinfo : EIATTR_KPARAM_INFO
	.align		4
.L_258:
        /*0028*/ 	.byte	0x04, 0x17
        /*002a*/ 	.short	(.L_260 - .L_259)
.L_259:
        /*002c*/ 	.word	0x00000000
        /*0030*/ 	.short	0x0002
        /*0032*/ 	.short	0x0010
        /*0034*/ 	.byte	0x00, 0xf5, 0x21, 0x00


	//----- nvinfo : EIATTR_KPARAM_INFO
	.align		4
.L_260:
        /*0038*/ 	.byte	0x04, 0x17
        /*003a*/ 	.short	(.L_262 - .L_261)
.L_261:
        /*003c*/ 	.word	0x00000000
        /*0040*/ 	.short	0x0001
        /*0042*/ 	.short	0x0008
        /*0044*/ 	.byte	0x00, 0xf0, 0x21, 0x00


	//----- nvinfo : EIATTR_KPARAM_INFO
	.align		4
.L_262:
        /*0048*/ 	.byte	0x04, 0x17
        /*004a*/ 	.short	(.L_264 - .L_263)
.L_263:
        /*004c*/ 	.word	0x00000000
        /*0050*/ 	.short	0x0000
        /*0052*/ 	.short	0x0000
        /*0054*/ 	.byte	0x00, 0xf0, 0x21, 0x00


	//----- nvinfo : EIATTR_SPARSE_MMA_MASK
	.align		4
.L_264:
        /*0058*/ 	.byte	0x03, 0x50
        /*005a*/ 	.short	0x0000


	//----- nvinfo : EIATTR_MAXREG_COUNT
	.align		4
        /*005c*/ 	.byte	0x03, 0x1b
        /*005e*/ 	.short	0x00ff


	//----- nvinfo : EIATTR_MERCURY_ISA_VERSION
	.align		4
        /*0060*/ 	.byte	0x03, 0x5f
        /*0062*/ 	.short	0x0101


	//----- nvinfo : EIATTR_VRC_CTA_INIT_COUNT
	.align		4
        /*0064*/ 	.byte	0x02, 0x4a
	.zero		1
	.zero		1


	//----- nvinfo : EIATTR_EXIT_INSTR_OFFSETS
	.align		4
        /*0068*/ 	.byte	0x04, 0x1c
        /*006a*/ 	.short	(.L_266 - .L_265)


	//   ....[0]....
.L_265:
        /*006c*/ 	.word	0x00000150


	//   ....[1]....
        /*0070*/ 	.word	0x00000340


	//----- nvinfo : EIATTR_CBANK_PARAM_SIZE
	.align		4
.L_266:
        /*0074*/ 	.byte	0x03, 0x19
        /*0076*/ 	.short	0x0024


	//----- nvinfo : EIATTR_PARAM_CBANK
	.align		4
        /*0078*/ 	.byte	0x04, 0x0a
        /*007a*/ 	.short	(.L_268 - .L_267)
	.align		4
.L_267:
        /*007c*/ 	.word	index@(.nv.constant0._ZN3cub18CUB_300001_SM_10006detail11scan_by_key25DeviceScanByKeyInitKernelINS0_24ReduceByKeyScanTileStateIjiLb1EEEN6thrust24THRUST_300001_SM_1000_NS18transform_iteratorI6RowKeyNS7_17counting_iteratorIiNS7_11use_defaultESB_SB_EESB_SB_EEmEEvT_T0_PN4cuda3std3__415iterator_traitsISF_vE10value_typeET1_i)
        /*0080*/ 	.short	0x0380
        /*0082*/ 	.short	0x0024


	//----- nvinfo : EIATTR_SW_WAR
	.align		4
.L_268:
        /*0084*/ 	.byte	0x04, 0x36
        /*0086*/ 	.short	(.L_270 - .L_269)
.L_269:
        /*0088*/ 	.word	0x00000008
.L_270:


//--------------------- .nv.info._ZN3cub18CUB_300001_SM_10006detail11scan_by_key21DeviceScanByKeyKernelINS2_10policy_hubIN6thrust24THRUST_300001_SM_1000_NS18transform_iteratorI6RowKeyNS6_17counting_iteratorIiNS6_11use_defaultESA_SA_EESA_SA_EEjjN4cuda3std3__44plusIvEEE10Policy1000ESC_NS7_I8CastByteNS6_10device_ptrIhEESA_SA_EEPjNS0_24ReduceByKeyScanTileStateIjiLb1EEENSF_8equal_toIvEESH_NS0_8NullTypeEjjiEEvT0_PT9_T1_T2_T3_iT4_T5_T6_T7_ --------------------------
	.section	.nv.info._ZN3cub18CUB_300001_SM_10006detail11scan_by_key21DeviceScanByKeyKernelINS2_10policy_hubIN6thrust24THRUST_300001_SM_1000_NS18transform_iteratorI6RowKeyNS6_17counting_iteratorIiNS6_11use_defaultESA_SA_EESA_SA_EEjjN4cuda3std3__44plusIvEEE10Policy1000ESC_NS7_I8CastByteNS6_10device_ptrIhEESA_SA_EEPjNS0_24ReduceByKeyScanTileStateIjiLb1EEENSF_8equal_toIvEESH_NS0_8NullTypeEjjiEEvT0_PT9_T1_T2_T3_iT4_T5_T6_T7_,"",@"SHT_CUDA_INFO"
	.sectionflags	@""
	.align	4


	//----- nvinfo : EIATTR_CUDA_API_VERSION
	.align		4
        /*0000*/ 	.byte	0x04, 0x37
        /*0002*/ 	.short	(.L_272 - .L_271)
.L_271:
        /*0004*/ 	.word	0x00000082


	//----- nvinfo : EIATTR_KPARAM_INFO
	.align		4
.L_272:
        /*0008*/ 	.byte	0x04, 0x17
        /*000a*/ 	.short	(.L_274 - .L_273)
.L_273:
        /*000c*/ 	.word	0x00000000
        /*0010*/ 	.short	0x0009
        /*0012*/ 	.short	0x0038
        /*0014*/ 	.byte	0x00, 0xf0, 0x11, 0x00


	//----- nvinfo : EIATTR_KPARAM_INFO
	.align		4
.L_274:
        /*0018*/ 	.byte	0x04, 0x17
        /*001a*/ 	.short	(.L_276 - .L_275)
.L_275:
        /*001c*/ 	.word	0x00000000
        /*0020*/ 	.short	0x0008
        /*0022*/ 	.short	0x0036
        /*0024*/ 	.byte	0x00, 0xf0, 0x05, 0x00


	//----- nvinfo : EIATTR_KPARAM_INFO
	.align		4
.L_276:
        /*0028*/ 	.byte	0x04, 0x17
        /*002a*/ 	.short	(.L_278 - .L_277)
.L_277:
        /*002c*/ 	.word	0x00000000
        /*0030*/ 	.short	0x0007
        /*0032*/ 	.short	0x0035
        /*0034*/ 	.byte	0x00, 0xf0, 0x05, 0x00


	//----- nvinfo : EIATTR_KPARAM_INFO
	.align		4
.L_278:
        /*0038*/ 	.byte	0x04, 0x17
        /*003a*/ 	.short	(.L_280 - .L_279)
.L_279:
        /*003c*/ 	.word	0x00000000
        /*0040*/ 	.short	0x0006
        /*0042*/ 	.short	0x0034
        /*0044*/ 	.byte	0x00, 0xf0, 0x05, 0x00


	//----- nvinfo : EIATTR_KPARAM_INFO
	.align		4
.L_280:
        /*0048*/ 	.byte	0x04, 0x17
        /*004a*/ 	.short	(.L_282 - .L_281)
.L_281:
        /*004c*/ 	.word	0x00000000
        /*0050*/ 	.short	0x0005
        /*0052*/ 	.short	0x0030
        /*0054*/ 	.byte	0x00, 0xf0, 0x11, 0x00


	//----- nvinfo : EIATTR_KPARAM_INFO
	.align		4
.L_282:
        /*0058*/ 	.byte	0x04, 0x17
        /*005a*/ 	.short	(.L_284 - .L_283)
.L_283:
        /*005c*/ 	.word	0x00000000
        /*0060*/ 	.short	0x0004
        /*0062*/ 	.short	0x0028
        /*0064*/ 	.byte	0x00, 0xf0, 0x21, 0x00


	//----- nvinfo : EIATTR_KPARAM_INFO
	.align		4
.L_284:
        /*0068*/ 	.byte	0x04, 0x17
        /*006a*/ 	.short	(.L_286 - .L_285)
.L_285:
        /*006c*/ 	.word	0x00000000
        /*0070*/ 	.short	0x0003
        /*0072*/ 	.short	0x0020
        /*0074*/ 	.byte	0x00, 0xf5, 0x21, 0x00


	//----- nvinfo : EIATTR_KPARAM_INFO
	.align		4
.L_286:
        /*0078*/ 	.byte	0x04, 0x17
        /*007a*/ 	.short	(.L_288 - .L_287)
.L_287:
        /*007c*/ 	.word	0x00000000
        /*0080*/ 	.short	0x0002
        /*0082*/ 	.short	0x0010
        /*0084*/ 	.byte	0x00, 0xf0, 0x41, 0x00


	//----- nvinfo : EIATTR_KPARAM_INFO
	.align		4
.L_288:
        /*0088*/ 	.byte	0x04, 0x17
        /*008a*/ 	.short	(.L_290 - .L_289)
.L_289:
        /*008c*/ 	.word	0x00000000
        /*0090*/ 	.short	0x0001
        /*0092*/ 	.short	0x0008
        /*0094*/ 	.byte	0x00, 0xf5, 0x21, 0x00


	//----- nvinfo : EIATTR_KPARAM_INFO
	.align		4
.L_290:
        /*0098*/ 	.byte	0x04, 0x17
        /*009a*/ 	.short	(.L_292 - .L_291)
.L_291:
        /*009c*/ 	.word	0x00000000
        /*00a0*/ 	.short	0x0000
        /*00a2*/ 	.short	0x0000
        /*00a4*/ 	.byte	0x00, 0xf0, 0x21, 0x00


	//----- nvinfo : EIATTR_SPARSE_MMA_MASK
	.align		4
.L_292:
        /*00a8*/ 	.byte	0x03, 0x50
        /*00aa*/ 	.short	0x0000


	//----- nvinfo : EIATTR_MAXREG_COUNT
	.align		4
        /*00ac*/ 	.byte	0x03, 0x1b
        /*00ae*/ 	.short	0x00ff


	//----- nvinfo : EIATTR_NUM_BARRIERS
	.align		4
        /*00b0*/ 	.byte	0x02, 0x4c
        /*00b2*/ 	.byte	0x01
	.zero		1


	//----- nvinfo : EIATTR_MERCURY_ISA_VERSION
	.align		4
        /*00b4*/ 	.byte	0x03, 0x5f
        /*00b6*/ 	.short	0x0101


	//----- nvinfo : EIATTR_UNUSED_LOAD_BYTE_OFFSET
	.align		4
        /*00b8*/ 	.byte	0x04, 0x44
        /*00ba*/ 	.short	(.L_294 - .L_293)


	//   ....[0]....
.L_293:
        /*00bc*/ 	.word	0x000081e0
        /*00c0*/ 	.word	0x0000fff0


	//----- nvinfo : EIATTR_COOP_GROUP_MASK_REGIDS
	.align		4
.L_294:
        /*00c4*/ 	.byte	0x04, 0x29
        /*00c6*/ 	.short	(.L_296 - .L_295)


	//   ....[0]....
.L_295:
        /*00c8*/ 	.word	0xffffffff


	//   ....[1]....
        /*00cc*/ 	.word	0xffffffff


	//   ....[2]....
        /*00d0*/ 	.word	0xffffffff


	//   ....[3]....
        /*00d4*/ 	.word	0xffffffff


	//   ....[4]....
        /*00d8*/ 	.word	0xffffffff


	//   ....[5]....
        /*00dc*/ 	.word	0xffffffff


	//   ....[6]....
        /*00e0*/ 	.word	0xffffffff


	//   ....[7]....
        /*00e4*/ 	.word	0xffffffff


	//   ....[8]....
        /*00e8*/ 	.word	0xffffffff


	//   ....[9]....
        /*00ec*/ 	.word	0xffffffff


	//   ....[10]....
        /*00f0*/ 	.word	0xffffffff


	//   ....[11]....
        /*00f4*/ 	.word	0xffffffff


	//   ....[12]....
        /*00f8*/ 	.word	0xffffffff


	//   ....[13]....
        /*00fc*/ 	.word	0xffffffff


	//   ....[14]....
        /*0100*/ 	.word	0xffffffff


	//   ....[15]....
        /*0104*/ 	.word	0xffffffff


	//   ....[16]....
        /*0108*/ 	.word	0xffffffff


	//   ....[17]....
        /*010c*/ 	.word	0xffffffff


	//   ....[18]....
        /*0110*/ 	.word	0xffffffff


	//   ....[19]....
        /*0114*/ 	.word	0xffffffff


	//   ....[20]....
        /*0118*/ 	.word	0xffffffff


	//   ....[21]....
        /*011c*/ 	.word	0xffffffff


	//   ....[22]....
        /*0120*/ 	.word	0xffffffff


	//   ....[23]....
        /*0124*/ 	.word	0xffffffff


	//   ....[24]....
        /*0128*/ 	.word	0xffffffff


	//   ....[25]....
        /*012c*/ 	.word	0xffffffff


	//   ....[26]....
        /*0130*/ 	.word	0xffffffff


	//   ....[27]....
        /*0134*/ 	.word	0xffffffff


	//   ....[28]....
        /*0138*/ 	.word	0xffffffff


	//   ....[29]....
        /*013c*/ 	.word	0xffffffff


	//   ....[30]....
        /*0140*/ 	.word	0xffffffff


	//   ....[31]....
        /*0144*/ 	.word	0xffffffff


	//   ....[32]....
        /*0148*/ 	.word	0xffffffff


	//   ....[33]....
        /*014c*/ 	.word	0xffffffff


	//   ....[34]....
        /*0150*/ 	.word	0xffffffff


	//   ....[35]....
        /*0154*/ 	.word	0xffffffff


	//   ....[36]....
        /*0158*/ 	.word	0xffffffff


	//   ....[37]....
        /*015c*/ 	.word	0xffffffff


	//   ....[38]....
        /*0160*/ 	.word	0xffffffff


	//   ....[39]....
        /*0164*/ 	.word	0xffffffff


	//   ....[40]....
        /*0168*/ 	.word	0xffffffff


	//   ....[41]....
        /*016c*/ 	.word	0xffffffff


	//   ....[42]....
        /*0170*/ 	.word	0xffffffff


	//   ....[43]....
        /*0174*/ 	.word	0xffffffff


	//   ....[44]....
        /*0178*/ 	.word	0xffffffff


	//   ....[45]....
        /*017c*/ 	.word	0xffffffff


	//   ....[46]....
        /*0180*/ 	.word	0xffffffff


	//   ....[47]....
        /*0184*/ 	.word	0xffffffff


	//   ....[48]....
        /*0188*/ 	.word	0xffffffff


	//   ....[49]....
        /*018c*/ 	.word	0xffffffff


	//   ....[50]....
        /*0190*/ 	.word	0xffffffff


	//   ....[51]....
        /*0194*/ 	.word	0xffffffff


	//   ....[52]....
        /*0198*/ 	.word	0xffffffff


	//   ....[53]....
        /*019c*/ 	.word	0xffffffff


	//   ....[54]....
        /*01a0*/ 	.word	0xffffffff


	//   ....[55]....
        /*01a4*/ 	.word	0xffffffff


	//   ....[56]....
        /*01a8*/ 	.word	0xffffffff


	//   ....[57]....
        /*01ac*/ 	.word	0xffffffff


	//   ....[58]....
        /*01b0*/ 	.word	0xffffffff


	//   ....[59]....
        /*01b4*/ 	.word	0xffffffff


	//   ....[60]....
        /*01b8*/ 	.word	0xffffffff


	//   ....[61]....
        /*01bc*/ 	.word	0xffffffff


	//   ....[62]....
        /*01c0*/ 	.word	0xffffffff


	//   ....[63]....
        /*01c4*/ 	.word	0xffffffff


	//   ....[64]....
        /*01c8*/ 	.word	0xffffffff


	//   ....[65]....
        /*01cc*/ 	.word	0xffffffff


	//   ....[66]....
        /*01d0*/ 	.word	0xffffffff


	//   ....[67]....
        /*01d4*/ 	.word	0xffffffff


	//   ....[68]....
        /*01d8*/ 	.word	0xffffffff


	//   ....[69]....
        /*01dc*/ 	.word	0xffffffff


	//   ....[70]....
        /*01e0*/ 	.word	0xffffffff


	//   ....[71]....
        /*01e4*/ 	.word	0xffffffff


	//   ....[72]....
        /*01e8*/ 	.word	0xffffffff


	//   ....[73]....
        /*01ec*/ 	.word	0xffffffff


	//   ....[74]....
        /*01f0*/ 	.word	0xffffffff


	//   ....[75]....
        /*01f4*/ 	.word	0xffffffff


	//   ....[76]....
        /*01f8*/ 	.word	0xffffffff


	//   ....[77]....
        /*01fc*/ 	.word	0xffffffff


	//   ....[78]....
        /*0200*/ 	.word	0xffffffff


	//   ....[79]....
        /*0204*/ 	.word	0xffffffff


	//   ....[80]....
        /*0208*/ 	.word	0xffffffff


	//   ....[81]....
        /*020c*/ 	.word	0xffffffff


	//   ....[82]....
        /*0210*/ 	.word	0xffffffff


	//   ....[83]....
        /*0214*/ 	.word	0xffffffff


	//   ....[84]....
        /*0218*/ 	.word	0xffffffff


	//   ....[85]....
        /*021c*/ 	.word	0xffffffff


	//   ....[86]....
        /*0220*/ 	.word	0xffffffff


	//   ....[87]....
        /*0224*/ 	.word	0xffffffff


	//   ....[88]....
        /*0228*/ 	.word	0xffffffff


	//   ....[89]....
        /*022c*/ 	.word	0xffffffff


	//   ....[90]....
        /*0230*/ 	.word	0xffffffff


	//   ....[91]....
        /*0234*/ 	.word	0xffffffff


	//   ....[92]....
        /*0238*/ 	.word	0xffffffff


	//   ....[93]....
        /*023c*/ 	.word	0xffffffff


	//   ....[94]....
        /*0240*/ 	.word	0xffffffff


	//   ....[95]....
        /*0244*/ 	.word	0xffffffff


	//   ....[96]....
        /*0248*/ 	.word	0xffffffff


	//   ....[97]....
        /*024c*/ 	.word	0xffffffff


	//   ....[98]....
        /*0250*/ 	.word	0xffffffff


	//   ....[99]....
        /*0254*/ 	.word	0xffffffff


	//   ....[100]....
        /*0258*/ 	.word	0xffffffff


	//   ....[101]....
        /*025c*/ 	.word	0xffffffff


	//   ....[102]....
        /*0260*/ 	.word	0xffffffff


	//   ....[103]....
        /*0264*/ 	.word	0xffffffff


	//   ....[104]....
        /*0268*/ 	.word	0xffffffff


	//   ....[105]....
        /*026c*/ 	.word	0xffffffff


	//   ....[106]....
        /*0270*/ 	.word	0x05000035


	//   ....[107]....
        /*0274*/ 	.word	0x05000035


	//   ....[108]....
        /*0278*/ 	.word	0x05000035


	//   ....[109]....
        /*027c*/ 	.word	0x05000035


	//   ....[110]....
        /*0280*/ 	.word	0x05000035


	//   ....[111]....
        /*0284*/ 	.word	0x05000035


	//   ....[112]....
        /*0288*/ 	.word	0x05000035


	//   ....[113]....
        /*028c*/ 	.word	0x05000035


	//   ....[114]....
        /*0290*/ 	.word	0x05000035


	//   ....[115]....
        /*0294*/ 	.word	0x05000035


	//   ....[116]....
        /*0298*/ 	.word	0x05000035


	//   ....[117]....
        /*029c*/ 	.word	0x05000035


	//   ....[118]....
        /*02a0*/ 	.word	0x05000035


	//   ....[119]....
        /*02a4*/ 	.word	0x05000035


	//   ....[120]....
        /*02a8*/ 	.word	0x05000035


	//   ....[121]....
        /*02ac*/ 	.word	0x05000035


	//   ....[122]....
        /*02b0*/ 	.word	0x05000035


	//   ....[123]....
        /*02b4*/ 	.word	0x05000035


	//   ....[124]....
        /*02b8*/ 	.word	0x05000035


	//   ....[125]....
        /*02bc*/ 	.word	0x05000035


	//   ....[126]....
        /*02c0*/ 	.word	0x05000035


	//   ....[127]....
        /*02c4*/ 	.word	0x05000035


	//   ....[128]....
        /*02c8*/ 	.word	0x05000035


	//   ....[129]....
        /*02cc*/ 	.word	0x05000035


	//   ....[130]....
        /*02d0*/ 	.word	0x05000035


	//   ....[131]....
        /*02d4*/ 	.word	0x05000035


	//   ....[132]....
        /*02d8*/ 	.word	0x05000035


	//   ....[133]....
        /*02dc*/ 	.word	0x05000035


	//   ....[134]....
        /*02e0*/ 	.word	0x05000035


	//   ....[135]....
        /*02e4*/ 	.word	0x05000035


	//   ....[136]....
        /*02e8*/ 	.word	0x05000035


	//   ....[137]....
        /*02ec*/ 	.word	0x05000035


	//   ....[138]....
        /*02f0*/ 	.word	0x05000035


	//   ....[139]....
        /*02f4*/ 	.word	0x05000035


	//   ....[140]....
        /*02f8*/ 	.word	0x05000035


	//   ....[141]....
        /*02fc*/ 	.word	0x05000035


	//   ....[142]....
        /*0300*/ 	.word	0x05000035


	//   ....[143]....
        /*0304*/ 	.word	0x05000035


	//   ....[144]....
        /*0308*/ 	.word	0x05000035


	//   ....[145]....
        /*030c*/ 	.word	0x05000035


	//   ....[146]....
        /*0310*/ 	.word	0x05000035


	//   ....[147]....
        /*0314*/ 	.word	0x05000035


	//   ....[148]....
        /*0318*/ 	.word	0x05000035


	//   ....[149]....
        /*031c*/ 	.word	0x05000035


	//   ....[150]....
        /*0320*/ 	.word	0x05000035


	//   ....[151]....
        /*0324*/ 	.word	0x05000035


	//   ....[152]....
        /*0328*/ 	.word	0x05000035


	//   ....[153]....
        /*032c*/ 	.word	0x05000035


	//   ....[154]....
        /*0330*/ 	.word	0x05000035


	//   ....[155]....
        /*0334*/ 	.word	0x05000035


	//   ....[156]....
        /*0338*/ 	.word	0x05000035


	//   ....[157]....
        /*033c*/ 	.word	0x05000035


	//----- nvinfo : EIATTR_COOP_GROUP_INSTR_OFFSETS
	.align		4
.L_296:
        /*0340*/ 	.byte	0x04, 0x28
        /*0342*/ 	.short	(.L_298 - .L_297)


	//   ....[0]....
.L_297:
        /*0344*/ 	.word	0x000015e0


	//   ....[1]....
        /*0348*/ 	.word	0x00001900


	//   ....[2]....
        /*034c*/ 	.word	0x00002180


	//   ....[3]....
        /*0350*/ 	.word	0x00002220


	//   ....[4]....
        /*0354*/ 	.word	0x00002250


	//   ....[5]....
        /*0358*/ 	.word	0x00002280


	//   ....[6]....
        /*035c*/ 	.word	0x000022d0


	//   ....[7]....
        /*0360*/ 	.word	0x00002310


	//   ....[8]....
        /*0364*/ 	.word	0x00002360


	//   ....[9]....
        /*0368*/ 	.word	0x000023a0


	//   ....[10]....
        /*036c*/ 	.word	0x000023d0


	//   ....[11]....
        /*0370*/ 	.word	0x00002410


	//   ....[12]....
        /*0374*/ 	.word	0x000024b0


	//   ....[13]....
        /*0378*/ 	.word	0x00002660


	//   ....[14]....
        /*037c*/ 	.word	0x000030c0


	//   ....[15]....
        /*0380*/ 	.word	0x00003120


	//   ....[16]....
        /*0384*/ 	.word	0x00003160


	//   ....[17]....
        /*0388*/ 	.word	0x000031a0


	//   ....[18]....
        /*038c*/ 	.word	0x000031e0


	//   ....[19]....
        /*0390*/ 	.word	0x00003220


	//   ....[20]....
        /*0394*/ 	.word	0x00003270


	//   ....[21]....
        /*0398*/ 	.word	0x000032a0


	//   ....[22]....
        /*039c*/ 	.word	0x00003310


	//   ....[23]....
        /*03a0*/ 	.word	0x00003320


	//   ....[24]....
        /*03a4*/ 	.word	0x000033d0


	//   ....[25]....
        /*03a8*/ 	.word	0x000033e0


	//   ....[26]....
        /*03ac*/ 	.word	0x000039c0


	//   ....[27]....
        /*03b0*/ 	.word	0x00003a40


	//   ....[28]....
        /*03b4*/ 	.word	0x00003ac0


	//   ....[29]....
        /*03b8*/ 	.word	0x00003ae0


	//   ....[30]....
        /*03bc*/ 	.word	0x00003b50


	//   ....[31]....
        /*03c0*/ 	.word	0x00003b70


	//   ....[32]....
        /*03c4*/ 	.word	0x00003be0


	//   ....[33]....
        /*03c8*/ 	.word	0x00003bf0


	//   ....[34]....
        /*03cc*/ 	.word	0x00003c60


	//   ....[35]....
        /*03d0*/ 	.word	0x00003c80


	//   ....[36]....
        /*03d4*/ 	.word	0x00003d20


	//   ....[37]....
        /*03d8*/ 	.word	0x00003d40


	//   ....[38]....
        /*03dc*/ 	.word	0x00003d50


	//   ....[39]....
        /*03e0*/ 	.word	0x00004010


	//   ....[40]....
        /*03e4*/ 	.word	0x00004080


	//   ....[41]....
        /*03e8*/ 	.word	0x00004120


	//   ....[42]....
        /*03ec*/ 	.word	0x00004140


	//   ....[43]....
        /*03f0*/ 	.word	0x00004160


	//   ....[44]....
        /*03f4*/ 	.word	0x000041e0


	//   ....[45]....
        /*03f8*/ 	.word	0x000041f0


	//   ....[46]....
        /*03fc*/ 	.word	0x00004270


	//   ....[47]....
        /*0400*/ 	.word	0x00004280


	//   ....[48]....
        /*0404*/ 	.word	0x000042f0


	//   ....[49]....
        /*0408*/ 	.word	0x00004300


	//   ....[50]....
        /*040c*/ 	.word	0x00004370


	//   ....[51]....
        /*0410*/ 	.word	0x00004380


	//   ....[52]....
        /*0414*/ 	.word	0x00004b00


	//   ....[53]....
        /*0418*/ 	.word	0x00006cd0


	//   ....[54]....
        /*041c*/ 	.word	0x000071f0


	//   ....[55]....
        /*0420*/ 	.word	0x00007ee0


	//   ....[56]....
        /*0424*/ 	.word	0x00007f00


	//   ....[57]....
        /*0428*/ 	.word	0x00007f50


	//   ....[58]....
        /*042c*/ 	.word	0x00007f70


	//   ....[59]....
        /*0430*/ 	.word	0x00007fe0


	//   ....[60]....
        /*0434*/ 	.word	0x00008010


	//   ....[61]....
        /*0438*/ 	.word	0x00008040


	//   ....[62]....
        /*043c*/ 	.word	0x00008080


	//   ....[63]....
        /*0440*/ 	.word	0x000080d0


	//   ....[64]....
        /*0444*/ 	.word	0x000080f0


	//   ....[65]....
        /*0448*/ 	.word	0x00008170


	//   ....[66]....
        /*044c*/ 	.word	0x00008180


	//   ....[67]....
        /*0450*/ 	.word	0x00009350


	//   ....[68]....
        /*0454*/ 	.word	0x00009480


	//   ....[69]....
        /*0458*/ 	.word	0x000094b0


	//   ....[70]....
        /*045c*/ 	.word	0x000094f0


	//   ....[71]....
        /*0460*/ 	.word	0x00009540


	//   ....[72]....
        /*0464*/ 	.word	0x00009560


	//   ....[73]....
        /*0468*/ 	.word	0x000095d0


	//   ....[74]....
        /*046c*/ 	.word	0x00009600


	//   ....[75]....
        /*0470*/ 	.word	0x00009630


	//   ....[76]....
        /*0474*/ 	.word	0x00009670


	//   ....[77]....
        /*0478*/ 	.word	0x000096e0


	//   ....[78]....
        /*047c*/ 	.word	0x00009870


	//   ....[79]....
        /*0480*/ 	.word	0x00009d60


	//   ....[80]....
        /*0484*/ 	.word	0x00009de0


	//   ....[81]....
        /*0488*/ 	.word	0x00009e80


	//   ....[82]....
        /*048c*/ 	.word	0x00009e90


	//   ....[83]....
        /*0490*/ 	.word	0x00009f10


	//   ....[84]....
        /*0494*/ 	.word	0x00009f20


	//   ....[85]....
        /*0498*/ 	.word	0x00009f90


	//   ....[86]....
        /*049c*/ 	.word	0x00009fb0


	//   ....[87]....
        /*04a0*/ 	.word	0x0000a020


	//   ....[88]....
        /*04a4*/ 	.word	0x0000a050


	//   ....[89]....
        /*04a8*/ 	.word	0x0000a0c0


	//   ....[90]....
        /*04ac*/ 	.word	0x0000a0d0


	//   ....[91]....
        /*04b0*/ 	.word	0x0000a170


	//   ....[92]....
        /*04b4*/ 	.word	0x0000a3a0


	//   ....[93]....
        /*04b8*/ 	.word	0x0000a410


	//   ....[94]....
        /*04bc*/ 	.word	0x0000a490


	//   ....[95]....
        /*04c0*/ 	.word	0x0000a4a0


	//   ....[96]....
        /*04c4*/ 	.word	0x0000a520


	//   ....[97]....
        /*04c8*/ 	.word	0x0000a530


	//   ....[98]....
        /*04cc*/ 	.word	0x0000a5a0


	//   ....[99]....
        /*04d0*/ 	.word	0x0000a5c0


	//   ....[100]....
        /*04d4*/ 	.word	0x0000a630


	//   ....[101]....
        /*04d8*/ 	.word	0x0000a650


	//   ....[102]....
        /*04dc*/ 	.word	0x0000a6c0


	//   ....[103]....
        /*04e0*/ 	.word	0x0000a6e0


	//   ....[104]....
        /*04e4*/ 	.word	0x0000a790


	//   ....[105]....
        /*04e8*/ 	.word	0x0000aef0


	//   ....[106]....
        /*04ec*/ 	.word	0x0000b500


	//   ....[107]....
        /*04f0*/ 	.word	0x0000b5c0


	//   ....[108]....
        /*04f4*/ 	.word	0x0000b690


	//   ....[109]....
        /*04f8*/ 	.word	0x0000b6f0


	//   ....[110]....
        /*04fc*/ 	.word	0x0000b7b0


	//   ....[111]....
        /*0500*/ 	.word	0x0000b800


	//   ....[112]....
        /*0504*/ 	.word	0x0000b8b0


	//   ....[113]....
        /*0508*/ 	.word	0x0000b900


	//   ....[114]....
        /*050c*/ 	.word	0x0000b9b0


	//   ....[115]....
        /*0510*/ 	.word	0x0000ba20


	//   ....[116]....
        /*0514*/ 	.word	0x0000ba90


	//   ....[117]....
        /*0518*/ 	.word	0x0000bb20


	//   ....[118]....
        /*051c*/ 	.word	0x0000bbc0


	//   ....[119]....
        /*0520*/ 	.word	0x0000bc50


	//   ....[120]....
        /*0524*/ 	.word	0x0000bcd0


	//   ....[121]....
        /*0528*/ 	.word	0x0000bda0


	//   ....[122]....
        /*052c*/ 	.word	0x0000be00


	//   ....[123]....
        /*0530*/ 	.word	0x0000bea0


	//   ....[124]....
        /*0534*/ 	.word	0x0000bef0


	//   ....[125]....
        /*0538*/ 	.word	0x0000bfb0


	//   ....[126]....
        /*053c*/ 	.word	0x0000c000


	//   ....[127]....
        /*0540*/ 	.word	0x0000c0d0


	//   ....[128]....
        /*0544*/ 	.word	0x0000c130


	//   ....[129]....
        /*0548*/ 	.word	0x0000c1c0


	//   ....[130]....
        /*054c*/ 	.word	0x0000c210


	//   ....[131]....
        /*0550*/ 	.word	0x0000c300


	//   ....[132]....
        /*0554*/ 	.word	0x0000c370


	//   ....[133]....
        /*0558*/ 	.word	0x0000c3f0


	//   ....[134]....
        /*055c*/ 	.word	0x0000c4b0


	//   ....[135]....
        /*0560*/ 	.word	0x0000c500


	//   ....[136]....
        /*0564*/ 	.word	0x0000c5d0


	//   ....[137]....
        /*0568*/ 	.word	0x0000c620


	//   ....[138]....
        /*056c*/ 	.word	0x0000c6e0


	//   ....[139]....
        /*0570*/ 	.word	0x0000c730


	//   ....[140]....
        /*0574*/ 	.word	0x0000c810


	//   ....[141]....
        /*0578*/ 	.word	0x0000c860


	//   ....[142]....
        /*057c*/ 	.word	0x0000c930


	//   ....[143]....
        /*0580*/ 	.word	0x0000c980


	//   ....[144]....
        /*0584*/ 	.word	0x0000ca50


	//   ....[145]....
        /*0588*/ 	.word	0x0000cac0


	//   ....[146]....
        /*058c*/ 	.word	0x0000cb40


	//   ....[147]....
        /*0590*/ 	.word	0x0000cc00


	//   ....[148]....
        /*0594*/ 	.word	0x0000cc50


	//   ....[149]....
        /*0598*/ 	.word	0x0000cd20


	//   ....[150]....
        /*059c*/ 	.word	0x0000cd70


	//   ....[151]....
        /*05a0*/ 	.word	0x0000ce30


	//   ....[152]....
        /*05a4*/ 	.word	0x0000ce80


	//   ....[153]....
        /*05a8*/ 	.word	0x0000cf40


	//   ....[154]....
        /*05ac*/ 	.word	0x0000cf90


	//   ....[155]....
        /*05b0*/ 	.word	0x0000d050


	//   ....[156]....
        /*05b4*/ 	.word	0x0000d0a0


	//   ....[157]....
        /*05b8*/ 	.word	0x0000d180


	//----- nvinfo : EIATTR_VRC_CTA_INIT_COUNT
	.align		4
.L_298:
        /*05bc*/ 	.byte	0x02, 0x4a
	.zero		1
	.zero		1


	//----- nvinfo : EIATTR_EXIT_INSTR_OFFSETS
	.align		4
        /*05c0*/ 	.byte	0x04, 0x1c
        /*05c2*/ 	.short	(.L_300 - .L_299)


	//   ....[0]....
.L_299:
        /*05c4*/ 	.word	0x00004dd0


	//   ....[1]....
        /*05c8*/ 	.word	0x00004df0


	//   ....[2]....
        /*05cc*/ 	.word	0x0000b490


	//   ....[3]....
        /*05d0*/ 	.word	0x0000b4b0


	//----- nvinfo : EIATTR_MAX_THREADS
	.align		4
.L_300:
        /*05d4*/ 	.byte	0x04, 0x05
        /*05d6*/ 	.short	(.L_302 - .L_301)
.L_301:
        /*05d8*/ 	.word	0x000000e0
        /*05dc*/ 	.word	0x00000001
        /*05e0*/ 	.word	0x00000001


	//----- nvinfo : EIATTR_CRS_STACK_SIZE
	.align		4
.L_302:
        /*05e4*/ 	.byte	0x04, 0x1e
        /*05e6*/ 	.short	(.L_304 - .L_303)
.L_303:
        /*05e8*/ 	.word	0x00000000


	//----- nvinfo : EIATTR_CBANK_PARAM_SIZE
	.align		4
.L_304:
        /*05ec*/ 	.byte	0x03, 0x19
        /*05ee*/ 	.short	0x003c


	//----- nvinfo : EIATTR_PARAM_CBANK
	.align		4
        /*05f0*/ 	.byte	0x04, 0x0a
        /*05f2*/ 	.short	(.L_306 - .L_305)
	.align		4
.L_305:
        /*05f4*/ 	.word	index@(.nv.constant0._ZN3cub18CUB_300001_SM_10006detail11scan_by_key21DeviceScanByKeyKernelINS2_10policy_hubIN6thrust24THRUST_300001_SM_1000_NS18transform_iteratorI6RowKeyNS6_17counting_iteratorIiNS6_11use_defaultESA_SA_EESA_SA_EEjjN4cuda3std3__44plusIvEEE10Policy1000ESC_NS7_I8CastByteNS6_10device_ptrIhEESA_SA_EEPjNS0_24ReduceByKeyScanTileStateIjiLb1EEENSF_8equal_toIvEESH_NS0_8NullTypeEjjiEEvT0_PT9_T1_T2_T3_iT4_T5_T6_T7_)
        /*05f8*/ 	.short	0x0380
        /*05fa*/ 	.short	0x003c


	//----- nvinfo : EIATTR_SW_WAR
	.align		4
.L_306:
        /*05fc*/ 	.byte	0x04, 0x36
        /*05fe*/ 	.short	(.L_308 - .L_307)
.L_307:
        /*0600*/ 	.word	0x00000008
.L_308:


//--------------------- .nv.info._ZN3cub18CUB_300001_SM_10006detail11scan_by_key25DeviceScanByKeyInitKernelINS0_24ReduceByKeyScanTileStateIjiLb1EEEN6thrust24THRUST_300001_SM_1000_NS18transform_iteratorI6RowKeyNS7_17counting_iteratorIiNS7_11use_defaultESB_SB_EESB_SB_EEjEEvT_T0_PN4cuda3std3__415iterator_traitsISF_vE10value_typeET1_i --------------------------
	.section	.nv.info._ZN3cub18CUB_300001_SM_10006detail11scan_by_key25DeviceScanByKeyInitKernelINS0_24ReduceByKeyScanTileStateIjiLb1EEEN6thrust24THRUST_300001_SM_1000_NS18transform_iteratorI6RowKeyNS7_17counting_iteratorIiNS7_11use_defaultESB_SB_EESB_SB_EEjEEvT_T0_PN4cuda3std3__415iterator_traitsISF_vE10value_typeET1_i,"",@"SHT_CUDA_INFO"
	.sectionflags	@""
	.align	4


	//----- nvinfo : EIATTR_CUDA_API_VERSION
	.align		4
        /*0000*/ 	.byte	0x04, 0x37
        /*0002*/ 	.short	(.L_310 - .L_309)
.L_309:
        /*0004*/ 	.word	0x00000082


	//----- nvinfo : EIATTR_KPARAM_INFO
	.align		4
.L_310:
        /*0008*/ 	.byte	0x04, 0x17
        /*000a*/ 	.short	(.L_312 - .L_311)
.L_311:
        /*000c*/ 	.word	0x00000000
        /*0010*/ 	.short	0x0004
        /*0012*/ 	.short	0x001c
        /*0014*/ 	.byte	0x00, 0xf0, 0x11, 0x00


	//----- nvinfo : EIATTR_KPARAM_INFO
	.align		4
.L_312:
        /*0018*/ 	.byte	0x04, 0x17
        /*001a*/ 	.short	(.L_314 - .L_313)
.L_313:
        /*001c*/ 	.word	0x00000000
        /*0020*/ 	.short	0x0003
        /*0022*/ 	.short	0x0018
        /*0024*/ 	.byte	0x00, 0xf0, 0x11, 0x00


	//----- nvinfo : EIATTR_KPARAM_INFO
	.align		4
.L_314:
        /*0028*/ 	.byte	0x04, 0x17
        /*002a*/ 	.short	(.L_316 - .L_315)
.L_315:
        /*002c*/ 	.word	0x00000000
        /*0030*/ 	.short	0x0002
        /*0032*/ 	.short	0x0010
        /*0034*/ 	.byte	0x00, 0xf5, 0x21, 0x00


	//----- nvinfo : EIATTR_KPARAM_INFO
	.align		4
.L_316:
        /*0038*/ 	.byte	0x04, 0x17
        /*003a*/ 	.short	(.L_318 - .L_317)
.L_317:
        /*003c*/ 	.word	0x00000000
        /*0040*/ 	.short	0x0001
        /*0042*/ 	.short	0x0008
        /*0044*/ 	.byte	0x00, 0xf0, 0x21, 0x00


	//----- nvinfo : EIATTR_KPARAM_INFO
	.align		4
.L_318:
        /*0048*/ 	.byte	0x04, 0x17
        /*004a*/ 	.short	(.L_320 - .L_319)
.L_319:
        /*004c*/ 	.word	0x00000000
        /*0050*/ 	.short	0x0000
        /*0052*/ 	.short	0x0000
        /*0054*/ 	.byte	0x00, 0xf0, 0x21, 0x00


	//----- nvinfo : EIATTR_SPARSE_MMA_MASK
	.align		4
.L_320:
        /*0058*/ 	.byte	0x03, 0x50
        /*005a*/ 	.short	0x0000


	//----- nvinfo : EIATTR_MAXREG_COUNT
	.align		4
        /*005c*/ 	.byte	0x03, 0x1b
        /*005e*/ 	.short	0x00ff


	//----- nvinfo : EIATTR_MERCURY_ISA_VERSION
	.align		4
        /*0060*/ 	.byte	0x03, 0x5f
        /*0062*/ 	.short	0x0101


	//----- nvinfo : EIATTR_VRC_CTA_INIT_COUNT
	.align		4
        /*0064*/ 	.byte	0x02, 0x4a
	.zero		1
	.zero		1


	//----- nvinfo : EIATTR_EXIT_INSTR_OFFSETS
	.align		4
        /*0068*/ 	.byte	0x04, 0x1c
        /*006a*/ 	.short	(.L_322 - .L_321)


	//   ....[0]....
.L_321:
        /*006c*/ 	.word	0x00000150


	//   ....[1]....
        /*0070*/ 	.word	0x00000340


	//----- nvinfo : EIATTR_CBANK_PARAM_SIZE
	.align		4
.L_322:
        /*0074*/ 	.byte	0x03, 0x19
        /*0076*/ 	.short	0x0020


	//----- nvinfo : EIATTR_PARAM_CBANK
	.align		4
        /*0078*/ 	.byte	0x04, 0x0a
        /*007a*/ 	.short	(.L_324 - .L_323)
	.align		4
.L_323:
        /*007c*/ 	.word	index@(.nv.constant0._ZN3cub18CUB_300001_SM_10006detail11scan_by_key25DeviceScanByKeyInitKernelINS0_24ReduceByKeyScanTileStateIjiLb1EEEN6thrust24THRUST_300001_SM_1000_NS18transform_iteratorI6RowKeyNS7_17counting_iteratorIiNS7_11use_defaultESB_SB_EESB_SB_EEjEEvT_T0_PN4cuda3std3__415iterator_traitsISF_vE10value_typeET1_i)
        /*0080*/ 	.short	0x0380
        /*0082*/ 	.short	0x0020


	//----- nvinfo : EIATTR_SW_WAR
	.align		4
.L_324:
        /*0084*/ 	.byte	0x04, 0x36
        /*0086*/ 	.short	(.L_326 - .L_325)
.L_325:
        /*0088*/ 	.word	0x00000008
.L_326:


//--------------------- .nv.info._ZN3cub18CUB_300001_SM_10006detail11EmptyKernelIvEEvv --------------------------
	.section	.nv.info._ZN3cub18CUB_300001_SM_10006detail11EmptyKernelIvEEvv,"",@"SHT_CUDA_INFO"
	.sectionflags	@""
	.align	4


	//----- nvinfo : EIATTR_CUDA_API_VERSION
	.align		4
        /*0000*/ 	.byte	0x04, 0x37
        /*0002*/ 	.short	(.L_328 - .L_327)
.L_327:
        /*0004*/ 	.word	0x00000082


	//----- nvinfo : EIATTR_SPARSE_MMA_MASK
	.align		4
.L_328:
        /*0008*/ 	.byte	0x03, 0x50
        /*000a*/ 	.short	0x0000


	//----- nvinfo : EIATTR_MAXREG_COUNT
	.align		4
        /*000c*/ 	.byte	0x03, 0x1b
        /*000e*/ 	.short	0x00ff


	//----- nvinfo : EIATTR_MERCURY_ISA_VERSION
	.align		4
        /*0010*/ 	.byte	0x03, 0x5f
        /*0012*/ 	.short	0x0101


	//----- nvinfo : EIATTR_VRC_CTA_INIT_COUNT
	.align		4
        /*0014*/ 	.byte	0x02, 0x4a
	.zero		1
	.zero		1


	//----- nvinfo : EIATTR_EXIT_INSTR_OFFSETS
	.align		4
        /*0018*/ 	.byte	0x04, 0x1c
        /*001a*/ 	.short	(.L_330 - .L_329)


	//   ....[0]....
.L_329:
        /*001c*/ 	.word	0x00000010


	//----- nvinfo : EIATTR_SW_WAR
	.align		4
.L_330:
        /*0020*/ 	.byte	0x04, 0x36
        /*0022*/ 	.short	(.L_332 - .L_331)
.L_331:
        /*0024*/ 	.word	0x00000008
.L_332:


//--------------------- .nv.info._Z12transpose32uPKjPjii --------------------------
	.section	.nv.info._Z12transpose32uPKjPjii,"",@"SHT_CUDA_INFO"
	.sectionflags	@""
	.align	4


	//----- nvinfo : EIATTR_CUDA_API_VERSION
	.align		4
        /*0000*/ 	.byte	0x04, 0x37
        /*0002*/ 	.short	(.L_334 - .L_333)
.L_333:
        /*0004*/ 	.word	0x00000082


	//----- nvinfo : EIATTR_KPARAM_INFO
	.align		4
.L_334:
        /*0008*/ 	.byte	0x04, 0x17
        /*000a*/ 	.short	(.L_336 - .L_335)
.L_335:
        /*000c*/ 	.word	0x00000000
        /*0010*/ 	.short	0x0003
        /*0012*/ 	.short	0x0014
        /*0014*/ 	.byte	0x00, 0xf0, 0x11, 0x00


	//----- nvinfo : EIATTR_KPARAM_INFO
	.align		4
.L_336:
        /*0018*/ 	.byte	0x04, 0x17
        /*001a*/ 	.short	(.L_338 - .L_337)
.L_337:
        /*001c*/ 	.word	0x00000000
        /*0020*/ 	.short	0x0002
        /*0022*/ 	.short	0x0010
        /*0024*/ 	.byte	0x00, 0xf0, 0x11, 0x00


	//----- nvinfo : EIATTR_KPARAM_INFO
	.align		4
.L_338:
        /*0028*/ 	.byte	0x04, 0x17
        /*002a*/ 	.short	(.L_340 - .L_339)
.L_339:
        /*002c*/ 	.word	0x00000000
        /*0030*/ 	.short	0x0001
        /*0032*/ 	.short	0x0008
        /*0034*/ 	.byte	0x00, 0xf5, 0x21, 0x00


	//----- nvinfo : EIATTR_KPARAM_INFO
	.align		4
.L_340:
        /*0038*/ 	.byte	0x04, 0x17
        /*003a*/ 	.short	(.L_342 - .L_341)
.L_341:
        /*003c*/ 	.word	0x00000000
        /*0040*/ 	.short	0x0000
        /*0042*/ 	.short	0x0000
        /*0044*/ 	.byte	0x00, 0xf5, 0x21, 0x00


	//----- nvinfo : EIATTR_SPARSE_MMA_MASK
	.align		4
.L_342:
        /*0048*/ 	.byte	0x03, 0x50
        /*004a*/ 	.short	0x0000


	//----- nvinfo : EIATTR_MAXREG_COUNT
	.align		4
        /*004c*/ 	.byte	0x03, 0x1b
        /*004e*/ 	.short	0x00ff


	//----- nvinfo : EIATTR_NUM_BARRIERS
	.align		4
        /*0050*/ 	.byte	0x02, 0x4c
        /*0052*/ 	.byte	0x01
	.zero		1


	//----- nvinfo : EIATTR_MERCURY_ISA_VERSION
	.align		4
        /*0054*/ 	.byte	0x03, 0x5f
        /*0056*/ 	.short	0x0101


	//----- nvinfo : EIATTR_VRC_CTA_INIT_COUNT
	.align		4
        /*0058*/ 	.byte	0x02, 0x4a
	.zero		1
	.zero		1


	//----- nvinfo : EIATTR_EXIT_INSTR_OFFSETS
	.align		4
        /*005c*/ 	.byte	0x04, 0x1c
        /*005e*/ 	.short	(.L_344 - .L_343)


	//   ....[0]....
.L_343:
        /*0060*/ 	.word	0x000001a0


	//   ....[1]....
        /*0064*/ 	.word	0x00000250


	//----- nvinfo : EIATTR_CBANK_PARAM_SIZE
	.align		4
.L_344:
        /*0068*/ 	.byte	0x03, 0x19
        /*006a*/ 	.short	0x0018


	//----- nvinfo : EIATTR_PARAM_CBANK
	.align		4
        /*006c*/ 	.byte	0x04, 0x0a
        /*006e*/ 	.short	(.L_346 - .L_345)
	.align		4
.L_345:
        /*0070*/ 	.word	index@(.nv.constant0._Z12transpose32uPKjPjii)
        /*0074*/ 	.short	0x0380
        /*0076*/ 	.short	0x0018


	//----- nvinfo : EIATTR_SW_WAR
	.align		4
.L_346:
        /*0078*/ 	.byte	0x04, 0x36
        /*007a*/ 	.short	(.L_348 - .L_347)
.L_347:
        /*007c*/ 	.word	0x00000008
.L_348:


//--------------------- .nv.callgraph             --------------------------
	.section	.nv.callgraph,"",@"SHT_CUDA_CALLGRAPH"
	.align	4
	.sectionentsize	8
	.align		4
        /*0000*/ 	.word	0x00000000
	.align		4
        /*0004*/ 	.word	0xffffffff
	.align		4
        /*0008*/ 	.word	0x00000000
	.align		4
        /*000c*/ 	.word	0xfffffffe
	.align		4
        /*0010*/ 	.word	0x00000000
	.align		4
        /*0014*/ 	.word	0xfffffffd
	.align		4
        /*0018*/ 	.word	0x00000000
	.align		4
        /*001c*/ 	.word	0xfffffffc


//--------------------- .nv.constant4             --------------------------
	.section	.nv.constant4,"a",@progbits
	.align	8
	.align		8
.nv.constant4:
        /*0000*/ 	.dword	_ZN34_INTERNAL_f34273fe_4_k_cu_b1d803d34cuda3std3__45__cpo5beginE
	.align		8
        /*0008*/ 	.dword	_ZN34_INTERNAL_f34273fe_4_k_cu_b1d803d34cuda3std3__45__cpo3endE
	.align		8
        /*0010*/ 	.dword	_ZN34_INTERNAL_f34273fe_4_k_cu_b1d803d34cuda3std3__45__cpo6cbeginE
	.align		8
        /*0018*/ 	.dword	_ZN34_INTERNAL_f34273fe_4_k_cu_b1d803d34cuda3std3__45__cpo4cendE
	.align		8
        /*0020*/ 	.dword	_ZN34_INTERNAL_f34273fe_4_k_cu_b1d803d34cuda3std3__45__cpo6rbeginE
	.align		8
        /*0028*/ 	.dword	_ZN34_INTERNAL_f34273fe_4_k_cu_b1d803d34cuda3std3__45__cpo4rendE
	.align		8
        /*0030*/ 	.dword	_ZN34_INTERNAL_f34273fe_4_k_cu_b1d803d34cuda3std3__45__cpo7crbeginE
	.align		8
        /*0038*/ 	.dword	_ZN34_INTERNAL_f34273fe_4_k_cu_b1d803d34cuda3std3__45__cpo5crendE
	.align		8
        /*0040*/ 	.dword	_ZN34_INTERNAL_f34273fe_4_k_cu_b1d803d34cuda3std3__436_GLOBAL__N__f34273fe_4_k_cu_b1d803d36ignoreE
	.align		8
        /*0048*/ 	.dword	_ZN34_INTERNAL_f34273fe_4_k_cu_b1d803d34cuda3std3__419piecewise_constructE
	.align		8
        /*0050*/ 	.dword	_ZN34_INTERNAL_f34273fe_4_k_cu_b1d803d34cuda3std3__48in_placeE
	.align		8
        /*0058*/ 	.dword	_ZN34_INTERNAL_f34273fe_4_k_cu_b1d803d34cuda3std3__420unreachable_sentinelE
	.align		8
        /*0060*/ 	.dword	_ZN34_INTERNAL_f34273fe_4_k_cu_b1d803d34cuda3std3__47nulloptE
	.align		8
        /*0068*/ 	.dword	_ZN34_INTERNAL_f34273fe_4_k_cu_b1d803d34cuda3std3__48unexpectE
	.align		8
        /*0070*/ 	.dword	_ZN34_INTERNAL_f34273fe_4_k_cu_b1d803d34cuda3std6ranges3__45__cpo4swapE
	.align		8
        /*0078*/ 	.dword	_ZN34_INTERNAL_f34273fe_4_k_cu_b1d803d34cuda3std6ranges3__45__cpo9iter_moveE
	.align		8
        /*0080*/ 	.dword	_ZN34_INTERNAL_f34273fe_4_k_cu_b1d803d34cuda3std6ranges3__45__cpo5beginE
	.align		8
        /*0088*/ 	.dword	_ZN34_INTERNAL_f34273fe_4_k_cu_b1d803d34cuda3std6ranges3__45__cpo3endE
	.align		8
        /*0090*/ 	.dword	_ZN34_INTERNAL_f34273fe_4_k_cu_b1d803d34cuda3std6ranges3__45__cpo6cbeginE
	.align		8
        /*0098*/ 	.dword	_ZN34_INTERNAL_f34273fe_4_k_cu_b1d803d34cuda3std6ranges3__45__cpo4cendE
	.align		8
        /*00a0*/ 	.dword	_ZN34_INTERNAL_f34273fe_4_k_cu_b1d803d34cuda3std6ranges3__45__cpo7advanceE
	.align		8
        /*00a8*/ 	.dword	_ZN34_INTERNAL_f34273fe_4_k_cu_b1d803d34cuda3std6ranges3__45__cpo9iter_swapE
	.align		8
        /*00b0*/ 	.dword	_ZN34_INTERNAL_f34273fe_4_k_cu_b1d803d34cuda3std6ranges3__45__cpo4nextE
	.align		8
        /*00b8*/ 	.dword	_ZN34_INTERNAL_f34273fe_4_k_cu_b1d803d34cuda3std6ranges3__45__cpo4prevE
	.align		8
        /*00c0*/ 	.dword	_ZN34_INTERNAL_f34273fe_4_k_cu_b1d803d34cuda3std6ranges3__45__cpo4dataE
	.align		8
        /*00c8*/ 	.dword	_ZN34_INTERNAL_f34273fe_4_k_cu_b1d803d34cuda3std6ranges3__45__cpo5cdataE
	.align		8
        /*00d0*/ 	.dword	_ZN34_INTERNAL_f34273fe_4_k_cu_b1d803d34cuda3std6ranges3__45__cpo4sizeE
	.align		8
        /*00d8*/ 	.dword	_ZN34_INTERNAL_f34273fe_4_k_cu_b1d803d34cuda3std6ranges3__45__cpo5ssizeE
	.align		8
        /*00e0*/ 	.dword	_ZN34_INTERNAL_f34273fe_4_k_cu_b1d803d34cuda3std6ranges3__45__cpo8distanceE
	.align		8
        /*00e8*/ 	.dword	_ZN34_INTERNAL_f34273fe_4_k_cu_b1d803d36thrust24THRUST_300001_SM_1000_NS8cuda_cub3parE
	.align		8
        /*00f0*/ 	.dword	_ZN34_INTERNAL_f34273fe_4_k_cu_b1d803d36thrust24THRUST_300001_SM_1000_NS8cuda_cub10par_nosyncE
	.align		8
        /*00f8*/ 	.dword	_ZN34_INTERNAL_f34273fe_4_k_cu_b1d803d36thrust24THRUST_300001_SM_1000_NS6system6detail10sequential3seqE
	.align		8
        /*0100*/ 	.dword	_ZN34_INTERNAL_f34273fe_4_k_cu_b1d803d36thrust24THRUST_300001_SM_1000_NS12placeholders2_1E
	.align		8
        /*0108*/ 	.dword	_ZN34_INTERNAL_f34273fe_4_k_cu_b1d803d36thrust24THRUST_300001_SM_1000_NS12placeholders2_2E
	.align		8
        /*0110*/ 	.dword	_ZN34_INTERNAL_f34273fe_4_k_cu_b1d803d36thrust24THRUST_300001_SM_1000_NS12placeholders2_3E
	.align		8
        /*0118*/ 	.dword	_ZN34_INTERNAL_f34273fe_4_k_cu_b1d803d36thrust24THRUST_300001_SM_1000_NS12placeholders2_4E
	.align		8
        /*0120*/ 	.dword	_ZN34_INTERNAL_f34273fe_4_k_cu_b1d803d36thrust24THRUST_300001_SM_1000_NS12placeholders2_5E
	.align		8
        /*0128*/ 	.dword	_ZN34_INTERNAL_f34273fe_4_k_cu_b1d803d36thrust24THRUST_300001_SM_1000_NS12placeholders2_6E
	.align		8
        /*0130*/ 	.dword	_ZN34_INTERNAL_f34273fe_4_k_cu_b1d803d36thrust24THRUST_300001_SM_1000_NS12placeholders2_7E
	.align		8
        /*0138*/ 	.dword	_ZN34_INTERNAL_f34273fe_4_k_cu_b1d803d36thrust24THRUST_300001_SM_1000_NS12placeholders2_8E
	.align		8
        /*0140*/ 	.dword	_ZN34_INTERNAL_f34273fe_4_k_cu_b1d803d36thrust24THRUST_300001_SM_1000_NS12placeholders2_9E
	.align		8
        /*0148*/ 	.dword	_ZN34_INTERNAL_f34273fe_4_k_cu_b1d803d36thrust24THRUST_300001_SM_1000_NS12placeholders3_10E
	.align		8
        /*0150*/ 	.dword	_ZN34_INTERNAL_f34273fe_4_k_cu_b1d803d36thrust24THRUST_300001_SM_1000_NS3seqE


//--------------------- .text._ZN3cub18CUB_300001_SM_10006detail11scan_by_key21DeviceScanByKeyKernelINS2_10policy_hubIN6thrust24THRUST_300001_SM_1000_NS18transform_iteratorI12RowKeyStrideNS6_17counting_iteratorIiNS6_11use_defaultESA_SA_EESA_SA_EEjjN4cuda3std3__44plusIvEEE10Policy1000ESC_PjSK_NS0_24ReduceByKeyScanTileStateIjiLb1EEENSF_8equal_toIvEESH_NS0_8NullTypeEmjiEEvT0_PT9_T1_T2_T3_iT4_T5_T6_T7_ --------------------------
	.section	.text._ZN3cub18CUB_300001_SM_10006detail11scan_by_key21DeviceScanByKeyKernelINS2_10policy_hubIN6thrust24THRUST_300001_SM_1000_NS18transform_iteratorI12RowKeyStrideNS6_17counting_iteratorIiNS6_11use_defaultESA_SA_EESA_SA_EEjjN4cuda3std3__44plusIvEEE10Policy1000ESC_PjSK_NS0_24ReduceByKeyScanTileStateIjiLb1EEENSF_8equal_toIvEESH_NS0_8NullTypeEmjiEEvT0_PT9_T1_T2_T3_iT4_T5_T6_T7_,"ax",@progbits
	.align	128
        .global         _ZN3cub18CUB_300001_SM_10006detail11scan_by_key21DeviceScanByKeyKernelINS2_10policy_hubIN6thrust24THRUST_300001_SM_1000_NS18transform_iteratorI12RowKeyStrideNS6_17counting_iteratorIiNS6_11use_defaultESA_SA_EESA_SA_EEjjN4cuda3std3__44plusIvEEE10Policy1000ESC_PjSK_NS0_24ReduceByKeyScanTileStateIjiLb1EEENSF_8equal_toIvEESH_NS0_8NullTypeEmjiEEvT0_PT9_T1_T2_T3_iT4_T5_T6_T7_
        .type           _ZN3cub18CUB_300001_SM_10006detail11scan_by_key21DeviceScanByKeyKernelINS2_10policy_hubIN6thrust24THRUST_300001_SM_1000_NS18transform_iteratorI12RowKeyStrideNS6_17counting_iteratorIiNS6_11use_defaultESA_SA_EESA_SA_EEjjN4cuda3std3__44plusIvEEE10Policy1000ESC_PjSK_NS0_24ReduceByKeyScanTileStateIjiLb1EEENSF_8equal_toIvEESH_NS0_8NullTypeEmjiEEvT0_PT9_T1_T2_T3_iT4_T5_T6_T7_,@function
        .size           _ZN3cub18CUB_300001_SM_10006detail11scan_by_key21DeviceScanByKeyKernelINS2_10policy_hubIN6thrust24THRUST_300001_SM_1000_NS18transform_iteratorI12RowKeyStrideNS6_17counting_iteratorIiNS6_11use_defaultESA_SA_EESA_SA_EEjjN4cuda3std3__44plusIvEEE10Policy1000ESC_PjSK_NS0_24ReduceByKeyScanTileStateIjiLb1EEENSF_8equal_toIvEESH_NS0_8NullTypeEmjiEEvT0_PT9_T1_T2_T3_iT4_T5_T6_T7_,(.L_x_562 - _ZN3cub18CUB_300001_SM_10006detail11scan_by_key21DeviceScanByKeyKernelINS2_10policy_hubIN6thrust24THRUST_300001_SM_1000_NS18transform_iteratorI12RowKeyStrideNS6_17counting_iteratorIiNS6_11use_defaultESA_SA_EESA_SA_EEjjN4cuda3std3__44plusIvEEE10Policy1000ESC_PjSK_NS0_24ReduceByKeyScanTileStateIjiLb1EEENSF_8equal_toIvEESH_NS0_8NullTypeEmjiEEvT0_PT9_T1_T2_T3_iT4_T5_T6_T7_)
        .other          _ZN3cub18CUB_300001_SM_10006detail11scan_by_key21DeviceScanByKeyKernelINS2_10policy_hubIN6thrust24THRUST_300001_SM_1000_NS18transform_iteratorI12RowKeyStrideNS6_17counting_iteratorIiNS6_11use_defaultESA_SA_EESA_SA_EEjjN4cuda3std3__44plusIvEEE10Policy1000ESC_PjSK_NS0_24ReduceByKeyScanTileStateIjiLb1EEENSF_8equal_toIvEESH_NS0_8NullTypeEmjiEEvT0_PT9_T1_T2_T3_iT4_T5_T6_T7_,@"STO_CUDA_ENTRY STV_DEFAULT"
_ZN3cub18CUB_300001_SM_10006detail11scan_by_key21DeviceScanByKeyKernelINS2_10policy_hubIN6thrust24THRUST_300001_SM_1000_NS18transform_iteratorI12RowKeyStrideNS6_17counting_iteratorIiNS6_11use_defaultESA_SA_EESA_SA_EEjjN4cuda3std3__44plusIvEEE10Policy1000ESC_PjSK_NS0_24ReduceByKeyScanTileStateIjiLb1EEENSF_8equal_toIvEESH_NS0_8NullTypeEmjiEEvT0_PT9_T1_T2_T3_iT4_T5_T6_T7_:
.text._ZN3cub18CUB_300001_SM_10006detail11scan_by_key21DeviceScanByKeyKernelINS2_10policy_hubIN6thrust24THRUST_300001_SM_1000_NS18transform_iteratorI12RowKeyStrideNS6_17counting_iteratorIiNS6_11use_defaultESA_SA_EESA_SA_EEjjN4cuda3std3__44plusIvEEE10Policy1000ESC_PjSK_NS0_24ReduceByKeyScanTileStateIjiLb1EEENSF_8equal_toIvEESH_NS0_8NullTypeEmjiEEvT0_PT9_T1_T2_T3_iT4_T5_T6_T7_:
[----:B------:R-:W-:Y:S01]  /*0000*/  LDC R1, c[0x0][0x37c] ;  /* 0x0000df00ff017b82 */ /* 0x000fe20000000800 */
[----:B------:R-:W0:Y:S01]  /*0010*/  S2R R58, SR_CTAID.X ;  /* 0x00000000003a7919 */ /* 0x000e220000002500 */
[----:B------:R-:W1:Y:S01]  /*0020*/  LDCU.64 UR4, c[0x0][0x3b0] ;  /* 0x00007600ff0477ac */ /* 0x000e620008000a00 */
[----:B------:R-:W2:Y:S01]  /*0030*/  LDCU.64 UR8, c[0x0][0x358] ;  /* 0x00006b00ff0877ac */ /* 0x000ea20008000a00 */
[----:B0-----:R-:W-:-:S03]  /*0040*/  IMAD.WIDE.U32 R6, R58, 0x1180, RZ ;  /* 0x000011803a067825 */ /* 0x001fc600078e00ff */
[----:B-1----:R-:W-:-:S04]  /*0050*/  IADD3 R2, P0, PT, -R6, UR4, RZ ;  /* 0x0000000406027c10 */ /* 0x002fc8000ff1e1ff */
[----:B------:R-:W-:Y:S02]  /*0060*/  IADD3.X R46, PT, PT, ~R7, UR5, RZ, P0, !PT ;  /* 0x00000005072e7c10 */ /* 0x000fe400087fe5ff */
[----:B------:R-:W-:-:S04]  /*0070*/  ISETP.GE.U32.AND P0, PT, R2, 0x1181, PT ;  /* 0x000011810200780c */ /* 0x000fc80003f06070 */
[----:B------:R-:W-:-:S13]  /*0080*/  ISETP.GE.U32.AND.EX P0, PT, R46, RZ, PT, P0 ;  /* 0x000000ff2e00720c */ /* 0x000fda0003f06100 */
[----:B--2---:R-:W-:Y:S05]  /*0090*/  @!P0 BRA `(.L_x_0) ;  /* 0x0000004c002c8947 */ /* 0x004fea0003800000 */
[----:B------:R-:W0:Y:S01]  /*00a0*/  LDC.64 R4, c[0x0][0x380] ;  /* 0x0000e000ff047b82 */ /* 0x000e220000000a00 */
[----:B------:R-:W1:Y:S01]  /*00b0*/  S2R R59, SR_TID.X ;  /* 0x00000000003b7919 */ /* 0x000e620000002100 */
[----:B------:R-:W2:Y:S01]  /*00c0*/  LDCU.64 UR4, c[0x0][0x390] ;  /* 0x00007200ff0477ac */ /* 0x000ea20008000a00 */
[----:B0-----:R-:W-:-:S04]  /*00d0*/  IABS R31, R5 ;  /* 0x00000005001f7213 */ /* 0x001fc80000000000 */
[----:B------:R-:W0:Y:S01]  /*00e0*/  I2F.RP R8, R31 ;  /* 0x0000001f00087306 */ /* 0x000e220000209400 */
[C---:B-1----:R-:W-:Y:S02]  /*00f0*/  LOP3.LUT R25, R59.reuse, 0x1f, RZ, 0xc0, !PT ;  /* 0x0000001f3b197812 */ /* 0x042fe400078ec0ff */
[----:B------:R-:W-:-:S05]  /*0100*/  LOP3.LUT R0, R59, 0x3e0, RZ, 0xc0, !PT ;  /* 0x000003e03b007812 */ /* 0x000fca00078ec0ff */
[----:B------:R-:W-:Y:S01]  /*0110*/  IMAD R25, R0, 0x14, R25 ;  /* 0x0000001400197824 */ /* 0x000fe200078e0219 */
[----:B0-----:R-:W0:Y:S04]  /*0120*/  MUFU.RCP R8, R8 ;  /* 0x0000000800087308 */ /* 0x001e280000001000 */
[----:B------:R-:W-:-:S05]  /*0130*/  IADD3 R46, PT, PT, R25, R4, R6 ;  /* 0x00000004192e7210 */ /* 0x000fca0007ffe006 */
[C---:B------:R-:W-:Y:S02]  /*0140*/  VIADD R48, R46.reuse, 0x20 ;  /* 0x000000202e307836 */ /* 0x040fe40000000000 */
[C---:B------:R-:W-:Y:S02]  /*0150*/  VIADD R50, R46.reuse, 0x40 ;  /* 0x000000402e327836 */ /* 0x040fe40000000000 */
[C---:B------:R-:W-:Y:S02]  /*0160*/  VIADD R54, R46.reuse, 0x80 ;  /* 0x000000802e367836 */ /* 0x040fe40000000000 */
[C---:B------:R-:W-:Y:S01]  /*0170*/  VIADD R28, R46.reuse, 0x100 ;  /* 0x000001002e1c7836 */ /* 0x040fe20000000000 */
[----:B------:R-:W-:Y:S01]  /*0180*/  IABS R42, R50 ;  /* 0x00000032002a7213 */ /* 0x000fe20000000000 */
[----:B------:R-:W-:Y:S01]  /*0190*/  VIADD R56, R46, 0x60 ;  /* 0x000000602e387836 */ /* 0x000fe20000000000 */
[-C--:B------:R-:W-:Y:S01]  /*01a0*/  LOP3.LUT R50, R50, R5.reuse, RZ, 0x3c, !PT ;  /* 0x0000000532327212 */ /* 0x080fe200078e3cff */
[----:B0-----:R-:W-:Y:S01]  /*01b0*/  VIADD R2, R8, 0xffffffe ;  /* 0x0ffffffe08027836 */ /* 0x001fe20000000000 */
[----:B------:R-:W-:Y:S01]  /*01c0*/  IABS R16, R28 ;  /* 0x0000001c00107213 */ /* 0x000fe20000000000 */
[C---:B------:R-:W-:Y:S01]  /*01d0*/  VIADD R40, R46.reuse, 0xc0 ;  /* 0x000000c02e287836 */ /* 0x040fe20000000000 */
[----:B------:R-:W-:Y:S01]  /*01e0*/  IABS R44, R56 ;  /* 0x00000038002c7213 */ /* 0x000fe20000000000 */
[----:B------:R0:W1:Y:S01]  /*01f0*/  F2I.FTZ.U32.TRUNC.NTZ R3, R2 ;  /* 0x0000000200037305 */ /* 0x000062000021f000 */
[----:B------:R-:W-:Y:S01]  /*0200*/  VIADD R52, R46, 0xa0 ;  /* 0x000000a02e347836 */ /* 0x000fe20000000000 */
[-C--:B------:R-:W-:Y:S01]  /*0210*/  LOP3.LUT R56, R56, R5.reuse, RZ, 0x3c, !PT ;  /* 0x0000000538387212 */ /* 0x080fe200078e3cff */
[C---:B------:R-:W-:Y:S01]  /*0220*/  VIADD R30, R46.reuse, 0x120 ;  /* 0x000001202e1e7836 */ /* 0x040fe20000000000 */
[----:B------:R-:W-:Y:S01]  /*0230*/  IABS R10, R40 ;  /* 0x00000028000a7213 */ /* 0x000fe20000000000 */
[----:B------:R-:W-:Y:S01]  /*0240*/  VIADD R34, R46, 0x160 ;  /* 0x000001602e227836 */ /* 0x000fe20000000000 */
[-C--:B------:R-:W-:Y:S01]  /*0250*/  LOP3.LUT R40, R40, R5.reuse, RZ, 0x3c, !PT ;  /* 0x0000000528287212 */ /* 0x080fe200078e3cff */
[----:B------:R-:W-:Y:S01]  /*0260*/  VIADD R38, R46, 0xe0 ;  /* 0x000000e02e267836 */ /* 0x000fe20000000000 */
[-C--:B------:R-:W-:Y:S01]  /*0270*/  LOP3.LUT R28, R28, R5.reuse, RZ, 0x3c, !PT ;  /* 0x000000051c1c7212 */ /* 0x080fe200078e3cff */
[----:B0-----:R-:W-:Y:S01]  /*0280*/  IMAD.MOV.U32 R2, RZ, RZ, RZ ;  /* 0x000000ffff027224 */ /* 0x001fe200078e00ff */
[----:B------:R-:W-:Y:S01]  /*0290*/  IABS R24, R34 ;  /* 0x0000002200187213 */ /* 0x000fe20000000000 */
[C---:B------:R-:W-:Y:S01]  /*02a0*/  VIADD R36, R46.reuse, 0x180 ;  /* 0x000001802e247836 */ /* 0x040fe20000000000 */
[----:B------:R-:W-:Y:S01]  /*02b0*/  IABS R12, R38 ;  /* 0x00000026000c7213 */ /* 0x000fe20000000000 */
[----:B------:R-:W-:Y:S01]  /*02c0*/  VIADD R32, R46, 0x140 ;  /* 0x000001402e207836 */ /* 0x000fe20000000000 */
[-C--:B------:R-:W-:Y:S01]  /*02d0*/  LOP3.LUT R38, R38, R5.reuse, RZ, 0x3c, !PT ;  /* 0x0000000526267212 */ /* 0x080fe200078e3cff */
[----:B-1----:R-:W-:Y:S01]  /*02e0*/  IMAD.MOV R9, RZ, RZ, -R3 ;  /* 0x000000ffff097224 */ /* 0x002fe200078e0a03 */
[----:B------:R-:W-:Y:S01]  /*02f0*/  IABS R60, R36 ;  /* 0x00000024003c7213 */ /* 0x000fe20000000000 */
[----:B------:R-:W-:Y:S01]  /*0300*/  VIADD R26, R46, 0x220 ;  /* 0x000002202e1a7836 */ /* 0x000fe20000000000 */
[-C--:B------:R-:W-:Y:S01]  /*0310*/  LOP3.LUT R34, R34, R5.reuse, RZ, 0x3c, !PT ;  /* 0x0000000522227212 */ /* 0x080fe200078e3cff */
[----:B------:R-:W-:Y:S01]  /*0320*/  IMAD.MOV.U32 R0, RZ, RZ, R9 ;  /* 0x000000ffff007224 */ /* 0x000fe200078e0009 */
[----:B------:R-:W-:Y:S01]  /*0330*/  LOP3.LUT R36, R36, R5, RZ, 0x3c, !PT ;  /* 0x0000000524247212 */ /* 0x000fe200078e3cff */
[----:B------:R-:W-:Y:S01]  /*0340*/  VIADD R22, R46, 0x200 ;  /* 0x000002002e167836 */ /* 0x000fe20000000000 */
[----:B------:R-:W-:Y:S01]  /*0350*/  IABS R64, R26 ;  /* 0x0000001a00407213 */ /* 0x000fe20000000000 */
[----:B------:R-:W-:Y:S01]  /*0360*/  IMAD R33, R0, R31, RZ ;  /* 0x0000001f00217224 */ /* 0x000fe200078e02ff */
[----:B------:R-:W-:-:S02]  /*0370*/  IABS R0, R46 ;  /* 0x0000002e00007213 */ /* 0x000fc40000000000 */
[----:B------:R-:W-:Y:S01]  /*0380*/  IABS R66, R22 ;  /* 0x0000001600427213 */ /* 0x000fe20000000000 */
[----:B------:R-:W-:Y:S01]  /*0390*/  IMAD.HI.U32 R33, R3, R33, R2 ;  /* 0x0000002103217227 */ /* 0x000fe200078e0002 */
[----:B------:R-:W-:Y:S02]  /*03a0*/  IABS R2, R48 ;  /* 0x0000003000027213 */ /* 0x000fe40000000000 */
[-C--:B------:R-:W-:Y:S02]  /*03b0*/  LOP3.LUT R48, R48, R5.reuse, RZ, 0x3c, !PT ;  /* 0x0000000530307212 */ /* 0x080fe400078e3cff */
[-C--:B------:R-:W-:Y:S01]  /*03c0*/  LOP3.LUT R22, R22, R5.reuse, RZ, 0x3c, !PT ;  /* 0x0000000516167212 */ /* 0x080fe200078e3cff */
[----:B------:R-:W-:Y:S01]  /*03d0*/  IMAD.HI.U32 R35, R33, R2, RZ ;  /* 0x0000000221237227 */ /* 0x000fe200078e00ff */
[----:B------:R-:W-:-:S03]  /*03e0*/  LOP3.LUT R26, R26, R5, RZ, 0x3c, !PT ;  /* 0x000000051a1a7212 */ /* 0x000fc600078e3cff */
[----:B------:R-:W-:Y:S02]  /*03f0*/  IMAD.MOV R4, RZ, RZ, -R35 ;  /* 0x000000ffff047224 */ /* 0x000fe400078e0a23 */
[----:B------:R-:W-:-:S04]  /*0400*/  IMAD.HI.U32 R29, R33, R0, RZ ;  /* 0x00000000211d7227 */ /* 0x000fc800078e00ff */
[----:B------:R-:W-:Y:S01]  /*0410*/  IMAD R2, R31, R4, R2 ;  /* 0x000000041f027224 */ /* 0x000fe200078e0202 */
[----:B------:R-:W-:Y:S01]  /*0420*/  IABS R4, R54 ;  /* 0x0000003600047213 */ /* 0x000fe20000000000 */
[----:B------:R-:W-:Y:S01]  /*0430*/  IMAD.HI.U32 R23, R33, R42, RZ ;  /* 0x0000002a21177227 */ /* 0x000fe200078e00ff */
[----:B------:R-:W-:Y:S02]  /*0440*/  LOP3.LUT R54, R54, R5, RZ, 0x3c, !PT ;  /* 0x0000000536367212 */ /* 0x000fe400078e3cff */
[----:B------:R-:W-:Y:S01]  /*0450*/  ISETP.GT.U32.AND P2, PT, R31, R2, PT ;  /* 0x000000021f00720c */ /* 0x000fe20003f44070 */
[----:B------:R-:W-:-:S04]  /*0460*/  IMAD.HI.U32 R19, R33, R4, RZ ;  /* 0x0000000421137227 */ /* 0x000fc800078e00ff */
[----:B------:R-:W-:Y:S02]  /*0470*/  IMAD.MOV R3, RZ, RZ, -R29 ;  /* 0x000000ffff037224 */ /* 0x000fe400078e0a1d */
[----:B------:R-:W-:-:S04]  /*0480*/  IMAD.HI.U32 R14, R33, R16, RZ ;  /* 0x00000010210e7227 */ /* 0x000fc800078e00ff */
[----:B------:R-:W-:Y:S02]  /*0490*/  IMAD.MOV R8, RZ, RZ, -R23 ;  /* 0x000000ffff087224 */ /* 0x000fe400078e0a17 */
[----:B------:R-:W-:Y:S02]  /*04a0*/  IMAD.MOV R27, RZ, RZ, -R19 ;  /* 0x000000ffff1b7224 */ /* 0x000fe400078e0a13 */
[C---:B------:R-:W-:Y:S02]  /*04b0*/  IMAD R0, R31.reuse, R3, R0 ;  /* 0x000000031f007224 */ /* 0x040fe400078e0200 */
[----:B------:R-:W-:Y:S02]  /*04c0*/  IMAD.MOV R43, RZ, RZ, -R14 ;  /* 0x000000ffff2b7224 */ /* 0x000fe400078e0a0e */
[C---:B------:R-:W-:Y:S01]  /*04d0*/  IMAD R42, R31.reuse, R8, R42 ;  /* 0x000000081f2a7224 */ /* 0x040fe200078e022a */
[----:B------:R-:W-:Y:S01]  /*04e0*/  IABS R8, R52 ;  /* 0x0000003400087213 */ /* 0x000fe20000000000 */
[----:B------:R-:W-:Y:S01]  /*04f0*/  IMAD R27, R31, R27, R4 ;  /* 0x0000001b1f1b7224 */ /* 0x000fe200078e0204 */
[----:B------:R-:W-:Y:S01]  /*0500*/  IABS R4, R30 ;  /* 0x0000001e00047213 */ /* 0x000fe20000000000 */
[----:B------:R-:W-:Y:S01]  /*0510*/  IMAD.HI.U32 R21, R33, R44, RZ ;  /* 0x0000002c21157227 */ /* 0x000fe200078e00ff */
[----:B------:R-:W-:-:S02]  /*0520*/  ISETP.GT.U32.AND P6, PT, R31, R0, PT ;  /* 0x000000001f00720c */ /* 0x000fc40003fc4070 */
[----:B------:R-:W-:Y:S01]  /*0530*/  ISETP.GT.U32.AND P0, PT, R31, R42, PT ;  /* 0x0000002a1f00720c */ /* 0x000fe20003f04070 */
[----:B------:R-:W-:Y:S01]  /*0540*/  IMAD.HI.U32 R3, R33, R10, RZ ;  /* 0x0000000a21037227 */ /* 0x000fe200078e00ff */
[C---:B------:R-:W-:Y:S02]  /*0550*/  ISETP.GT.U32.AND P5, PT, R31.reuse, R27, PT ;  /* 0x0000001b1f00720c */ /* 0x040fe40003fa4070 */
[----:B------:R-:W-:Y:S01]  /*0560*/  LOP3.LUT R52, R52, R5, RZ, 0x3c, !PT ;  /* 0x0000000534347212 */ /* 0x000fe200078e3cff */
[----:B------:R-:W-:Y:S01]  /*0570*/  IMAD R43, R31, R43, R16 ;  /* 0x0000002b1f2b7224 */ /* 0x000fe200078e0210 */
[----:B------:R-:W-:Y:S01]  /*0580*/  LOP3.LUT R30, R30, R5, RZ, 0x3c, !PT ;  /* 0x000000051e1e7212 */ /* 0x000fe200078e3cff */
[----:B------:R-:W-:Y:S02]  /*0590*/  VIADD R16, R46, 0x1a0 ;  /* 0x000001a02e107836 */ /* 0x000fe40000000000 */
[----:B------:R-:W-:Y:S02]  /*05a0*/  IMAD.MOV R9, RZ, RZ, -R21 ;  /* 0x000000ffff097224 */ /* 0x000fe400078e0a15 */
[----:B------:R-:W-:Y:S01]  /*05b0*/  IMAD.HI.U32 R17, R33, R8, RZ ;  /* 0x0000000821117227 */ /* 0x000fe200078e00ff */
[----:B------:R-:W-:-:S02]  /*05c0*/  IABS R62, R16 ;  /* 0x00000010003e7213 */ /* 0x000fc40000000000 */
[----:B------:R-:W-:Y:S01]  /*05d0*/  LOP3.LUT R16, R16, R5, RZ, 0x3c, !PT ;  /* 0x0000000510107212 */ /* 0x000fe200078e3cff */
[----:B------:R-:W-:Y:S02]  /*05e0*/  IMAD.MOV R47, RZ, RZ, -R3 ;  /* 0x000000ffff2f7224 */ /* 0x000fe400078e0a03 */
[----:B------:R-:W-:-:S04]  /*05f0*/  IMAD.HI.U32 R13, R33, R4, RZ ;  /* 0x00000004210d7227 */ /* 0x000fc800078e00ff */
[----:B------:R-:W-:-:S04]  /*0600*/  IMAD.HI.U32 R11, R33, R24, RZ ;  /* 0x00000018210b7227 */ /* 0x000fc800078e00ff */
[C---:B------:R-:W-:Y:S02]  /*0610*/  IMAD R44, R31.reuse, R9, R44 ;  /* 0x000000091f2c7224 */ /* 0x040fe400078e022c */
[----:B------:R-:W-:Y:S02]  /*0620*/  IMAD.MOV R45, RZ, RZ, -R17 ;  /* 0x000000ffff2d7224 */ /* 0x000fe400078e0a11 */
[C---:B------:R-:W-:Y:S01]  /*0630*/  IMAD R47, R31.reuse, R47, R10 ;  /* 0x0000002f1f2f7224 */ /* 0x040fe200078e020a */
[----:B------:R-:W-:Y:S01]  /*0640*/  ISETP.GT.U32.AND P4, PT, R31, R44, PT ;  /* 0x0000002c1f00720c */ /* 0x000fe20003f84070 */
[----:B------:R-:W-:Y:S02]  /*0650*/  IMAD.MOV R41, RZ, RZ, -R13 ;  /* 0x000000ffff297224 */ /* 0x000fe400078e0a0d */
[----:B------:R-:W-:Y:S02]  /*0660*/  IMAD.MOV R18, RZ, RZ, -R11 ;  /* 0x000000ffff127224 */ /* 0x000fe400078e0a0b */
[----:B------:R-:W-:-:S04]  /*0670*/  IMAD.HI.U32 R15, R33, R12, RZ ;  /* 0x0000000c210f7227 */ /* 0x000fc800078e00ff */
[----:B------:R-:W-:-:S04]  /*0680*/  IMAD.HI.U32 R10, R33, R60, RZ ;  /* 0x0000003c210a7227 */ /* 0x000fc800078e00ff */
[----:B------:R-:W-:Y:S01]  /*0690*/  IMAD R45, R31, R45, R8 ;  /* 0x0000002d1f2d7224 */ /* 0x000fe200078e0208 */
[----:B------:R-:W-:Y:S01]  /*06a0*/  IABS R8, R32 ;  /* 0x0000002000087213 */ /* 0x000fe20000000000 */
[----:B------:R-:W-:Y:S01]  /*06b0*/  IMAD.HI.U32 R9, R33, R62, RZ ;  /* 0x0000003e21097227 */ /* 0x000fe200078e00ff */
[----:B------:R-:W-:-:S03]  /*06c0*/  LOP3.LUT R32, R32, R5, RZ, 0x3c, !PT ;  /* 0x0000000520207212 */ /* 0x000fc600078e3cff */
[C---:B------:R-:W-:Y:S02]  /*06d0*/  IMAD R41, R31.reuse, R41, R4 ;  /* 0x000000291f297224 */ /* 0x040fe400078e0204 */
[----:B------:R-:W-:Y:S02]  /*06e0*/  IMAD R24, R31, R18, R24 ;  /* 0x000000121f187224 */ /* 0x000fe400078e0218 */
[----:B------:R-:W-:Y:S02]  /*06f0*/  IMAD.MOV R49, RZ, RZ, -R15 ;  /* 0x000000ffff317224 */ /* 0x000fe400078e0a0f */
[----:B------:R-:W-:Y:S02]  /*0700*/  IMAD.MOV R4, RZ, RZ, -R10 ;  /* 0x000000ffff047224 */ /* 0x000fe400078e0a0a */
[----:B------:R-:W-:Y:S02]  /*0710*/  VIADD R18, R46, 0x1c0 ;  /* 0x000001c02e127836 */ /* 0x000fe40000000000 */
[----:B------:R-:W-:-:S02]  /*0720*/  @!P6 IMAD.IADD R0, R0, 0x1, -R31 ;  /* 0x000000010000e824 */ /* 0x000fc400078e0a1f */
[----:B------:R-:W-:Y:S02]  /*0730*/  IMAD.MOV R20, RZ, RZ, -R9 ;  /* 0x000000ffff147224 */ /* 0x000fe400078e0a09 */
[C---:B------:R-:W-:Y:S01]  /*0740*/  IMAD R49, R31.reuse, R49, R12 ;  /* 0x000000311f317224 */ /* 0x040fe200078e020c */
[----:B------:R-:W-:Y:S01]  /*0750*/  ISETP.GE.U32.AND P3, PT, R0, R31, PT ;  /* 0x0000001f0000720c */ /* 0x000fe20003f66070 */
[----:B------:R-:W-:Y:S01]  /*0760*/  IMAD R60, R31, R4, R60 ;  /* 0x000000041f3c7224 */ /* 0x000fe200078e023c */
[----:B------:R-:W-:Y:S01]  /*0770*/  IABS R4, R18 ;  /* 0x0000001200047213 */ /* 0x000fe20000000000 */
[----:B------:R-:W-:Y:S01]  /*0780*/  @!P2 IMAD.IADD R2, R2, 0x1, -R31 ;  /* 0x000000010202a824 */ /* 0x000fe200078e0a1f */
[----:B------:R-:W-:Y:S01]  /*0790*/  LOP3.LUT R18, R18, R5, RZ, 0x3c, !PT ;  /* 0x0000000512127212 */ /* 0x000fe200078e3cff */
[----:B------:R-:W-:-:S03]  /*07a0*/  IMAD.HI.U32 R12, R33, R8, RZ ;  /* 0x00000008210c7227 */ /* 0x000fc600078e00ff */
[----:B------:R-:W-:Y:S01]  /*07b0*/  ISETP.GE.U32.AND P1, PT, R2, R31, PT ;  /* 0x0000001f0200720c */ /* 0x000fe20003f26070 */
[----:B------:R-:W-:Y:S02]  /*07c0*/  IMAD R62, R31, R20, R62 ;  /* 0x000000141f3e7224 */ /* 0x000fe400078e023e */
[----:B------:R-:W-:Y:S02]  /*07d0*/  VIADD R20, R46, 0x1e0 ;  /* 0x000001e02e147836 */ /* 0x000fe40000000000 */
[----:B------:R-:W-:Y:S02]  /*07e0*/  IMAD.MOV R39, RZ, RZ, -R12 ;  /* 0x000000ffff277224 */ /* 0x000fe400078e0a0c */
[----:B------:R-:W-:Y:S01]  /*07f0*/  IMAD.MOV.U32 R2, RZ, RZ, R4 ;  /* 0x000000ffff027224 */ /* 0x000fe200078e0004 */
[----:B------:R-:W-:Y:S01]  /*0800*/  IABS R68, R20 ;  /* 0x0000001400447213 */ /* 0x000fe20000000000 */
[----:B------:R-:W-:Y:S01]  /*0810*/  @!P4 IMAD.IADD R44, R44, 0x1, -R31 ;  /* 0x000000012c2cc824 */ /* 0x000fe200078e0a1f */
[----:B------:R-:W-:Y:S01]  /*0820*/  LOP3.LUT R20, R20, R5, RZ, 0x3c, !PT ;  /* 0x0000000514147212 */ /* 0x000fe200078e3cff */
[----:B------:R-:W-:Y:S01]  /*0830*/  @!P4 VIADD R21, R21, 0x1 ;  /* 0x000000011515c836 */ /* 0x000fe20000000000 */
[C---:B------:R-:W-:Y:S01]  /*0840*/  ISETP.GT.U32.AND P4, PT, R31.reuse, R49, PT ;  /* 0x000000311f00720c */ /* 0x040fe20003f84070 */
[----:B------:R-:W-:-:S02]  /*0850*/  IMAD R39, R31, R39, R8 ;  /* 0x000000271f277224 */ /* 0x000fc400078e0208 */
[----:B------:R-:W-:-:S04]  /*0860*/  IMAD.HI.U32 R8, R33, R2, RZ ;  /* 0x0000000221087227 */ /* 0x000fc800078e00ff */
[----:B------:R-:W-:Y:S01]  /*0870*/  @!P6 VIADD R29, R29, 0x1 ;  /* 0x000000011d1de836 */ /* 0x000fe20000000000 */
[----:B------:R-:W-:Y:S01]  /*0880*/  ISETP.GT.U32.AND P6, PT, R31, R45, PT ;  /* 0x0000002d1f00720c */ /* 0x000fe20003fc4070 */
[----:B------:R-:W-:-:S04]  /*0890*/  IMAD.HI.U32 R0, R33, R68, RZ ;  /* 0x0000004421007227 */ /* 0x000fc800078e00ff */
[----:B------:R-:W-:Y:S02]  /*08a0*/  IMAD.MOV R37, RZ, RZ, -R8 ;  /* 0x000000ffff257224 */ /* 0x000fe400078e0a08 */
[----:B------:R-:W-:Y:S01]  /*08b0*/  @P3 VIADD R29, R29, 0x1 ;  /* 0x000000011d1d3836 */ /* 0x000fe20000000000 */
[----:B------:R-:W-:Y:S01]  /*08c0*/  ISETP.GT.U32.AND P3, PT, R31, R47, PT ;  /* 0x0000002f1f00720c */ /* 0x000fe20003f64070 */
[----:B------:R-:W-:Y:S02]  /*08d0*/  @!P2 VIADD R35, R35, 0x1 ;  /* 0x000000012323a836 */ /* 0x000fe40000000000 */
[----:B------:R-:W-:Y:S02]  /*08e0*/  IMAD.MOV R51, RZ, RZ, -R0 ;  /* 0x000000ffff337224 */ /* 0x000fe400078e0a00 */
[----:B------:R-:W-:Y:S02]  /*08f0*/  IMAD R37, R31, R37, R2 ;  /* 0x000000251f257224 */ /* 0x000fe400078e0202 */
[----:B------:R-:W-:-:S04]  /*0900*/  IMAD.HI.U32 R2, R33, R64, RZ ;  /* 0x0000004021027227 */ /* 0x000fc800078e00ff */
[----:B------:R-:W-:Y:S01]  /*0910*/  @P1 VIADD R35, R35, 0x1 ;  /* 0x0000000123231836 */ /* 0x000fe20000000000 */
[----:B------:R-:W-:Y:S01]  /*0920*/  ISETP.GE.U32.AND P1, PT, R44, R31, PT ;  /* 0x0000001f2c00720c */ /* 0x000fe20003f26070 */
[----:B------:R-:W-:Y:S02]  /*0930*/  IMAD R68, R31, R51, R68 ;  /* 0x000000331f447224 */ /* 0x000fe400078e0244 */
[--C-:B------:R-:W-:Y:S02]  /*0940*/  @!P0 IMAD.IADD R42, R42, 0x1, -R31.reuse ;  /* 0x000000012a2a8824 */ /* 0x100fe400078e0a1f */
[----:B------:R-:W-:Y:S02]  /*0950*/  @!P4 VIADD R15, R15, 0x1 ;  /* 0x000000010f0fc836 */ /* 0x000fe40000000000 */
[----:B------:R-:W-:Y:S01]  /*0960*/  @!P4 IMAD.IADD R49, R49, 0x1, -R31 ;  /* 0x000000013131c824 */ /* 0x000fe200078e0a1f */
[----:B------:R-:W-:Y:S01]  /*0970*/  ISETP.GT.U32.AND P4, PT, R31, R24, PT ;  /* 0x000000181f00720c */ /* 0x000fe20003f84070 */
[----:B------:R-:W-:Y:S01]  /*0980*/  IMAD.MOV R51, RZ, RZ, -R2 ;  /* 0x000000ffff337224 */ /* 0x000fe200078e0a02 */
[----:B------:R-:W-:Y:S01]  /*0990*/  ISETP.GE.U32.AND P2, PT, R42, R31, PT ;  /* 0x0000001f2a00720c */ /* 0x000fe20003f46070 */
[----:B------:R-:W-:-:S02]  /*09a0*/  VIADD R44, R46, 0x240 ;  /* 0x000002402e2c7836 */ /* 0x000fc40000000000 */
[----:B------:R-:W-:Y:S02]  /*09b0*/  IMAD R64, R31, R51, R64 ;  /* 0x000000331f407224 */ /* 0x000fe400078e0240 */
[----:B------:R-:W-:Y:S01]  /*09c0*/  @!P5 IMAD.IADD R27, R27, 0x1, -R31 ;  /* 0x000000011b1bd824 */ /* 0x000fe200078e0a1f */
[----:B------:R-:W-:Y:S01]  /*09d0*/  IABS R51, R44 ;  /* 0x0000002c00337213 */ /* 0x000fe20000000000 */
[----:B------:R-:W-:Y:S01]  /*09e0*/  IMAD.HI.U32 R4, R33, R66, RZ ;  /* 0x0000004221047227 */ /* 0x000fe200078e00ff */
[----:B------:R-:W-:-:S03]  /*09f0*/  LOP3.LUT R44, R44, R5, RZ, 0x3c, !PT ;  /* 0x000000052c2c7212 */ /* 0x000fc600078e3cff */
[C---:B------:R-:W-:Y:S01]  /*0a00*/  VIADD R42, R46.reuse, 0x260 ;  /* 0x000002602e2a7836 */ /* 0x040fe20000000000 */
[----:B------:R-:W-:Y:S01]  /*0a10*/  LOP3.LUT R46, R46, R5, RZ, 0x3c, !PT ;  /* 0x000000052e2e7212 */ /* 0x000fe200078e3cff */
[----:B------:R-:W-:Y:S01]  /*0a20*/  @!P5 VIADD R19, R19, 0x1 ;  /* 0x000000011313d836 */ /* 0x000fe20000000000 */
[----:B------:R-:W-:Y:S01]  /*0a30*/  ISETP.GT.U32.AND P5, PT, R31, R43, PT ;  /* 0x0000002b1f00720c */ /* 0x000fe20003fa4070 */
[----:B------:R-:W-:Y:S01]  /*0a40*/  @!P3 VIADD R3, R3, 0x1 ;  /* 0x000000010303b836 */ /* 0x000fe20000000000 */
[----:B------:R-:W-:Y:S01]  /*0a50*/  IABS R55, R42 ;  /* 0x0000002a00377213 */ /* 0x000fe20000000000 */
[----:B------:R-:W-:Y:S01]  /*0a60*/  @!P3 IMAD.IADD R47, R47, 0x1, -R31 ;  /* 0x000000012f2fb824 */ /* 0x000fe200078e0a1f */
[----:B------:R-:W-:Y:S01]  /*0a70*/  ISETP.GT.U32.AND P3, PT, R31, R39, PT ;  /* 0x000000271f00720c */ /* 0x000fe20003f64070 */
[----:B------:R-:W-:Y:S01]  /*0a80*/  @!P0 VIADD R23, R23, 0x1 ;  /* 0x0000000117178836 */ /* 0x000fe20000000000 */
[----:B------:R-:W-:Y:S01]  /*0a90*/  ISETP.GE.U32.AND P0, PT, R27, R31, PT ;  /* 0x0000001f1b00720c */ /* 0x000fe20003f06070 */
[----:B------:R-:W-:Y:S01]  /*0aa0*/  IMAD.MOV R53, RZ, RZ, -R4 ;  /* 0x000000ffff357224 */ /* 0x000fe200078e0a04 */
[----:B------:R-:W-:Y:S01]  /*0ab0*/  LOP3.LUT R42, R42, R5, RZ, 0x3c, !PT ;  /* 0x000000052a2a7212 */ /* 0x000fe200078e3cff */
[----:B------:R-:W-:-:S04]  /*0ac0*/  IMAD.HI.U32 R27, R33, R51, RZ ;  /* 0x00000033211b7227 */ /* 0x000fc800078e00ff */
[----:B------:R-:W-:Y:S02]  /*0ad0*/  IMAD R66, R31, R53, R66 ;  /* 0x000000351f427224 */ /* 0x000fe400078e0242 */
[----:B------:R-:W-:Y:S02]  /*0ae0*/  @!P4 VIADD R11, R11, 0x1 ;  /* 0x000000010b0bc836 */ /* 0x000fe40000000000 */
[----:B------:R-:W-:Y:S01]  /*0af0*/  @!P4 IMAD.IADD R24, R24, 0x1, -R31 ;  /* 0x000000011818c824 */ /* 0x000fe200078e0a1f */
[----:B------:R-:W-:Y:S01]  /*0b00*/  ISETP.GT.U32.AND P4, PT, R31, R68, PT ;  /* 0x000000441f00720c */ /* 0x000fe20003f84070 */
[----:B------:R-:W-:Y:S02]  /*0b10*/  IMAD.MOV R53, RZ, RZ, -R27 ;  /* 0x000000ffff357224 */ /* 0x000fe400078e0a1b */
[----:B------:R-:W-:-:S04]  /*0b20*/  IMAD.HI.U32 R33, R33, R55, RZ ;  /* 0x0000003721217227 */ /* 0x000fc800078e00ff */
[----:B------:R-:W-:Y:S02]  /*0b30*/  IMAD R51, R31, R53, R51 ;  /* 0x000000351f337224 */ /* 0x000fe400078e0233 */
[----:B------:R-:W-:Y:S02]  /*0b40*/  IMAD.MOV R53, RZ, RZ, -R33 ;  /* 0x000000ffff357224 */ /* 0x000fe400078e0a21 */
[----:B------:R-:W-:Y:S02]  /*0b50*/  @!P5 VIADD R14, R14, 0x1 ;  /* 0x000000010e0ed836 */ /* 0x000fe40000000000 */
[--C-:B------:R-:W-:Y:S01]  /*0b60*/  @!P5 IMAD.IADD R43, R43, 0x1, -R31.reuse ;  /* 0x000000012b2bd824 */ /* 0x100fe200078e0a1f */
[----:B------:R-:W-:Y:S01]  /*0b70*/  ISETP.GT.U32.AND P5, PT, R31, R60, PT ;  /* 0x0000003c1f00720c */ /* 0x000fe20003fa4070 */
[----:B------:R-:W-:Y:S02]  /*0b80*/  @!P3 VIADD R12, R12, 0x1 ;  /* 0x000000010c0cb836 */ /* 0x000fe40000000000 */
[----:B------:R-:W-:Y:S01]  /*0b90*/  @!P3 IMAD.IADD R39, R39, 0x1, -R31 ;  /* 0x000000012727b824 */ /* 0x000fe200078e0a1f */
[----:B------:R-:W-:Y:S01]  /*0ba0*/  ISETP.GT.U32.AND P3, PT, R31, R37, PT ;  /* 0x000000251f00720c */ /* 0x000fe20003f64070 */
[----:B------:R-:W-:-:S02]  /*0bb0*/  @!P6 VIADD R17, R17, 0x1 ;  /* 0x000000011111e836 */ /* 0x000fc40000000000 */
[----:B------:R-:W-:Y:S01]  /*0bc0*/  @!P6 IMAD.IADD R45, R45, 0x1, -R31 ;  /* 0x000000012d2de824 */ /* 0x000fe200078e0a1f */
[C---:B------:R-:W-:Y:S01]  /*0bd0*/  ISETP.GT.U32.AND P6, PT, R31.reuse, R41, PT ;  /* 0x000000291f00720c */ /* 0x040fe20003fc4070 */
[C---:B------:R-:W-:Y:S02]  /*0be0*/  IMAD R53, R31.reuse, R53, R55 ;  /* 0x000000351f357224 */ /* 0x040fe400078e0237 */
[----:B------:R-:W-:Y:S02]  /*0bf0*/  @!P4 VIADD R0, R0, 0x1 ;  /* 0x000000010000c836 */ /* 0x000fe40000000000 */
[--C-:B------:R-:W-:Y:S01]  /*0c00*/  @!P4 IMAD.IADD R68, R68, 0x1, -R31.reuse ;  /* 0x000000014444c824 */ /* 0x100fe200078e0a1f */
[C---:B------:R-:W-:Y:S01]  /*0c10*/  ISETP.GT.U32.AND P4, PT, R31.reuse, R53, PT ;  /* 0x000000351f00720c */ /* 0x040fe20003f84070 */
[----:B------:R-:W-:Y:S02]  /*0c20*/  @!P5 VIADD R10, R10, 0x1 ;  /* 0x000000010a0ad836 */ /* 0x000fe40000000000 */
[----:B------:R-:W-:Y:S01]  /*0c30*/  @!P5 IMAD.IADD R60, R60, 0x1, -R31 ;  /* 0x000000013c3cd824 */ /* 0x000fe200078e0a1f */
[----:B------:R-:W-:Y:S01]  /*0c40*/  ISETP.GT.U32.AND P5, PT, R31, R66, PT ;  /* 0x000000421f00720c */ /* 0x000fe20003fa4070 */
[----:B------:R-:W-:-:S02]  /*0c50*/  @!P3 VIADD R8, R8, 0x1 ;  /* 0x000000010808b836 */ /* 0x000fc40000000000 */
[--C-:B------:R-:W-:Y:S01]  /*0c60*/  @!P3 IMAD.IADD R37, R37, 0x1, -R31.reuse ;  /* 0x000000012525b824 */ /* 0x100fe200078e0a1f */
[----:B------:R-:W-:Y:S01]  /*0c70*/  ISETP.GT.U32.AND P3, PT, R31, R51, PT ;  /* 0x000000331f00720c */ /* 0x000fe20003f64070 */
[----:B------:R-:W-:Y:S02]  /*0c80*/  @!P6 VIADD R13, R13, 0x1 ;  /* 0x000000010d0de836 */ /* 0x000fe40000000000 */
[--C-:B------:R-:W-:Y:S01]  /*0c90*/  @!P6 IMAD.IADD R41, R41, 0x1, -R31.reuse ;  /* 0x000000012929e824 */ /* 0x100fe200078e0a1f */
[----:B------:R-:W-:Y:S01]  /*0ca0*/  ISETP.GT.U32.AND P6, PT, R31, R62, PT ;  /* 0x0000003e1f00720c */ /* 0x000fe20003fc4070 */
[----:B------:R-:W-:Y:S02]  /*0cb0*/  @!P4 VIADD R33, R33, 0x1 ;  /* 0x000000012121c836 */ /* 0x000fe40000000000 */
[----:B------:R-:W-:Y:S01]  /*0cc0*/  @!P4 IMAD.IADD R53, R53, 0x1, -R31 ;  /* 0x000000013535c824 */ /* 0x000fe200078e0a1f */
[-C--:B------:R-:W-:Y:S01]  /*0cd0*/  ISETP.GE.U32.AND P4, PT, R49, R31.reuse, PT ;  /* 0x0000001f3100720c */ /* 0x080fe20003f86070 */
[----:B------:R-:W-:Y:S01]  /*0ce0*/  @P2 VIADD R23, R23, 0x1 ;  /* 0x0000000117172836 */ /* 0x000fe20000000000 */
[-C--:B------:R-:W-:Y:S01]  /*0cf0*/  ISETP.GE.U32.AND P2, PT, R43, R31.reuse, PT ;  /* 0x0000001f2b00720c */ /* 0x080fe20003f46070 */
[----:B------:R-:W-:Y:S01]  /*0d00*/  @P1 VIADD R21, R21, 0x1 ;  /* 0x0000000115151836 */ /* 0x000fe20000000000 */
[----:B------:R-:W-:Y:S01]  /*0d10*/  ISETP.GE.U32.AND P1, PT, R41, R31, PT ;  /* 0x0000001f2900720c */ /* 0x000fe20003f26070 */
[----:B------:R-:W-:-:S02]  /*0d20*/  @!P5 VIADD R4, R4, 0x1 ;  /* 0x000000010404d836 */ /* 0x000fc40000000000 */
[--C-:B------:R-:W-:Y:S01]  /*0d30*/  @!P5 IMAD.IADD R66, R66, 0x1, -R31.reuse ;  /* 0x000000014242d824 */ /* 0x100fe200078e0a1f */
[----:B------:R-:W-:Y:S01]  /*0d40*/  ISETP.GE.U32.AND P5, PT, R45, R31, PT ;  /* 0x0000001f2d00720c */ /* 0x000fe20003fa6070 */
[----:B------:R-:W-:Y:S02]  /*0d50*/  @!P3 VIADD R27, R27, 0x1 ;  /* 0x000000011b1bb836 */ /* 0x000fe40000000000 */
[--C-:B------:R-:W-:Y:S01]  /*0d60*/  @!P3 IMAD.IADD R51, R51, 0x1, -R31.reuse ;  /* 0x000000013333b824 */ /* 0x100fe200078e0a1f */
[----:B------:R-:W-:Y:S01]  /*0d70*/  IADD3 R25, P3, PT, R6, R25, RZ ;  /* 0x0000001906197210 */ /* 0x000fe20007f7e0ff */
[----:B------:R-:W-:Y:S02]  /*0d80*/  @!P6 VIADD R9, R9, 0x1 ;  /* 0x000000010909e836 */ /* 0x000fe40000000000 */
[----:B------:R-:W-:Y:S01]  /*0d90*/  @!P6 IMAD.IADD R62, R62, 0x1, -R31 ;  /* 0x000000013e3ee824 */ /* 0x000fe200078e0a1f */
[----:B------:R-:W-:Y:S01]  /*0da0*/  ISETP.GT.U32.AND P6, PT, R31, R64, PT ;  /* 0x000000401f00720c */ /* 0x000fe20003fc4070 */
[----:B------:R-:W-:Y:S01]  /*0db0*/  @P0 VIADD R19, R19, 0x1 ;  /* 0x0000000113130836 */ /* 0x000fe20000000000 */
[-C--:B------:R-:W-:Y:S01]  /*0dc0*/  ISETP.GE.U32.AND P0, PT, R39, R31.reuse, PT ;  /* 0x0000001f2700720c */ /* 0x080fe20003f06070 */
[----:B------:R-:W-:Y:S01]  /*0dd0*/  IMAD.X R6, RZ, RZ, R7, P3 ;  /* 0x000000ffff067224 */ /* 0x000fe200018e0607 */
[-C--:B------:R-:W-:Y:S01]  /*0de0*/  ISETP.GE.U32.AND P3, PT, R24, R31.reuse, PT ;  /* 0x0000001f1800720c */ /* 0x080fe20003f66070 */
[----:B------:R-:W-:Y:S01]  /*0df0*/  @P4 VIADD R15, R15, 0x1 ;  /* 0x000000010f0f4836 */ /* 0x000fe20000000000 */
[-C--:B------:R-:W-:Y:S01]  /*0e00*/  ISETP.GE.U32.AND P4, PT, R62, R31.reuse, PT ;  /* 0x0000001f3e00720c */ /* 0x080fe20003f86070 */
[----:B------:R-:W-:Y:S01]  /*0e10*/  @P2 VIADD R14, R14, 0x1 ;  /* 0x000000010e0e2836 */ /* 0x000fe20000000000 */
[-C--:B------:R-:W-:Y:S01]  /*0e20*/  ISETP.GE.U32.AND P2, PT, R37, R31.reuse, PT ;  /* 0x0000001f2500720c */ /* 0x080fe20003f46070 */
[----:B------:R-:W-:Y:S01]  /*0e30*/  @P1 VIADD R13, R13, 0x1 ;  /* 0x000000010d0d1836 */ /* 0x000fe20000000000 */
[-C--:B------:R-:W-:Y:S01]  /*0e40*/  ISETP.GE.U32.AND P1, PT, R68, R31.reuse, PT ;  /* 0x0000001f4400720c */ /* 0x080fe20003f26070 */
[----:B------:R-:W-:Y:S01]  /*0e50*/  @P5 VIADD R17, R17, 0x1 ;  /* 0x0000000111115836 */ /* 0x000fe20000000000 */
[C---:B--2---:R-:W-:Y:S01]  /*0e60*/  LEA R24, P5, R25.reuse, UR4, 0x2 ;  /* 0x0000000419187c11 */ /* 0x044fe2000f8a10ff */
[----:B------:R-:W-:Y:S01]  /*0e70*/  @!P6 IMAD.IADD R64, R64, 0x1, -R31 ;  /* 0x000000014040e824 */ /* 0x000fe200078e0a1f */
[----:B------:R-:W-:Y:S01]  /*0e80*/  SHF.R.U32.HI R62, RZ, 0x5, R59 ;  /* 0x00000005ff3e7819 */ /* 0x000fe2000001163b */
[----:B------:R-:W-:Y:S01]  /*0e90*/  @P0 VIADD R12, R12, 0x1 ;  /* 0x000000010c0c0836 */ /* 0x000fe20000000000 */
[----:B------:R-:W-:Y:S01]  /*0ea0*/  LEA.HI.X R25, R25, UR5, R6, 0x2, P5 ;  /* 0x0000000519197c11 */ /* 0x000fe2000a8f1406 */
[----:B------:R-:W-:Y:S01]  /*0eb0*/  @P3 VIADD R11, R11, 0x1 ;  /* 0x000000010b0b3836 */ /* 0x000fe20000000000 */
[-C--:B------:R-:W-:Y:S01]  /*0ec0*/  ISETP.GE.U32.AND P0, PT, R66, R31.reuse, PT ;  /* 0x0000001f4200720c */ /* 0x080fe20003f06070 */
[----:B------:R-:W-:Y:S01]  /*0ed0*/  @P4 VIADD R9, R9, 0x1 ;  /* 0x0000000109094836 */ /* 0x000fe20000000000 */
[-C--:B------:R-:W-:Y:S01]  /*0ee0*/  ISETP.GE.U32.AND P5, PT, R64, R31.reuse, PT ;  /* 0x0000001f4000720c */ /* 0x080fe20003fa6070 */
[----:B------:R-:W-:Y:S01]  /*0ef0*/  @P2 VIADD R8, R8, 0x1 ;  /* 0x0000000108082836 */ /* 0x000fe20000000000 */
[----:B------:R-:W-:Y:S01]  /*0f00*/  ISETP.GE.AND P3, PT, R46, RZ, PT ;  /* 0x000000ff2e00720c */ /* 0x000fe20003f66270 */
[----:B------:R-:W-:Y:S01]  /*0f10*/  @P1 VIADD R0, R0, 0x1 ;  /* 0x0000000100001836 */ /* 0x000fe20000000000 */
[-C--:B------:R-:W-:Y:S01]  /*0f20*/  ISETP.GE.U32.AND P4, PT, R51, R31.reuse, PT ;  /* 0x0000001f3300720c */ /* 0x080fe20003f86070 */
[----:B------:R-:W-:Y:S01]  /*0f30*/  @!P6 VIADD R2, R2, 0x1 ;  /* 0x000000010202e836 */ /* 0x000fe20000000000 */
[-C--:B------:R-:W-:Y:S01]  /*0f40*/  ISETP.GE.U32.AND P2, PT, R53, R31.reuse, PT ;  /* 0x0000001f3500720c */ /* 0x080fe20003f46070 */
[----:B------:R-:W0:Y:S01]  /*0f50*/  S2UR UR5, SR_CgaCtaId ;  /* 0x00000000000579c3 */ /* 0x000e220000008800 */
[----:B------:R-:W-:Y:S01]  /*0f60*/  ISETP.GE.AND P1, PT, R48, RZ, PT ;  /* 0x000000ff3000720c */ /* 0x000fe20003f26270 */
[----:B------:R-:W-:Y:S01]  /*0f70*/  UMOV UR4, 0x400 ;  /* 0x0000040000047882 */ /* 0x000fe20000000000 */
[-C--:B------:R-:W-:Y:S01]  /*0f80*/  ISETP.GE.U32.AND P6, PT, R47, R31.reuse, PT ;  /* 0x0000001f2f00720c */ /* 0x080fe20003fc6070 */
[----:B------:R-:W-:Y:S01]  /*0f90*/  @P0 VIADD R4, R4, 0x1 ;  /* 0x0000000104040836 */ /* 0x000fe20000000000 */
[----:B------:R-:W-:Y:S01]  /*0fa0*/  ISETP.GE.AND P0, PT, R50, RZ, PT ;  /* 0x000000ff3200720c */ /* 0x000fe20003f06270 */
[----:B------:R-:W-:Y:S01]  /*0fb0*/  @P5 VIADD R2, R2, 0x1 ;  /* 0x0000000102025836 */ /* 0x000fe20000000000 */
[----:B------:R-:W-:Y:S01]  /*0fc0*/  ISETP.GE.AND P5, PT, R56, RZ, PT ;  /* 0x000000ff3800720c */ /* 0x000fe20003fa6270 */
[----:B------:R-:W-:Y:S01]  /*0fd0*/  @!P3 IMAD.MOV R29, RZ, RZ, -R29 ;  /* 0x000000ffff1db224 */ /* 0x000fe200078e0a1d */
[----:B------:R-:W-:Y:S01]  /*0fe0*/  ISETP.GE.AND P3, PT, R38, RZ, PT ;  /* 0x000000ff2600720c */ /* 0x000fe20003f66270 */
[----:B------:R-:W-:Y:S01]  /*0ff0*/  @P4 VIADD R27, R27, 0x1 ;  /* 0x000000011b1b4836 */ /* 0x000fe20000000000 */
[----:B------:R-:W-:Y:S01]  /*1000*/  ISETP.GE.AND P4, PT, R54, RZ, PT ;  /* 0x000000ff3600720c */ /* 0x000fe20003f86270 */
[----:B------:R-:W-:Y:S01]  /*1010*/  @P2 VIADD R33, R33, 0x1 ;  /* 0x0000000121212836 */ /* 0x000fe20000000000 */
[----:B------:R-:W-:Y:S01]  /*1020*/  ISETP.GE.AND P2, PT, R52, RZ, PT ;  /* 0x000000ff3400720c */ /* 0x000fe20003f46270 */
[----:B------:R-:W-:Y:S01]  /*1030*/  @!P1 IMAD.MOV R35, RZ, RZ, -R35 ;  /* 0x000000ffff239224 */ /* 0x000fe200078e0a23 */
[----:B------:R-:W-:Y:S01]  /*1040*/  ISETP.GE.AND P1, PT, R40, RZ, PT ;  /* 0x000000ff2800720c */ /* 0x000fe20003f26270 */
[----:B------:R-:W-:Y:S01]  /*1050*/  @P6 VIADD R3, R3, 0x1 ;  /* 0x0000000103036836 */ /* 0x000fe20000000000 */
[----:B------:R-:W-:Y:S01]  /*1060*/  ISETP.GE.U32.AND P6, PT, R60, R31, PT ;  /* 0x0000001f3c00720c */ /* 0x000fe20003fc6070 */
[----:B------:R-:W-:Y:S01]  /*1070*/  @!P0 IMAD.MOV R23, RZ, RZ, -R23 ;  /* 0x000000ffff178224 */ /* 0x000fe200078e0a17 */
[----:B------:R-:W-:Y:S01]  /*1080*/  ISETP.GE.AND P0, PT, R28, RZ, PT ;  /* 0x000000ff1c00720c */ /* 0x000fe20003f06270 */
[----:B------:R-:W-:Y:S01]  /*1090*/  IMAD.MOV.U32 R7, RZ, RZ, R3 ;  /* 0x000000ffff077224 */ /* 0x000fe200078e0003 */
[----:B------:R-:W-:Y:S01]  /*10a0*/  LOP3.LUT R6, RZ, R5, RZ, 0x33, !PT ;  /* 0x00000005ff067212 */ /* 0x000fe200078e33ff */
[----:B------:R-:W1:Y:S01]  /*10b0*/  S2R R3, SR_LANEID ;  /* 0x0000000000037919 */ /* 0x000e620000000000 */
[----:B------:R-:W-:Y:S01]  /*10c0*/  @!P5 IMAD.MOV R21, RZ, RZ, -R21 ;  /* 0x000000ffff15d224 */ /* 0x000fe200078e0a15 */
[----:B------:R-:W-:Y:S01]  /*10d0*/  ISETP.GE.AND P5, PT, R30, RZ, PT ;  /* 0x000000ff1e00720c */ /* 0x000fe20003fa6270 */
        /* <DEDUP_REMOVED lines=8> */
[----:B------:R-:W-:Y:S01]  /*1160*/  @P6 VIADD R10, R10, 0x1 ;  /* 0x000000010a0a6836 */ /* 0x000fe20000000000 */
[----:B0-----:R-:W-:Y:S01]  /*1170*/  ULEA UR4, UR5, UR4, 0x18 ;  /* 0x0000000405047291 */ /* 0x001fe2000f8ec0ff */
        /* <DEDUP_REMOVED lines=11> */
[----:B------:R-:W-:-:S03]  /*1230*/  ISETP.GE.AND P3, PT, R42, RZ, PT ;  /* 0x000000ff2a00720c */ /* 0x000fc60003f66270 */
[----:B------:R-:W-:Y:S01]  /*1240*/  @!P0 IMAD.MOV R8, RZ, RZ, -R8 ;  /* 0x000000ffff088224 */ /* 0x000fe200078e0a08 */
[----:B------:R-:W-:Y:S01]  /*1250*/  ISETP.NE.AND P0, PT, R5, RZ, PT ;  /* 0x000000ff0500720c */ /* 0x000fe20003f05270 */
[----:B------:R-:W-:Y:S02]  /*1260*/  @!P5 IMAD.MOV R0, RZ, RZ, -R0 ;  /* 0x000000ffff00d224 */ /* 0x000fe400078e0a00 */
[----:B------:R-:W-:Y:S01]  /*1270*/  @!P4 IMAD.MOV R4, RZ, RZ, -R4 ;  /* 0x000000ffff04c224 */ /* 0x000fe200078e0a04 */
[----:B------:R-:W-:Y:S01]  /*1280*/  SEL R16, R6, R29, !P0 ;  /* 0x0000001d06107207 */ /* 0x000fe20004000000 */
[----:B-1----:R-:W-:Y:S01]  /*1290*/  IMAD R57, R62, 0x280, R3 ;  /* 0x000002803e397824 */ /* 0x002fe200078e0203 */
[C---:B------:R-:W-:Y:S01]  /*12a0*/  SEL R42, R6.reuse, R0, !P0 ;  /* 0x00000000062a7207 */ /* 0x040fe20004000000 */
[----:B------:R-:W-:Y:S01]  /*12b0*/  @!P2 IMAD.MOV R2, RZ, RZ, -R2 ;  /* 0x000000ffff02a224 */ /* 0x000fe200078e0a02 */
[C---:B------:R-:W-:Y:S01]  /*12c0*/  SEL R18, R6.reuse, R35, !P0 ;  /* 0x0000002306127207 */ /* 0x040fe20004000000 */
[----:B------:R-:W-:Y:S01]  /*12d0*/  @!P1 IMAD.MOV R27, RZ, RZ, -R27 ;  /* 0x000000ffff1b9224 */ /* 0x000fe200078e0a1b */
[----:B------:R-:W-:Y:S01]  /*12e0*/  LEA R57, R57, UR4, 0x2 ;  /* 0x0000000439397c11 */ /* 0x000fe2000f8e10ff */
[----:B------:R-:W-:Y:S01]  /*12f0*/  @!P3 IMAD.MOV R33, RZ, RZ, -R33 ;  /* 0x000000ffff21b224 */ /* 0x000fe200078e0a21 */
[----:B------:R-:W-:-:S02]  /*1300*/  SEL R20, R6, R23, !P0 ;  /* 0x0000001706147207 */ /* 0x000fc40004000000 */
[C---:B------:R-:W-:Y:S01]  /*1310*/  SEL R22, R6.reuse, R21, !P0 ;  /* 0x0000001506167207 */ /* 0x040fe20004000000 */
[----:B------:R-:W-:Y:S01]  /*1320*/  IMAD R56, R3, 0x4c, R57 ;  /* 0x0000004c03387824 */ /* 0x000fe200078e0239 */
[C---:B------:R-:W-:Y:S01]  /*1330*/  SEL R26, R6.reuse, R19, !P0 ;  /* 0x00000013061a7207 */ /* 0x040fe20004000000 */
[----:B------:R-:W-:Y:S01]  /*1340*/  STS [R57], R16 ;  /* 0x0000001039007388 */ /* 0x000fe20000000800 */
[C---:B------:R-:W-:Y:S02]  /*1350*/  SEL R28, R6.reuse, R17, !P0 ;  /* 0x00000011061c7207 */ /* 0x040fe40004000000 */
[C---:B------:R-:W-:Y:S01]  /*1360*/  SEL R30, R6.reuse, R7, !P0 ;  /* 0x00000007061e7207 */ /* 0x040fe20004000000 */
[----:B------:R-:W-:Y:S01]  /*1370*/  STS [R57+0x80], R18 ;  /* 0x0000801239007388 */ /* 0x000fe20000000800 */
[C---:B------:R-:W-:Y:S02]  /*1380*/  SEL R32, R6.reuse, R15, !P0 ;  /* 0x0000000f06207207 */ /* 0x040fe40004000000 */
[C---:B------:R-:W-:Y:S01]  /*1390*/  SEL R14, R6.reuse, R14, !P0 ;  /* 0x0000000e060e7207 */ /* 0x040fe20004000000 */
[----:B------:R-:W-:Y:S01]  /*13a0*/  STS [R57+0x100], R20 ;  /* 0x0001001439007388 */ /* 0x000fe20000000800 */
[----:B------:R-:W-:-:S02]  /*13b0*/  SEL R34, R6, R13, !P0 ;  /* 0x0000000d06227207 */ /* 0x000fc40004000000 */
[C---:B------:R-:W-:Y:S01]  /*13c0*/  SEL R12, R6.reuse, R12, !P0 ;  /* 0x0000000c060c7207 */ /* 0x040fe20004000000 */
[----:B------:R-:W-:Y:S01]  /*13d0*/  STS [R57+0x180], R22 ;  /* 0x0001801639007388 */ /* 0x000fe20000000800 */
        /* <DEDUP_REMOVED lines=10> */
[----:B------:R-:W-:Y:S01]  /*1480*/  SEL R0, R6, R33, !P0 ;  /* 0x0000002106007207 */ /* 0x000fe20004000000 */
[----:B------:R-:W-:Y:S04]  /*1490*/  STS [R57+0x380], R32 ;  /* 0x0003802039007388 */ /* 0x000fe80000000800 */
        /* <DEDUP_REMOVED lines=9> */
[----:B------:R0:W-:Y:S04]  /*1530*/  STS [R57+0x880], R2 ;  /* 0x0008800239007388 */ /* 0x0001e80000000800 */
[----:B------:R-:W-:Y:S04]  /*1540*/  STS [R57+0x900], R46 ;  /* 0x0009002e39007388 */ /* 0x000fe80000000800 */
[----:B------:R1:W-:Y:S01]  /*1550*/  STS [R57+0x980], R0 ;  /* 0x0009800039007388 */ /* 0x0003e20000000800 */
[----:B------:R-:W-:-:S03]  /*1560*/  NOP ;  /* 0x0000000000007918 */ /* 0x000fc60000000000 */
[----:B------:R-:W2:Y:S04]  /*1570*/  LDS.128 R4, [R56] ;  /* 0x0000000038047984 */ /* 0x000ea80000000c00 */
[----:B------:R-:W3:Y:S04]  /*1580*/  LDS.128 R8, [R56+0x10] ;  /* 0x0000100038087984 */ /* 0x000ee80000000c00 */
[----:B------:R-:W4:Y:S04]  /*1590*/  LDS.128 R12, [R56+0x20] ;  /* 0x00002000380c7984 */ /* 0x000f280000000c00 */
[----:B------:R-:W2:Y:S04]  /*15a0*/  LDS.128 R16, [R56+0x30] ;  /* 0x0000300038107984 */ /* 0x000ea80000000c00 */
[----:B------:R-:W2:Y:S01]  /*15b0*/  LDS.128 R20, [R56+0x40] ;  /* 0x0000400038147984 */ /* 0x000ea20000000c00 */
[----:B------:R-:W-:Y:S06]  /*15c0*/  BAR.SYNC.DEFER_BLOCKING 0x0 ;  /* 0x0000000000007b1d */ /* 0x000fec0000010000 */
[----:B0-----:R-:W5:Y:S04]  /*15d0*/  LD.E.STRONG.SM R2, desc[UR8][R24.64] ;  /* 0x0000000818027980 */ /* 0x001f68000c10b900 */
[----:B------:R-:W3:Y:S04]  /*15e0*/  LD.E.STRONG.SM R26, desc[UR8][R24.64+0x80] ;  /* 0x00008008181a7980 */ /* 0x000ee8000c10b900 */
[----:B-1----:R-:W4:Y:S04]  /*15f0*/  LD.E.STRONG.SM R0, desc[UR8][R24.64+0x100] ;  /* 0x0001000818007980 */ /* 0x002f28000c10b900 */
[----:B------:R-:W2:Y:S04]  /*1600*/  LD.E.STRONG.SM R28, desc[UR8][R24.64+0x180] ;  /* 0x00018008181c7980 */ /* 0x000ea8000c10b900 */
        /* <DEDUP_REMOVED lines=15> */
[----:B------:R-:W2:Y:S01]  /*1700*/  LD.E.STRONG.SM R66, desc[UR8][R24.64+0x980] ;  /* 0x0009800818427980 */ /* 0x000ea2000c10b900 */
[----:B------:R-:W-:Y:S03]  /*1710*/  BSSY.RECONVERGENT B0, `(.L_x_1) ;  /* 0x0000329000007945 */ /* 0x000fe60003800200 */
[----:B-----5:R0:W-:Y:S04]  /*1720*/  STS [R57], R2 ;  /* 0x0000000239007388 */ /* 0x0201e80000000800 */
[----:B---3--:R1:W-:Y:S04]  /*1730*/  STS [R57+0x80], R26 ;  /* 0x0000801a39007388 */ /* 0x0083e80000000800 */
[----:B----4-:R1:W-:Y:S01]  /*1740*/  STS [R57+0x100], R0 ;  /* 0x0001000039007388 */ /* 0x0103e20000000800 */
[----:B0-----:R-:W-:-:S03]  /*1750*/  IMAD.MOV.U32 R2, RZ, RZ, R58 ;  /* 0x000000ffff027224 */ /* 0x001fc600078e003a */
[----:B--2---:R1:W-:Y:S02]  /*1760*/  STS [R57+0x180], R28 ;  /* 0x0001801c39007388 */ /* 0x0043e40000000800 */
[----:B------:R-:W-:Y:S02]  /*1770*/  ISETP.NE.AND P0, PT, R2, RZ, PT ;  /* 0x000000ff0200720c */ /* 0x000fe40003f05270 */
[----:B------:R1:W-:Y:S04]  /*1780*/  STS [R57+0x200], R30 ;  /* 0x0002001e39007388 */ /* 0x0003e80000000800 */
        /* <DEDUP_REMOVED lines=14> */
[----:B------:R1:W-:Y:S01]  /*1870*/  STS [R57+0x980], R66 ;  /* 0x0009804239007388 */ /* 0x0003e20000000800 */
[----:B------:R-:W-:-:S03]  /*1880*/  NOP ;  /* 0x0000000000007918 */ /* 0x000fc60000000000 */
[----:B------:R1:W0:Y:S04]  /*1890*/  LDS.128 R24, [R56] ;  /* 0x0000000038187984 */ /* 0x0002280000000c00 */
[----:B------:R1:W2:Y:S04]  /*18a0*/  LDS.128 R28, [R56+0x10] ;  /* 0x00001000381c7984 */ /* 0x0002a80000000c00 */
[----:B------:R1:W3:Y:S04]  /*18b0*/  LDS.128 R32, [R56+0x20] ;  /* 0x0000200038207984 */ /* 0x0002e80000000c00 */
[----:B------:R1:W4:Y:S04]  /*18c0*/  LDS.128 R36, [R56+0x30] ;  /* 0x0000300038247984 */ /* 0x0003280000000c00 */
[----:B------:R1:W0:Y:S01]  /*18d0*/  LDS.128 R40, [R56+0x40] ;  /* 0x0000400038287984 */ /* 0x0002220000000c00 */
[----:B------:R-:W-:Y:S06]  /*18e0*/  BAR.SYNC.DEFER_BLOCKING 0x0 ;  /* 0x0000000000007b1d */ /* 0x000fec0000010000 */
[----:B------:R-:W-:Y:S05]  /*18f0*/  @P0 BRA `(.L_x_2) ;  /* 0x0000001000700947 */ /* 0x000fea0003800000 */
[----:B------:R-:W-:Y:S02]  /*1900*/  ISETP.NE.AND P5, PT, R5, R6, PT ;  /* 0x000000060500720c */ /* 0x000fe40003fa5270 */
[C---:B------:R-:W-:Y:S02]  /*1910*/  LEA R2, R59.reuse, UR4, 0x2 ;  /* 0x000000043b027c11 */ /* 0x040fe4000f8e10ff */
[----:B------:R-:W-:Y:S02]  /*1920*/  ISETP.NE.OR P0, PT, R4, R5, P5 ;  /* 0x000000050400720c */ /* 0x000fe40002f05670 */
[----:B------:R-:W-:Y:S01]  /*1930*/  ISETP.NE.AND P1, PT, R59, RZ, PT ;  /* 0x000000ff3b00720c */ /* 0x000fe20003f25270 */
[----:B------:R-:W-:Y:S01]  /*1940*/  STS [R2+0x3fc], R23 ;  /* 0x0003fc1702007388 */ /* 0x000fe20000000800 */
[----:B------:R-:W-:Y:S01]  /*1950*/  BAR.SYNC.DEFER_BLOCKING 0x0 ;  /* 0x0000000000007b1d */ /* 0x000fe20000010000 */
[----:B------:R-:W-:Y:S02]  /*1960*/  ISETP.NE.OR P0, PT, R6, R7, P0 ;  /* 0x000000070600720c */ /* 0x000fe40000705670 */
[----:B------:R-:W-:-:S02]  /*1970*/  ISETP.NE.AND P2, PT, R4, R5, PT ;  /* 0x000000050400720c */ /* 0x000fc40003f45270 */
[----:B------:R-:W-:Y:S02]  /*1980*/  ISETP.NE.OR P0, PT, R7, R8, P0 ;  /* 0x000000080700720c */ /* 0x000fe40000705670 */
[----:B01----:R-:W-:Y:S02]  /*1990*/  SEL R44, R24, RZ, !P2 ;  /* 0x000000ff182c7207 */ /* 0x003fe40005000000 */
[----:B------:R-:W-:Y:S02]  /*19a0*/  ISETP.NE.OR P0, PT, R8, R9, P0 ;  /* 0x000000090800720c */ /* 0x000fe40000705670 */
[----:B------:R-:W-:Y:S01]  /*19b0*/  LOP3.LUT R0, R0, 0xffffdfff, RZ, 0xc0, !PT ;  /* 0xffffdfff00007812 */ /* 0x000fe200078ec0ff */
[----:B------:R-:W-:Y:S01]  /*19c0*/  IMAD.IADD R44, R25, 0x1, R44 ;  /* 0x00000001192c7824 */ /* 0x000fe200078e022c */
[----:B------:R-:W-:Y:S02]  /*19d0*/  ISETP.NE.OR P0, PT, R9, R10, P0 ;  /* 0x0000000a0900720c */ /* 0x000fe40000705670 */
[----:B------:R-:W-:-:S02]  /*19e0*/  ISETP.NE.AND P4, PT, R18, R19, PT ;  /* 0x000000131200720c */ /* 0x000fc40003f85270 */
[----:B------:R-:W-:Y:S02]  /*19f0*/  ISETP.NE.OR P0, PT, R10, R11, P0 ;  /* 0x0000000b0a00720c */ /* 0x000fe40000705670 */
[----:B------:R-:W-:Y:S02]  /*1a00*/  @P2 LOP3.LUT R0, R0, 0x2000, RZ, 0xfc, !PT ;  /* 0x0000200000002812 */ /* 0x000fe400078efcff */
[----:B------:R-:W-:Y:S02]  /*1a10*/  ISETP.NE.OR P0, PT, R11, R12, P0 ;  /* 0x0000000c0b00720c */ /* 0x000fe40000705670 */
[----:B------:R-:W-:Y:S01]  /*1a20*/  ISETP.NE.AND P2, PT, R6, R7, PT ;  /* 0x000000070600720c */ /* 0x000fe20003f45270 */
[----:B------:R0:W1:Y:S01]  /*1a30*/  @P1 LDS R45, [R2+0x3f8] ;  /* 0x0003f800022d1984 */ /* 0x0000620000000800 */
[----:B------:R-:W-:Y:S02]  /*1a40*/  ISETP.NE.OR P0, PT, R12, R13, P0 ;  /* 0x0000000d0c00720c */ /* 0x000fe40000705670 */
[----:B------:R-:W-:-:S02]  /*1a50*/  SEL R5, R44, RZ, !P5 ;  /* 0x000000ff2c057207 */ /* 0x000fc40006800000 */
[----:B------:R-:W-:Y:S02]  /*1a60*/  ISETP.NE.OR P0, PT, R13, R14, P0 ;  /* 0x0000000e0d00720c */ /* 0x000fe40000705670 */
[----:B------:R-:W-:Y:S01]  /*1a70*/  LOP3.LUT R0, R0, 0xffffefff, RZ, 0xc0, !PT ;  /* 0xffffefff00007812 */ /* 0x000fe200078ec0ff */
[----:B------:R-:W-:Y:S01]  /*1a80*/  IMAD.IADD R5, R26, 0x1, R5 ;  /* 0x000000011a057824 */ /* 0x000fe200078e0205 */
[----:B------:R-:W-:Y:S02]  /*1a90*/  ISETP.NE.OR P0, PT, R14, R15, P0 ;  /* 0x0000000f0e00720c */ /* 0x000fe40000705670 */
[----:B------:R-:W-:Y:S02]  /*1aa0*/  ISETP.NE.AND P3, PT, R19, R20, PT ;  /* 0x000000141300720c */ /* 0x000fe40003f65270 */
[----:B------:R-:W-:Y:S02]  /*1ab0*/  ISETP.NE.OR P0, PT, R15, R16, P0 ;  /* 0x000000100f00720c */ /* 0x000fe40000705670 */
[----:B------:R-:W-:-:S02]  /*1ac0*/  @P2 LOP3.LUT R0, R0, 0x1000, RZ, 0xfc, !PT ;  /* 0x0000100000002812 */ /* 0x000fc400078efcff */
[----:B------:R-:W-:Y:S02]  /*1ad0*/  ISETP.NE.OR P0, PT, R16, R17, P0 ;  /* 0x000000111000720c */ /* 0x000fe40000705670 */
[----:B0-----:R-:W-:Y:S02]  /*1ae0*/  SEL R2, R5, RZ, !P2 ;  /* 0x000000ff05027207 */ /* 0x001fe40005000000 */
[----:B------:R-:W-:Y:S02]  /*1af0*/  ISETP.NE.OR P0, PT, R17, R18, P0 ;  /* 0x000000121100720c */ /* 0x000fe40000705670 */
[----:B------:R-:W-:Y:S01]  /*1b00*/  ISETP.NE.AND P2, PT, R7, R8, PT ;  /* 0x000000080700720c */ /* 0x000fe20003f45270 */
[----:B------:R-:W-:Y:S01]  /*1b10*/  IMAD.IADD R2, R27, 0x1, R2 ;  /* 0x000000011b027824 */ /* 0x000fe200078e0202 */
[----:B------:R-:W-:Y:S02]  /*1b20*/  ISETP.NE.OR P0, PT, R18, R19, P0 ;  /* 0x000000131200720c */ /* 0x000fe40000705670 */
[----:B------:R-:W-:-:S02]  /*1b30*/  LOP3.LUT R0, R0, 0xfffff7ff, RZ, 0xc0, !PT ;  /* 0xfffff7ff00007812 */ /* 0x000fc400078ec0ff */
[----:B------:R-:W-:Y:S02]  /*1b40*/  ISETP.NE.OR P0, PT, R19, R20, P0 ;  /* 0x000000141300720c */ /* 0x000fe40000705670 */
[----:B------:R-:W-:Y:S01]  /*1b50*/  SEL R5, R2, RZ, !P2 ;  /* 0x000000ff02057207 */ /* 0x000fe20005000000 */
[----:B------:R-:W-:Y:S01]  /*1b60*/  IMAD.MOV.U32 R2, RZ, RZ, 0x1 ;  /* 0x00000001ff027424 */ /* 0x000fe200078e00ff */
[----:B------:R-:W-:Y:S02]  /*1b70*/  ISETP.NE.OR P0, PT, R20, R21, P0 ;  /* 0x000000151400720c */ /* 0x000fe40000705670 */
[----:B------:R-:W-:Y:S01]  /*1b80*/  P2R R44, PR, RZ, 0x20 ;  /* 0x00000020ff2c7803 */ /* 0x000fe20000000000 */
[----:B--2---:R-:W-:Y:S01]  /*1b90*/  IMAD.IADD R6, R28, 0x1, R5 ;  /* 0x000000011c067824 */ /* 0x004fe200078e0205 */
[----:B------:R-:W-:Y:S02]  /*1ba0*/  ISETP.NE.OR P0, PT, R21, R22, P0 ;  /* 0x000000161500720c */ /* 0x000fe40000705670 */
[----:B------:R-:W-:-:S02]  /*1bb0*/  @P2 LOP3.LUT R0, R0, 0x800, RZ, 0xfc, !PT ;  /* 0x0000080000002812 */ /* 0x000fc400078efcff */
[----:B------:R-:W-:Y:S02]  /*1bc0*/  ISETP.NE.OR P0, PT, R22, R23, P0 ;  /* 0x000000171600720c */ /* 0x000fe40000705670 */
[----:B------:R-:W-:Y:S02]  /*1bd0*/  ISETP.NE.AND P2, PT, R8, R9, PT ;  /* 0x000000090800720c */ /* 0x000fe40003f45270 */
[----:B------:R-:W-:Y:S02]  /*1be0*/  SEL R5, RZ, 0x1, !P0 ;  /* 0x00000001ff057807 */ /* 0x000fe40004000000 */
[----:B-1----:R-:W-:Y:S02]  /*1bf0*/  @P1 ISETP.NE.AND P0, PT, R45, R4, PT ;  /* 0x000000042d00120c */ /* 0x002fe40003f05270 */
[----:B------:R-:W-:Y:S02]  /*1c00*/  LOP3.LUT R0, R0, 0xfffffbff, RZ, 0xc0, !PT ;  /* 0xfffffbff00007812 */ /* 0x000fe400078ec0ff */
[----:B------:R-:W-:-:S02]  /*1c10*/  @P1 SEL R2, RZ, 0x1, !P0 ;  /* 0x00000001ff021807 */ /* 0x000fc40004000000 */
[----:B------:R-:W-:Y:S02]  /*1c20*/  ISETP.NE.AND P1, PT, R9, R10, PT ;  /* 0x0000000a0900720c */ /* 0x000fe40003f25270 */
[----:B------:R-:W-:Y:S02]  /*1c30*/  SEL R6, R6, RZ, !P2 ;  /* 0x000000ff06067207 */ /* 0x000fe40005000000 */
[----:B------:R-:W-:Y:S02]  /*1c40*/  @P2 LOP3.LUT R0, R0, 0x400, RZ, 0xfc, !PT ;  /* 0x0000040000002812 */ /* 0x000fe400078efcff */
[----:B------:R-:W-:Y:S01]  /*1c50*/  ISETP.NE.AND P0, PT, R10, R11, PT ;  /* 0x0000000b0a00720c */ /* 0x000fe20003f05270 */
[----:B------:R-:W-:Y:S01]  /*1c60*/  IMAD.IADD R6, R29, 0x1, R6 ;  /* 0x000000011d067824 */ /* 0x000fe200078e0206 */
[----:B------:R-:W-:Y:S02]  /*1c70*/  LOP3.LUT R0, R0, 0xfffffdff, RZ, 0xc0, !PT ;  /* 0xfffffdff00007812 */ /* 0x000fe400078ec0ff */
[----:B------:R-:W-:-:S02]  /*1c80*/  ISETP.NE.AND P2, PT, R20, R21, PT ;  /* 0x000000151400720c */ /* 0x000fc40003f45270 */
[----:B------:R-:W-:Y:S02]  /*1c90*/  SEL R7, R6, RZ, !P1 ;  /* 0x000000ff06077207 */ /* 0x000fe40004800000 */
[----:B------:R-:W-:Y:S02]  /*1ca0*/  @P1 LOP3.LUT R0, R0, 0x200, RZ, 0xfc, !PT ;  /* 0x0000020000001812 */ /* 0x000fe400078efcff */
[----:B------:R-:W-:Y:S01]  /*1cb0*/  ISETP.NE.AND P1, PT, R22, R23, PT ;  /* 0x000000171600720c */ /* 0x000fe20003f25270 */
[----:B------:R-:W-:Y:S01]  /*1cc0*/  IMAD.IADD R7, R30, 0x1, R7 ;  /* 0x000000011e077824 */ /* 0x000fe200078e0207 */
[----:B------:R-:W-:Y:S02]  /*1cd0*/  LOP3.LUT R0, R0, 0xfffffeff, RZ, 0xc0, !PT ;  /* 0xfffffeff00007812 */ /* 0x000fe400078ec0ff */
[----:B------:R-:W-:Y:S02]  /*1ce0*/  LOP3.LUT P6, R5, R2, RZ, R5, 0xfa, !PT ;  /* 0x000000ff02057212 */ /* 0x000fe400078cfa05 */
[----:B------:R-:W-:-:S02]  /*1cf0*/  @P0 LOP3.LUT R0, R0, 0x100, RZ, 0xfc, !PT ;  /* 0x0000010000000812 */ /* 0x000fc400078efcff */
[----:B------:R-:W-:Y:S02]  /*1d00*/  SEL R4, R7, RZ, !P0 ;  /* 0x000000ff07047207 */ /* 0x000fe40004000000 */
[----:B------:R-:W-:Y:S02]  /*1d10*/  ISETP.NE.AND P0, PT, R11, R12, PT ;  /* 0x0000000c0b00720c */ /* 0x000fe40003f05270 */
[----:B------:R-:W-:Y:S01]  /*1d20*/  LOP3.LUT R0, R0, 0xffffff7f, RZ, 0xc0, !PT ;  /* 0xffffff7f00007812 */ /* 0x000fe200078ec0ff */
[----:B------:R-:W-:-:S05]  /*1d30*/  IMAD.IADD R4, R31, 0x1, R4 ;  /* 0x000000011f047824 */ /* 0x000fca00078e0204 */
[----:B------:R-:W-:-:S05]  /*1d40*/  SEL R7, R4, RZ, !P0 ;  /* 0x000000ff04077207 */ /* 0x000fca0004000000 */
[----:B------:R-:W-:Y:S01]  /*1d50*/  @P0 LOP3.LUT R0, R0, 0x80, RZ, 0xfc, !PT ;  /* 0x0000008000000812 */ /* 0x000fe200078efcff */
[----:B---3--:R-:W-:Y:S01]  /*1d60*/  IMAD.IADD R7, R32, 0x1, R7 ;  /* 0x0000000120077824 */ /* 0x008fe200078e0207 */
[----:B------:R-:W-:Y:S02]  /*1d70*/  ISETP.NE.AND P0, PT, R12, R13, PT ;  /* 0x0000000d0c00720c */ /* 0x000fe40003f05270 */
[----:B------:R-:W-:Y:S02]  /*1d80*/  LOP3.LUT R0, R0, 0xffffffbf, RZ, 0xc0, !PT ;  /* 0xffffffbf00007812 */ /* 0x000fe400078ec0ff */
[----:B------:R-:W-:-:S05]  /*1d90*/  SEL R4, R7, RZ, !P0 ;  /* 0x000000ff07047207 */ /* 0x000fca0004000000 */
[----:B------:R-:W-:-:S04]  /*1da0*/  IMAD.IADD R4, R33, 0x1, R4 ;  /* 0x0000000121047824 */ /* 0x000fc800078e0204 */
[----:B------:R-:W-:Y:S02]  /*1db0*/  @P0 LOP3.LUT R0, R0, 0x40, RZ, 0xfc, !PT ;  /* 0x0000004000000812 */ /* 0x000fe400078efcff */
        /* <DEDUP_REMOVED lines=13> */
[----:B----4-:R-:W-:-:S04]  /*1e90*/  IMAD.IADD R7, R36, 0x1, R7 ;  /* 0x0000000124077824 */ /* 0x010fc800078e0207 */
        /* <DEDUP_REMOVED lines=8> */
[----:B------:R-:W-:Y:S02]  /*1f20*/  SEL R7, R4, RZ, !P0 ;  /* 0x000000ff04077207 */ /* 0x000fe40004000000 */
[----:B------:R-:W-:-:S03]  /*1f30*/  P2R R18, PR, RZ, 0x10 ;  /* 0x00000010ff127803 */ /* 0x000fc60000000000 */
[----:B------:R-:W-:-:S04]  /*1f40*/  IMAD.IADD R7, R38, 0x1, R7 ;  /* 0x0000000126077824 */ /* 0x000fc800078e0207 */
[----:B------:R-:W-:Y:S02]  /*1f50*/  @P0 LOP3.LUT R0, R0, 0x2, RZ, 0xfc, !PT ;  /* 0x0000000200000812 */ /* 0x000fe400078efcff */
[----:B------:R-:W-:Y:S02]  /*1f60*/  SEL R4, R7, RZ, !P4 ;  /* 0x000000ff07047207 */ /* 0x000fe40006000000 */
[----:B------:R-:W-:Y:S02]  /*1f70*/  ISETP.NE.AND P0, PT, R21, R22, PT ;  /* 0x000000161500720c */ /* 0x000fe40003f05270 */
[C---:B------:R-:W-:Y:S01]  /*1f80*/  LOP3.LUT P5, RZ, R0.reuse, 0x2000, RZ, 0xc0, !PT ;  /* 0x0000200000ff7812 */ /* 0x040fe200078ac0ff */
[----:B------:R-:W-:Y:S01]  /*1f90*/  IMAD.IADD R4, R39, 0x1, R4 ;  /* 0x0000000127047824 */ /* 0x000fe200078e0204 */
[----:B------:R-:W-:Y:S02]  /*1fa0*/  LOP3.LUT P4, RZ, R0, 0x8, RZ, 0xc0, !PT ;  /* 0x0000000800ff7812 */ /* 0x000fe4000788c0ff */
[----:B------:R-:W-:-:S02]  /*1fb0*/  P2R R54, PR, RZ, 0x20 ;  /* 0x00000020ff367803 */ /* 0x000fc40000000000 */
[----:B------:R-:W-:Y:S02]  /*1fc0*/  SEL R7, R4, RZ, !P3 ;  /* 0x000000ff04077207 */ /* 0x000fe40005800000 */
[----:B------:R-:W-:Y:S02]  /*1fd0*/  ISETP.GE.U32.AND P5, PT, R59, 0x20, PT ;  /* 0x000000203b00780c */ /* 0x000fe40003fa6070 */
[----:B------:R-:W-:Y:S01]  /*1fe0*/  P2R R45, PR, RZ, 0x10 ;  /* 0x00000010ff2d7803 */ /* 0x000fe20000000000 */
[----:B------:R-:W-:Y:S01]  /*1ff0*/  IMAD.IADD R7, R40, 0x1, R7 ;  /* 0x0000000128077824 */ /* 0x000fe200078e0207 */
[----:B------:R-:W-:-:S04]  /*2000*/  LOP3.LUT P4, RZ, R0, 0x10, RZ, 0xc0, !PT ;  /* 0x0000001000ff7812 */ /* 0x000fc8000788c0ff */
[----:B------:R-:W-:Y:S02]  /*2010*/  SEL R4, R7, RZ, !P2 ;  /* 0x000000ff07047207 */ /* 0x000fe40005000000 */
[----:B------:R-:W-:Y:S02]  /*2020*/  P2R R46, PR, RZ, 0x10 ;  /* 0x00000010ff2e7803 */ /* 0x000fe40000000000 */
[----:B------:R-:W-:Y:S01]  /*2030*/  LOP3.LUT P4, RZ, R0, 0x20, RZ, 0xc0, !PT ;  /* 0x0000002000ff7812 */ /* 0x000fe2000788c0ff */
[----:B------:R-:W-:-:S03]  /*2040*/  IMAD.IADD R4, R41, 0x1, R4 ;  /* 0x0000000129047824 */ /* 0x000fc600078e0204 */
[----:B------:R-:W-:Y:S02]  /*2050*/  P2R R47, PR, RZ, 0x10 ;  /* 0x00000010ff2f7803 */ /* 0x000fe40000000000 */
[----:B------:R-:W-:Y:S02]  /*2060*/  SEL R7, R4, RZ, !P0 ;  /* 0x000000ff04077207 */ /* 0x000fe40004000000 */
[----:B------:R-:W-:-:S03]  /*2070*/  LOP3.LUT P4, RZ, R0, 0x40, RZ, 0xc0, !PT ;  /* 0x0000004000ff7812 */ /* 0x000fc6000788c0ff */
[----:B------:R-:W-:Y:S01]  /*2080*/  IMAD.IADD R7, R42, 0x1, R7 ;  /* 0x000000012a077824 */ /* 0x000fe200078e0207 */
[----:B------:R-:W-:Y:S02]  /*2090*/  P2R R48, PR, RZ, 0x10 ;  /* 0x00000010ff307803 */ /* 0x000fe40000000000 */
[C---:B------:R-:W-:Y:S02]  /*20a0*/  LOP3.LUT P4, RZ, R0.reuse, 0x80, RZ, 0xc0, !PT ;  /* 0x0000008000ff7812 */ /* 0x040fe4000788c0ff */
[----:B------:R-:W-:Y:S02]  /*20b0*/  SEL R4, R7, RZ, !P1 ;  /* 0x000000ff07047207 */ /* 0x000fe40004800000 */
[----:B------:R-:W-:Y:S02]  /*20c0*/  P2R R49, PR, RZ, 0x10 ;  /* 0x00000010ff317803 */ /* 0x000fe40000000000 */
[----:B------:R-:W-:Y:S01]  /*20d0*/  LOP3.LUT P4, RZ, R0, 0x100, RZ, 0xc0, !PT ;  /* 0x0000010000ff7812 */ /* 0x000fe2000788c0ff */
[----:B------:R-:W-:-:S03]  /*20e0*/  IMAD.IADD R4, R43, 0x1, R4 ;  /* 0x000000012b047824 */ /* 0x000fc600078e0204 */
[----:B------:R-:W-:Y:S02]  /*20f0*/  P2R R50, PR, RZ, 0x10 ;  /* 0x00000010ff327803 */ /* 0x000fe40000000000 */
[----:B------:R-:W0:Y:S01]  /*2100*/  SHFL.UP PT, R6, R4, 0x1, RZ ;  /* 0x0420000004067989 */ /* 0x000e2200000e00ff */
[----:B------:R-:W-:-:S04]  /*2110*/  LOP3.LUT P4, RZ, R0, 0x200, RZ, 0xc0, !PT ;  /* 0x0000020000ff7812 */ /* 0x000fc8000788c0ff */
[----:B------:R-:W-:Y:S02]  /*2120*/  P2R R51, PR, RZ, 0x10 ;  /* 0x00000010ff337803 */ /* 0x000fe40000000000 */
[----:B------:R-:W-:-:S04]  /*2130*/  LOP3.LUT P4, RZ, R0, 0x400, RZ, 0xc0, !PT ;  /* 0x0000040000ff7812 */ /* 0x000fc8000788c0ff */
[----:B------:R-:W-:Y:S02]  /*2140*/  P2R R52, PR, RZ, 0x10 ;  /* 0x00000010ff347803 */ /* 0x000fe40000000000 */
[----:B------:R-:W-:-:S04]  /*2150*/  LOP3.LUT P4, RZ, R0, 0x800, RZ, 0xc0, !PT ;  /* 0x0000080000ff7812 */ /* 0x000fc8000788c0ff */
[----:B------:R-:W-:Y:S02]  /*2160*/  P2R R53, PR, RZ, 0x10 ;  /* 0x00000010ff357803 */ /* 0x000fe40000000000 */
[----:B------:R-:W-:Y:S02]  /*2170*/  LOP3.LUT P4, RZ, R0, 0x1000, RZ, 0xc0, !PT ;  /* 0x0000100000ff7812 */ /* 0x000fe4000788c0ff */
[----:B0-----:R-:W-:Y:S02]  /*2180*/  SEL R7, R6, RZ, !P6 ;  /* 0x000000ff06077207 */ /* 0x001fe40007000000 */
[----:B------:R-:W0:Y:S01]  /*2190*/  SHFL.UP PT, R6, R5, 0x1, RZ ;  /* 0x0420000005067989 */ /* 0x000e2200000e00ff */
[----:B------:R-:W-:-:S04]  /*21a0*/  ISETP.GE.AND P6, PT, R3, 0x1, PT ;  /* 0x000000010300780c */ /* 0x000fc80003fc6270 */
[----:B------:R-:W-:-:S05]  /*21b0*/  SEL R7, R7, RZ, P6 ;  /* 0x000000ff07077207 */ /* 0x000fca0003000000 */
[----:B------:R-:W-:-:S05]  /*21c0*/  IMAD.IADD R7, R4, 0x1, R7 ;  /* 0x0000000104077824 */ /* 0x000fca00078e0207 */
[----:B------:R-:W1:Y:S01]  /*21d0*/  SHFL.UP PT, R8, R7, 0x2, RZ ;  /* 0x0440000007087989 */ /* 0x000e6200000e00ff */
[----:B0-----:R-:W-:-:S04]  /*21e0*/  SEL R6, R6, RZ, P6 ;  /* 0x000000ff06067207 */ /* 0x001fc80003000000 */
[----:B------:R-:W-:-:S05]  /*21f0*/  LOP3.LUT P6, R6, R6, RZ, R5, 0xfa, !PT ;  /* 0x000000ff06067212 */ /* 0x000fca00078cfa05 */
[----:B------:R-:W0:Y:S01]  /*2200*/  SHFL.UP PT, R4, R6, 0x2, RZ ;  /* 0x0440000006047989 */ /* 0x000e2200000e00ff */
[----:B-1----:R-:W-:Y:S02]  /*2210*/  SEL R8, R8, RZ, !P6 ;  /* 0x000000ff08087207 */ /* 0x002fe40007000000 */
[----:B------:R-:W-:-:S04]  /*2220*/  ISETP.GE.AND P6, PT, R3, 0x2, PT ;  /* 0x000000020300780c */ /* 0x000fc80003fc6270 */
[----:B------:R-:W-:-:S05]  /*2230*/  SEL R8, R8, RZ, P6 ;  /* 0x000000ff08087207 */ /* 0x000fca0003000000 */
[----:B------:R-:W-:Y:S01]  /*2240*/  IMAD.IADD R8, R7, 0x1, R8 ;  /* 0x0000000107087824 */ /* 0x000fe200078e0208 */
[----:B0-----:R-:W-:-:S04]  /*2250*/  SEL R5, R4, RZ, P6 ;  /* 0x000000ff04057207 */ /* 0x001fc80003000000 */
[----:B------:R-:W0:Y:S01]  /*2260*/  SHFL.UP PT, R4, R8, 0x4, RZ ;  /* 0x0480000008047989 */ /* 0x000e2200000e00ff */
[----:B------:R-:W-:-:S04]  /*2270*/  LOP3.LUT P6, R5, R5, RZ, R6, 0xfa, !PT ;  /* 0x000000ff05057212 */ /* 0x000fc800078cfa06 */
[----:B0-----:R-:W-:Y:S02]  /*2280*/  SEL R9, R4, RZ, !P6 ;  /* 0x000000ff04097207 */ /* 0x001fe40007000000 */
[----:B------:R-:W-:Y:S01]  /*2290*/  ISETP.GE.AND P6, PT, R3, 0x4, PT ;  /* 0x000000040300780c */ /* 0x000fe20003fc6270 */
[----:B------:R-:W0:Y:S03]  /*22a0*/  SHFL.UP PT, R4, R5, 0x4, RZ ;  /* 0x0480000005047989 */ /* 0x000e2600000e00ff */
[----:B------:R-:W-:-:S05]  /*22b0*/  SEL R9, R9, RZ, P6 ;  /* 0x000000ff09097207 */ /* 0x000fca0003000000 */
[----:B------:R-:W-:-:S05]  /*22c0*/  IMAD.IADD R9, R8, 0x1, R9 ;  /* 0x0000000108097824 */ /* 0x000fca00078e0209 */
[----:B------:R-:W1:Y:S01]  /*22d0*/  SHFL.UP PT, R6, R9, 0x8, RZ ;  /* 0x0500000009067989 */ /* 0x000e6200000e00ff */
[----:B0-----:R-:W-:-:S04]  /*22e0*/  SEL R4, R4, RZ, P6 ;  /* 0x000000ff04047207 */ /* 0x001fc80003000000 */
[----:B------:R-:W-:-:S04]  /*22f0*/  LOP3.LUT P6, R4, R4, RZ, R5, 0xfa, !PT ;  /* 0x000000ff04047212 */ /* 0x000fc800078cfa05 */
[----:B-1----:R-:W-:Y:S02]  /*2300*/  SEL R7, R6, RZ, !P6 ;  /* 0x000000ff06077207 */ /* 0x002fe40007000000 */
[----:B------:R-:W0:Y:S01]  /*2310*/  SHFL.UP PT, R6, R4, 0x8, RZ ;  /* 0x0500000004067989 */ /* 0x000e2200000e00ff */
[----:B------:R-:W-:-:S04]  /*2320*/  ISETP.GE.AND P6, PT, R3, 0x8, PT ;  /* 0x000000080300780c */ /* 0x000fc80003fc6270 */
[----:B------:R-:W-:-:S05]  /*2330*/  SEL R8, R7, RZ, P6 ;  /* 0x000000ff07087207 */ /* 0x000fca0003000000 */
[----:B------:R-:W-:Y:S01]  /*2340*/  IMAD.IADD R8, R9, 0x1, R8 ;  /* 0x0000000109087824 */ /* 0x000fe200078e0208 */
[----:B0-----:R-:W-:-:S04]  /*2350*/  SEL R5, R6, RZ, P6 ;  /* 0x000000ff06057207 */ /* 0x001fc80003000000 */
[----:B------:R-:W0:Y:S01]  /*2360*/  SHFL.UP PT, R6, R8, 0x10, RZ ;  /* 0x0600000008067989 */ /* 0x000e2200000e00ff */
[----:B------:R-:W-:-:S05]  /*2370*/  LOP3.LUT P6, R10, R5, RZ, R4, 0xfa, !PT ;  /* 0x000000ff050a7212 */ /* 0x000fca00078cfa04 */
[----:B------:R-:W1:Y:S01]  /*2380*/  SHFL.UP PT, R5, R10, 0x10, RZ ;  /* 0x060000000a057989 */ /* 0x000e6200000e00ff */
[----:B0-----:R-:W-:Y:S02]  /*2390*/  SEL R6, R6, RZ, !P6 ;  /* 0x000000ff06067207 */ /* 0x001fe40007000000 */
[----:B------:R-:W-:-:S04]  /*23a0*/  ISETP.GE.AND P6, PT, R3, 0x10, PT ;  /* 0x000000100300780c */ /* 0x000fc80003fc6270 */
[----:B------:R-:W-:Y:S02]  /*23b0*/  SEL R17, R6, RZ, P6 ;  /* 0x000000ff06117207 */ /* 0x000fe40003000000 */
[----:B-1----:R-:W-:Y:S02]  /*23c0*/  SEL R5, R5, RZ, P6 ;  /* 0x000000ff05057207 */ /* 0x002fe40003000000 */
[----:B------:R-:W-:Y:S01]  /*23d0*/  ISETP.NE.AND P6, PT, R3, 0x1f, PT ;  /* 0x0000001f0300780c */ /* 0x000fe20003fc5270 */
[----:B------:R-:W-:Y:S01]  /*23e0*/  IMAD.IADD R17, R8, 0x1, R17 ;  /* 0x0000000108117824 */ /* 0x000fe200078e0211 */
[----:B------:R-:W-:-:S11]  /*23f0*/  LOP3.LUT R16, R5, R10, RZ, 0xfc, !PT ;  /* 0x0000000a05107212 */ /* 0x000fd600078efcff */
[----:B------:R-:W-:-:S05]  /*2400*/  @!P6 LEA R12, R62, UR4, 0x3 ;  /* 0x000000043e0cec11 */ /* 0x000fca000f8e18ff */
[----:B------:R-:W-:Y:S01]  /*2410*/  @!P6 STS.64 [R12], R16 ;  /* 0x000000100c00e388 */ /* 0x000fe20000000a00 */
[----:B------:R-:W-:Y:S06]  /*2420*/  BAR.SYNC.DEFER_BLOCKING 0x0 ;  /* 0x0000000000007b1d */ /* 0x000fec0000010000 */
[----:B------:R-:W-:Y:S04]  /*2430*/  SHFL.UP PT, R16, R16, 0x1, RZ ;  /* 0x0420000010107989 */ /* 0x000fe800000e00ff */
[----:B------:R-:W0:Y:S04]  /*2440*/  LDS.128 R4, [UR4] ;  /* 0x00000004ff047984 */ /* 0x000e280008000c00 */
[----:B------:R-:W1:Y:S01]  /*2450*/  LDS.128 R8, [UR4+0x10] ;  /* 0x00001004ff087984 */ /* 0x000e620008000c00 */
[----:B0-----:R-:W-:-:S04]  /*2460*/  ISETP.NE.AND P6, PT, R6, RZ, PT ;  /* 0x000000ff0600720c */ /* 0x001fc80003fc5270 */
[----:B------:R-:W-:Y:S02]  /*2470*/  SEL R14, R5, RZ, !P6 ;  /* 0x000000ff050e7207 */ /* 0x000fe40007000000 */
[----:B-1----:R-:W-:-:S03]  /*2480*/  ISETP.NE.AND P6, PT, R8, RZ, PT ;  /* 0x000000ff0800720c */ /* 0x002fc60003fc5270 */
[----:B------:R-:W-:-:S05]  /*2490*/  IMAD.IADD R14, R7, 0x1, R14 ;  /* 0x00000001070e7824 */ /* 0x000fca00078e020e */
[----:B------:R-:W-:Y:S02]  /*24a0*/  SEL R20, R14, RZ, !P6 ;  /* 0x000000ff0e147207 */ /* 0x000fe40007000000 */
[----:B------:R-:W-:-:S03]  /*24b0*/  ISETP.NE.AND P6, PT, R62, 0x2, PT ;  /* 0x000000023e00780c */ /* 0x000fc60003fc5270 */
[----:B------:R-:W-:Y:S01]  /*24c0*/  IMAD.IADD R20, R9, 0x1, R20 ;  /* 0x0000000109147824 */ /* 0x000fe200078e0214 */
[----:B------:R-:W-:Y:S02]  /*24d0*/  SEL R5, R14, R5, !P6 ;  /* 0x000000050e057207 */ /* 0x000fe40007000000 */
[----:B------:R-:W0:Y:S01]  /*24e0*/  LDS.128 R12, [UR4+0x20] ;  /* 0x00002004ff0c7984 */ /* 0x000e220008000c00 */
[----:B------:R-:W-:-:S04]  /*24f0*/  ISETP.NE.AND P6, PT, R62, 0x3, PT ;  /* 0x000000033e00780c */ /* 0x000fc80003fc5270 */
[----:B------:R-:W-:Y:S02]  /*2500*/  SEL R5, R20, R5, !P6 ;  /* 0x0000000514057207 */ /* 0x000fe40007000000 */
[----:B------:R-:W-:-:S04]  /*2510*/  ISETP.NE.AND P6, PT, R10, RZ, PT ;  /* 0x000000ff0a00720c */ /* 0x000fc80003fc5270 */
[----:B------:R-:W-:-:S05]  /*2520*/  SEL R20, R20, RZ, !P6 ;  /* 0x000000ff14147207 */ /* 0x000fca0007000000 */
[----:B------:R-:W-:Y:S01]  /*2530*/  IMAD.IADD R20, R11, 0x1, R20 ;  /* 0x000000010b147824 */ /* 0x000fe200078e0214 */
[----:B0-----:R-:W-:-:S04]  /*2540*/  ISETP.NE.AND P6, PT, R12, RZ, PT ;  /* 0x000000ff0c00720c */ /* 0x001fc80003fc5270 */
[----:B------:R-:W-:Y:S02]  /*2550*/  SEL R22, R20, RZ, !P6 ;  /* 0x000000ff14167207 */ /* 0x000fe40007000000 */
[----:B------:R-:W-:-:S03]  /*2560*/  ISETP.NE.AND P6, PT, R62, 0x4, PT ;  /* 0x000000043e00780c */ /* 0x000fc60003fc5270 */
[----:B------:R-:W-:Y:S01]  /*2570*/  IMAD.IADD R22, R13, 0x1, R22 ;  /* 0x000000010d167824 */ /* 0x000fe200078e0216 */
[----:B------:R-:W-:Y:S02]  /*2580*/  SEL R5, R20, R5, !P6 ;  /* 0x0000000514057207 */ /* 0x000fe40007000000 */
[----:B------:R-:W-:-:S04]  /*2590*/  ISETP.NE.AND P6, PT, R14, RZ, PT ;  /* 0x000000ff0e00720c */ /* 0x000fc80003fc5270 */
[----:B------:R-:W-:Y:S02]  /*25a0*/  SEL R20, R22, RZ, !P6 ;  /* 0x000000ff16147207 */ /* 0x000fe40007000000 */
[----:B------:R-:W-:-:S03]  /*25b0*/  ISETP.NE.AND P6, PT, R62, 0x5, PT ;  /* 0x000000053e00780c */ /* 0x000fc60003fc5270 */
[----:B------:R-:W-:Y:S01]  /*25c0*/  IMAD.IADD R15, R15, 0x1, R20 ;  /* 0x000000010f0f7824 */ /* 0x000fe200078e0214 */
[----:B------:R-:W-:Y:S02]  /*25d0*/  SEL R22, R22, R5, !P6 ;  /* 0x0000000516167207 */ /* 0x000fe40007000000 */
[----:B------:R-:W0:Y:S01]  /*25e0*/  SHFL.UP PT, R5, R17, 0x1, RZ ;  /* 0x0420000011057989 */ /* 0x000e2200000e00ff */
[----:B------:R-:W-:-:S04]  /*25f0*/  ISETP.NE.AND P6, PT, R62, 0x6, PT ;  /* 0x000000063e00780c */ /* 0x000fc80003fc5270 */
[----:B------:R-:W-:Y:S02]  /*2600*/  SEL R22, R15, R22, !P6 ;  /* 0x000000160f167207 */ /* 0x000fe40007000000 */
[----:B------:R-:W-:-:S04]  /*2610*/  @P5 ISETP.NE.AND P6, PT, R16, RZ, PT ;  /* 0x000000ff1000520c */ /* 0x000fc80003fc5270 */
[----:B------:R-:W-:Y:S02]  /*2620*/  @P5 SEL R20, R22, RZ, !P6 ;  /* 0x000000ff16145207 */ /* 0x000fe40007000000 */
[----:B------:R-:W-:-:S13]  /*2630*/  ISETP.NE.AND P6, PT, R3, RZ, P5 ;  /* 0x000000ff0300720c */ /* 0x000fda0002fc5270 */
[----:B0-----:R-:W-:Y:S01]  /*2640*/  @P6 IMAD.IADD R22, R5, 0x1, R20 ;  /* 0x0000000105166824 */ /* 0x001fe200078e0214 */
[----:B------:R-:W-:-:S03]  /*2650*/  ISETP.NE.AND P6, PT, R2, RZ, PT ;  /* 0x000000ff0200720c */ /* 0x000fc60003fc5270 */
[----:B------:R-:W-:Y:S01]  /*2660*/  @P5 IMAD.MOV.U32 R5, RZ, RZ, R22 ;  /* 0x000000ffff055224 */ /* 0x000fe200078e0016 */
[----:B------:R-:W-:-:S04]  /*2670*/  ISETP.NE.AND P5, PT, R59, RZ, PT ;  /* 0x000000ff3b00720c */ /* 0x000fc80003fa5270 */
[----:B------:R-:W-:Y:S02]  /*2680*/  SEL R5, R5, RZ, !P6 ;  /* 0x000000ff05057207 */ /* 0x000fe40007000000 */
[----:B------:R-:W-:Y:S02]  /*2690*/  LOP3.LUT P6, RZ, R0, 0x2, RZ, 0xc0, !PT ;  /* 0x0000000200ff7812 */ /* 0x000fe400078cc0ff */
[----:B------:R-:W-:Y:S02]  /*26a0*/  SEL R5, R5, RZ, P5 ;  /* 0x000000ff05057207 */ /* 0x000fe40002800000 */
[----:B------:R-:W-:-:S03]  /*26b0*/  ISETP.NE.AND P5, PT, R54, RZ, PT ;  /* 0x000000ff3600720c */ /* 0x000fc60003fa5270 */
[----:B------:R-:W-:-:S05]  /*26c0*/  IMAD.IADD R24, R24, 0x1, R5 ;  /* 0x0000000118187824 */ /* 0x000fca00078e0205 */
[----:B------:R-:W-:Y:S02]  /*26d0*/  SEL R2, R24, RZ, !P5 ;  /* 0x000000ff18027207 */ /* 0x000fe40006800000 */
[----:B------:R-:W-:-:S03]  /*26e0*/  ISETP.NE.AND P5, PT, R44, RZ, PT ;  /* 0x000000ff2c00720c */ /* 0x000fc60003fa5270 */
[----:B------:R-:W-:-:S05]  /*26f0*/  IMAD.IADD R25, R25, 0x1, R2 ;  /* 0x0000000119197824 */ /* 0x000fca00078e0202 */
[----:B------:R-:W-:Y:S02]  /*2700*/  SEL R3, R25, RZ, !P5 ;  /* 0x000000ff19037207 */ /* 0x000fe40006800000 */
[----:B------:R-:W-:-:S03]  /*2710*/  LOP3.LUT P5, RZ, R0, 0x4, RZ, 0xc0, !PT ;  /* 0x0000000400ff7812 */ /* 0x000fc600078ac0ff */
[----:B------:R-:W-:-:S05]  /*2720*/  IMAD.IADD R26, R26, 0x1, R3 ;  /* 0x000000011a1a7824 */ /* 0x000fca00078e0203 */
[----:B------:R-:W-:Y:S02]  /*2730*/  SEL R0, R26, RZ, !P4 ;  /* 0x000000ff1a007207 */ /* 0x000fe40006000000 */
[----:B------:R-:W-:-:S03]  /*2740*/  ISETP.NE.AND P4, PT, R53, RZ, PT ;  /* 0x000000ff3500720c */ /* 0x000fc60003f85270 */
        /* <DEDUP_REMOVED lines=27> */
[----:B------:R-:W-:Y:S02]  /*2900*/  IMAD.IADD R36, R36, 0x1, R3 ;  /* 0x0000000124247824 */ /* 0x000fe400078e0203 */
[----:B------:R-:W0:Y:S03]  /*2910*/  LDS.64 R2, [UR4+0x30] ;  /* 0x00003004ff027984 */ /* 0x000e260008000a00 */
[----:B------:R-:W-:-:S05]  /*2920*/  SEL R0, R36, RZ, !P5 ;  /* 0x000000ff24007207 */ /* 0x000fca0006800000 */
[----:B------:R-:W-:-:S05]  /*2930*/  IMAD.IADD R37, R37, 0x1, R0 ;  /* 0x0000000125257824 */ /* 0x000fca00078e0200 */
[----:B------:R-:W-:-:S05]  /*2940*/  SEL R5, R37, RZ, !P6 ;  /* 0x000000ff25057207 */ /* 0x000fca0007000000 */
[----:B------:R-:W-:-:S05]  /*2950*/  IMAD.IADD R38, R38, 0x1, R5 ;  /* 0x0000000126267824 */ /* 0x000fca00078e0205 */
[----:B------:R-:W-:-:S05]  /*2960*/  SEL R0, R38, RZ, !P4 ;  /* 0x000000ff26007207 */ /* 0x000fca0006000000 */
[----:B------:R-:W-:-:S05]  /*2970*/  IMAD.IADD R39, R39, 0x1, R0 ;  /* 0x0000000127277824 */ /* 0x000fca00078e0200 */
[----:B------:R-:W-:-:S05]  /*2980*/  SEL R5, R39, RZ, !P3 ;  /* 0x000000ff27057207 */ /* 0x000fca0005800000 */
[----:B------:R-:W-:Y:S01]  /*2990*/  IMAD.IADD R40, R40, 0x1, R5 ;  /* 0x0000000128287824 */ /* 0x000fe200078e0205 */
[----:B------:R-:W-:-:S04]  /*29a0*/  LOP3.LUT R5, R8, R6, R4, 0xfe, !PT ;  /* 0x0000000608057212 */ /* 0x000fc800078efe04 */
[----:B------:R-:W-:Y:S02]  /*29b0*/  SEL R0, R40, RZ, !P2 ;  /* 0x000000ff28007207 */ /* 0x000fe40005000000 */
[----:B0-----:R-:W-:Y:S02]  /*29c0*/  ISETP.NE.AND P2, PT, R2, RZ, PT ;  /* 0x000000ff0200720c */ /* 0x001fe40003f45270 */
[----:B------:R-:W-:Y:S01]  /*29d0*/  LOP3.LUT R5, R12, R10, R5, 0xfe, !PT ;  /* 0x0000000a0c057212 */ /* 0x000fe200078efe05 */
[----:B------:R-:W-:Y:S01]  /*29e0*/  IMAD.IADD R41, R41, 0x1, R0 ;  /* 0x0000000129297824 */ /* 0x000fe200078e0200 */
[----:B------:R-:W-:Y:S02]  /*29f0*/  SEL R0, R15, RZ, !P2 ;  /* 0x000000ff0f007207 */ /* 0x000fe40005000000 */
[----:B------:R-:W-:Y:S02]  /*2a00*/  LOP3.LUT R4, R2, R14, R5, 0xfe, !PT ;  /* 0x0000000e02047212 */ /* 0x000fe400078efe05 */
[----:B------:R-:W-:Y:S01]  /*2a10*/  SEL R7, R41, RZ, !P0 ;  /* 0x000000ff29077207 */ /* 0x000fe20004000000 */
[----:B------:R-:W-:Y:S01]  /*2a20*/  IMAD.IADD R5, R3, 0x1, R0 ;  /* 0x0000000103057824 */ /* 0x000fe200078e0200 */
[----:B------:R-:W-:-:S03]  /*2a30*/  ISETP.NE.AND P0, PT, R59, RZ, PT ;  /* 0x000000ff3b00720c */ /* 0x000fc60003f05270 */
[----:B------:R-:W-:-:S05]  /*2a40*/  IMAD.IADD R42, R42, 0x1, R7 ;  /* 0x000000012a2a7824 */ /* 0x000fca00078e0207 */
[----:B------:R-:W-:-:S05]  /*2a50*/  SEL R0, R42, RZ, !P1 ;  /* 0x000000ff2a007207 */ /* 0x000fca0004800000 */
[----:B------:R-:W-:Y:S05]  /*2a60*/  @P0 BRA `(.L_x_3) ;  /* 0x0000001c00cc0947 */ /* 0x000fea0003800000 */
[----:B------:R-:W0:Y:S01]  /*2a70*/  LDC.64 R2, c[0x0][0x3a0] ;  /* 0x0000e800ff027b82 */ /* 0x000e220000000a00 */
[----:B------:R-:W-:Y:S02]  /*2a80*/  IMAD.MOV.U32 R6, RZ, RZ, 0x65 ;  /* 0x00000065ff067424 */ /* 0x000fe400078e00ff */
[----:B------:R-:W-:-:S05]  /*2a90*/  IMAD.MOV.U32 R7, RZ, RZ, 0x0 ;  /* 0x00000000ff077424 */ /* 0x000fca00078e00ff */
[----:B0-----:R0:W-:Y:S01]  /*2aa0*/  ST.E.128.STRONG.GPU desc[UR8][R2.64+0x200], R4 ;  /* 0x0002000402007985 */ /* 0x0011e2000c10fd08 */
[----:B------:R-:W-:Y:S05]  /*2ab0*/  BRA `(.L_x_3) ;  /* 0x0000001c00b87947 */ /* 0x000fea0003800000 */
.L_x_2:
[----:B------:R-:W-:Y:S01]  /*2ac0*/  ISETP.NE.AND P1, PT, R59, RZ, PT ;  /* 0x000000ff3b00720c */ /* 0x000fe20003f25270 */
[----:B------:R-:W-:-:S12]  /*2ad0*/  IMAD.MOV.U32 R3, RZ, RZ, RZ ;  /* 0x000000ffff037224 */ /* 0x000fd800078e00ff */
[----:B-1----:R-:W1:Y:S02]  /*2ae0*/  @!P1 LDC.64 R44, c[0x0][0x388] ;  /* 0x0000e200ff2c9b82 */ /* 0x002e640000000a00 */
[----:B-1----:R-:W-:-:S05]  /*2af0*/  @!P1 IMAD.WIDE.U32 R44, R2, 0x4, R44 ;  /* 0x00000004022c9825 */ /* 0x002fca00078e002c */
[----:B------:R1:W5:Y:S01]  /*2b00*/  @!P1 LDG.E R3, desc[UR8][R44.64] ;  /* 0x000000082c039981 */ /* 0x000362000c1e1900 */
[----:B------:R-:W-:Y:S02]  /*2b10*/  ISETP.NE.AND P0, PT, R4, R5, PT ;  /* 0x000000050400720c */ /* 0x000fe40003f05270 */
[----:B------:R-:W-:Y:S02]  /*2b20*/  ISETP.NE.AND P2, PT, R5, R6, PT ;  /* 0x000000060500720c */ /* 0x000fe40003f45270 */
[----:B0-----:R-:W-:Y:S02]  /*2b30*/  SEL R0, R24, RZ, !P0 ;  /* 0x000000ff18007207 */ /* 0x001fe40004000000 */
[----:B------:R-:W-:Y:S02]  /*2b40*/  ISETP.NE.AND P3, PT, R9, R10, PT ;  /* 0x0000000a0900720c */ /* 0x000fe40003f65270 */
[----:B------:R-:W-:Y:S01]  /*2b50*/  ISETP.NE.AND P4, PT, R11, R12, PT ;  /* 0x0000000c0b00720c */ /* 0x000fe20003f85270 */
[----:B------:R-:W-:Y:S01]  /*2b60*/  IMAD.IADD R0, R25, 0x1, R0 ;  /* 0x0000000119007824 */ /* 0x000fe200078e0200 */
[----:B------:R-:W-:-:S04]  /*2b70*/  ISETP.NE.AND P5, PT, R62, 0x2, PT ;  /* 0x000000023e00780c */ /* 0x000fc80003fa5270 */
[----:B------:R-:W-:Y:S02]  /*2b80*/  SEL R47, R0, RZ, !P2 ;  /* 0x000000ff002f7207 */ /* 0x000fe40005000000 */
[----:B------:R-:W-:-:S03]  /*2b90*/  ISETP.NE.AND P2, PT, R6, R7, PT ;  /* 0x000000070600720c */ /* 0x000fc60003f45270 */
[----:B------:R-:W-:-:S05]  /*2ba0*/  IMAD.IADD R47, R26, 0x1, R47 ;  /* 0x000000011a2f7824 */ /* 0x000fca00078e022f */
[----:B------:R-:W-:Y:S02]  /*2bb0*/  SEL R0, R47, RZ, !P2 ;  /* 0x000000ff2f007207 */ /* 0x000fe40005000000 */
[----:B------:R-:W-:-:S03]  /*2bc0*/  ISETP.NE.AND P2, PT, R7, R8, PT ;  /* 0x000000080700720c */ /* 0x000fc60003f45270 */
[----:B------:R-:W-:-:S05]  /*2bd0*/  IMAD.IADD R0, R27, 0x1, R0 ;  /* 0x000000011b007824 */ /* 0x000fca00078e0200 */
[----:B-1----:R-:W-:Y:S02]  /*2be0*/  SEL R45, R0, RZ, !P2 ;  /* 0x000000ff002d7207 */ /* 0x002fe40005000000 */
[----:B------:R-:W-:-:S03]  /*2bf0*/  ISETP.NE.AND P2, PT, R8, R9, PT ;  /* 0x000000090800720c */ /* 0x000fc60003f45270 */
[----:B--2---:R-:W-:-:S05]  /*2c00*/  IMAD.IADD R45, R28, 0x1, R45 ;  /* 0x000000011c2d7824 */ /* 0x004fca00078e022d */
[----:B------:R-:W-:Y:S02]  /*2c10*/  SEL R0, R45, RZ, !P2 ;  /* 0x000000ff2d007207 */ /* 0x000fe40005000000 */
[----:B------:R-:W-:-:S03]  /*2c20*/  ISETP.NE.AND P2, PT, R59, RZ, PT ;  /* 0x000000ff3b00720c */ /* 0x000fc60003f45270 */
[----:B------:R-:W-:-:S05]  /*2c30*/  IMAD.IADD R0, R29, 0x1, R0 ;  /* 0x000000011d007824 */ /* 0x000fca00078e0200 */
[----:B------:R-:W-:Y:S02]  /*2c40*/  SEL R45, R0, RZ, !P3 ;  /* 0x000000ff002d7207 */ /* 0x000fe40005800000 */
[----:B------:R-:W-:Y:S02]  /*2c50*/  LEA R0, R59, UR4, 0x2 ;  /* 0x000000043b007c11 */ /* 0x000fe4000f8e10ff */
[----:B------:R-:W-:Y:S01]  /*2c60*/  ISETP.NE.AND P3, PT, R10, R11, PT ;  /* 0x0000000b0a00720c */ /* 0x000fe20003f65270 */
[----:B------:R-:W-:Y:S02]  /*2c70*/  IMAD.IADD R45, R30, 0x1, R45 ;  /* 0x000000011e2d7824 */ /* 0x000fe400078e022d */
[----:B------:R-:W-:Y:S03]  /*2c80*/  STS [R0+0x3fc], R23 ;  /* 0x0003fc1700007388 */ /* 0x000fe60000000800 */
[----:B------:R-:W-:Y:S01]  /*2c90*/  SEL R44, R45, RZ, !P3 ;  /* 0x000000ff2d2c7207 */ /* 0x000fe20005800000 */
[----:B------:R-:W-:Y:S04]  /*2ca0*/  BAR.SYNC.DEFER_BLOCKING 0x0 ;  /* 0x0000000000007b1d */ /* 0x000fe80000010000 */
[----:B------:R-:W-:-:S05]  /*2cb0*/  IMAD.IADD R44, R31, 0x1, R44 ;  /* 0x000000011f2c7824 */ /* 0x000fca00078e022c */
[----:B------:R-:W-:Y:S02]  /*2cc0*/  SEL R45, R44, RZ, !P4 ;  /* 0x000000ff2c2d7207 */ /* 0x000fe40006000000 */
[----:B------:R-:W-:-:S03]  /*2cd0*/  ISETP.NE.AND P4, PT, R62, 0x3, PT ;  /* 0x000000033e00780c */ /* 0x000fc60003f85270 */
[----:B---3--:R-:W-:Y:S01]  /*2ce0*/  IMAD.IADD R45, R32, 0x1, R45 ;  /* 0x00000001202d7824 */ /* 0x008fe200078e022d */
[----:B-----5:R0:W1:Y:S01]  /*2cf0*/  @P2 LDS R3, [R0+0x3f8] ;  /* 0x0003f80000032984 */ /* 0x0200620000000800 */
[----:B------:R-:W-:-:S04]  /*2d00*/  ISETP.NE.AND P2, PT, R12, R13, PT ;  /* 0x0000000d0c00720c */ /* 0x000fc80003f45270 */
[----:B------:R-:W-:Y:S02]  /*2d10*/  SEL R44, R45, RZ, !P2 ;  /* 0x000000ff2d2c7207 */ /* 0x000fe40005000000 */
[----:B------:R-:W-:-:S03]  /*2d20*/  ISETP.NE.AND P2, PT, R13, R14, PT ;  /* 0x0000000e0d00720c */ /* 0x000fc60003f45270 */
[----:B------:R-:W-:-:S05]  /*2d30*/  IMAD.IADD R44, R33, 0x1, R44 ;  /* 0x00000001212c7824 */ /* 0x000fca00078e022c */
[----:B------:R-:W-:Y:S02]  /*2d40*/  SEL R45, R44, RZ, !P2 ;  /* 0x000000ff2c2d7207 */ /* 0x000fe40005000000 */
[----:B------:R-:W-:-:S03]  /*2d50*/  ISETP.NE.AND P2, PT, R14, R15, PT ;  /* 0x0000000f0e00720c */ /* 0x000fc60003f45270 */
[----:B------:R-:W-:-:S05]  /*2d60*/  IMAD.IADD R45, R34, 0x1, R45 ;  /* 0x00000001222d7824 */ /* 0x000fca00078e022d */
[----:B0-----:R-:W-:Y:S02]  /*2d70*/  SEL R0, R45, RZ, !P2 ;  /* 0x000000ff2d007207 */ /* 0x001fe40005000000 */
[----:B------:R-:W-:-:S03]  /*2d80*/  ISETP.NE.AND P2, PT, R15, R16, PT ;  /* 0x000000100f00720c */ /* 0x000fc60003f45270 */
[----:B------:R-:W-:-:S05]  /*2d90*/  IMAD.IADD R0, R35, 0x1, R0 ;  /* 0x0000000123007824 */ /* 0x000fca00078e0200 */
[----:B------:R-:W-:Y:S02]  /*2da0*/  SEL R45, R0, RZ, !P2 ;  /* 0x000000ff002d7207 */ /* 0x000fe40005000000 */
[----:B------:R-:W-:-:S03]  /*2db0*/  ISETP.NE.AND P2, PT, R16, R17, PT ;  /* 0x000000111000720c */ /* 0x000fc60003f45270 */
[----:B----4-:R-:W-:Y:S01]  /*2dc0*/  IMAD.IADD R45, R36, 0x1, R45 ;  /* 0x00000001242d7824 */ /* 0x010fe200078e022d */
[----:B-1----:R-:W-:-:S04]  /*2dd0*/  ISETP.NE.OR P0, PT, R3, R4, P0 ;  /* 0x000000040300720c */ /* 0x002fc80000705670 */
[----:B------:R-:W-:Y:S02]  /*2de0*/  SEL R0, R45, RZ, !P2 ;  /* 0x000000ff2d007207 */ /* 0x000fe40005000000 */
[----:B------:R-:W-:Y:S02]  /*2df0*/  ISETP.NE.AND P2, PT, R17, R18, PT ;  /* 0x000000121100720c */ /* 0x000fe40003f45270 */
[----:B------:R-:W-:Y:S01]  /*2e00*/  ISETP.NE.OR P0, PT, R5, R6, P0 ;  /* 0x000000060500720c */ /* 0x000fe20000705670 */
[----:B------:R-:W-:-:S03]  /*2e10*/  IMAD.IADD R0, R37, 0x1, R0 ;  /* 0x0000000125007824 */ /* 0x000fc600078e0200 */
[----:B------:R-:W-:Y:S02]  /*2e20*/  ISETP.NE.OR P0, PT, R6, R7, P0 ;  /* 0x000000070600720c */ /* 0x000fe40000705670 */
        /* <DEDUP_REMOVED lines=21> */
[----:B------:R-:W-:Y:S01]  /*2f80*/  ISETP.NE.OR P0, PT, R15, R16, P0 ;  /* 0x000000100f00720c */ /* 0x000fe20000705670 */
[----:B------:R-:W0:Y:S01]  /*2f90*/  S2R R0, SR_LANEID ;  /* 0x0000000000007919 */ /* 0x000e220000000000 */
[----:B------:R-:W-:Y:S01]  /*2fa0*/  ISETP.NE.AND P2, PT, R22, R23, PT ;  /* 0x000000171600720c */ /* 0x000fe20003f45270 */
[----:B------:R-:W-:Y:S01]  /*2fb0*/  IMAD.IADD R45, R42, 0x1, R45 ;  /* 0x000000012a2d7824 */ /* 0x000fe200078e022d */
[----:B------:R-:W-:-:S04]  /*2fc0*/  ISETP.NE.OR P0, PT, R16, R17, P0 ;  /* 0x000000111000720c */ /* 0x000fc80000705670 */
[----:B------:R-:W-:Y:S02]  /*2fd0*/  SEL R44, R45, RZ, !P2 ;  /* 0x000000ff2d2c7207 */ /* 0x000fe40005000000 */
[----:B------:R-:W-:-:S03]  /*2fe0*/  ISETP.NE.OR P0, PT, R17, R18, P0 ;  /* 0x000000121100720c */ /* 0x000fc60000705670 */
[----:B------:R-:W-:Y:S01]  /*2ff0*/  IMAD.IADD R47, R43, 0x1, R44 ;  /* 0x000000012b2f7824 */ /* 0x000fe200078e022c */
[----:B------:R-:W-:-:S04]  /*3000*/  ISETP.NE.OR P0, PT, R18, R19, P0 ;  /* 0x000000131200720c */ /* 0x000fc80000705670 */
[----:B------:R-:W1:Y:S01]  /*3010*/  SHFL.UP PT, R46, R47, 0x1, RZ ;  /* 0x042000002f2e7989 */ /* 0x000e6200000e00ff */
[----:B------:R-:W-:-:S04]  /*3020*/  ISETP.NE.OR P0, PT, R19, R20, P0 ;  /* 0x000000141300720c */ /* 0x000fc80000705670 */
[----:B------:R-:W-:-:S04]  /*3030*/  ISETP.NE.OR P0, PT, R20, R21, P0 ;  /* 0x000000151400720c */ /* 0x000fc80000705670 */
[----:B------:R-:W-:-:S04]  /*3040*/  ISETP.NE.OR P0, PT, R21, R22, P0 ;  /* 0x000000161500720c */ /* 0x000fc80000705670 */
[----:B------:R-:W-:Y:S02]  /*3050*/  ISETP.NE.OR P0, PT, R22, R23, P0 ;  /* 0x000000171600720c */ /* 0x000fe40000705670 */
[C---:B0-----:R-:W-:Y:S02]  /*3060*/  ISETP.GE.AND P2, PT, R0.reuse, 0x1, PT ;  /* 0x000000010000780c */ /* 0x041fe40003f46270 */
[----:B------:R-:W-:Y:S02]  /*3070*/  SEL R44, RZ, 0x1, !P0 ;  /* 0x00000001ff2c7807 */ /* 0x000fe40004000000 */
[----:B------:R-:W-:-:S03]  /*3080*/  ISETP.NE.AND P3, PT, R0, 0x1f, PT ;  /* 0x0000001f0000780c */ /* 0x000fc60003f65270 */
[----:B------:R-:W0:Y:S01]  /*3090*/  SHFL.UP PT, R45, R44, 0x1, RZ ;  /* 0x042000002c2d7989 */ /* 0x000e2200000e00ff */
[----:B-1----:R-:W-:-:S04]  /*30a0*/  SEL R46, R46, RZ, !P0 ;  /* 0x000000ff2e2e7207 */ /* 0x002fc80004000000 */
[----:B------:R-:W-:-:S05]  /*30b0*/  SEL R46, R46, RZ, P2 ;  /* 0x000000ff2e2e7207 */ /* 0x000fca0001000000 */
[----:B------:R-:W-:Y:S01]  /*30c0*/  @!P3 LEA R63, R62, UR4, 0x3 ;  /* 0x000000043e3fbc11 */ /* 0x000fe2000f8e18ff */
[----:B------:R-:W-:-:S05]  /*30d0*/  IMAD.IADD R46, R47, 0x1, R46 ;  /* 0x000000012f2e7824 */ /* 0x000fca00078e022e */
[----:B------:R-:W1:Y:S01]  /*30e0*/  SHFL.UP PT, R48, R46, 0x2, RZ ;  /* 0x044000002e307989 */ /* 0x000e6200000e00ff */
[----:B0-----:R-:W-:Y:S02]  /*30f0*/  SEL R45, R45, RZ, P2 ;  /* 0x000000ff2d2d7207 */ /* 0x001fe40001000000 */
[----:B------:R-:W-:Y:S02]  /*3100*/  ISETP.GE.AND P2, PT, R0, 0x2, PT ;  /* 0x000000020000780c */ /* 0x000fe40003f46270 */
[----:B------:R-:W-:-:S05]  /*3110*/  LOP3.LUT P0, R45, R45, RZ, R44, 0xfa, !PT ;  /* 0x000000ff2d2d7212 */ /* 0x000fca000780fa2c */
[----:B------:R-:W0:Y:S01]  /*3120*/  SHFL.UP PT, R47, R45, 0x2, RZ ;  /* 0x044000002d2f7989 */ /* 0x000e2200000e00ff */
[----:B-1----:R-:W-:-:S04]  /*3130*/  SEL R48, R48, RZ, !P0 ;  /* 0x000000ff30307207 */ /* 0x002fc80004000000 */
[----:B------:R-:W-:-:S05]  /*3140*/  SEL R49, R48, RZ, P2 ;  /* 0x000000ff30317207 */ /* 0x000fca0001000000 */
        /* <DEDUP_REMOVED lines=8> */
[----:B------:R-:W-:Y:S01]  /*31d0*/  IMAD.IADD R48, R49, 0x1, R48 ;  /* 0x0000000131307824 */ /* 0x000fe200078e0230 */
[----:B0-----:R-:W-:-:S04]  /*31e0*/  SEL R45, R46, RZ, P2 ;  /* 0x000000ff2e2d7207 */ /* 0x001fc80001000000 */
[----:B------:R-:W0:Y:S01]  /*31f0*/  SHFL.UP PT, R47, R48, 0x8, RZ ;  /* 0x05000000302f7989 */ /* 0x000e2200000e00ff */
[----:B------:R-:W-:Y:S02]  /*3200*/  ISETP.GE.AND P2, PT, R0, 0x8, PT ;  /* 0x000000080000780c */ /* 0x000fe40003f46270 */
[----:B------:R-:W-:-:S05]  /*3210*/  LOP3.LUT P0, R45, R45, RZ, R44, 0xfa, !PT ;  /* 0x000000ff2d2d7212 */ /* 0x000fca000780fa2c */
[----:B------:R-:W1:Y:S01]  /*3220*/  SHFL.UP PT, R46, R45, 0x8, RZ ;  /* 0x050000002d2e7989 */ /* 0x000e6200000e00ff */
[----:B0-----:R-:W-:-:S04]  /*3230*/  SEL R47, R47, RZ, !P0 ;  /* 0x000000ff2f2f7207 */ /* 0x001fc80004000000 */
[----:B------:R-:W-:Y:S02]  /*3240*/  SEL R47, R47, RZ, P2 ;  /* 0x000000ff2f2f7207 */ /* 0x000fe40001000000 */
[----:B-1----:R-:W-:-:S03]  /*3250*/  SEL R46, R46, RZ, P2 ;  /* 0x000000ff2e2e7207 */ /* 0x002fc60001000000 */
[----:B------:R-:W-:Y:S01]  /*3260*/  IMAD.IADD R47, R48, 0x1, R47 ;  /* 0x00000001302f7824 */ /* 0x000fe200078e022f */
[----:B------:R-:W-:Y:S02]  /*3270*/  ISETP.GE.AND P2, PT, R0, 0x10, PT ;  /* 0x000000100000780c */ /* 0x000fe40003f46270 */
[----:B------:R-:W-:Y:S02]  /*3280*/  LOP3.LUT P0, R46, R46, RZ, R45, 0xfa, !PT ;  /* 0x000000ff2e2e7212 */ /* 0x000fe4000780fa2d */
[----:B------:R-:W0:Y:S04]  /*3290*/  SHFL.UP PT, R49, R47, 0x10, RZ ;  /* 0x060000002f317989 */ /* 0x000e2800000e00ff */
[----:B------:R-:W1:Y:S01]  /*32a0*/  SHFL.UP PT, R44, R46, 0x10, RZ ;  /* 0x060000002e2c7989 */ /* 0x000e6200000e00ff */
[----:B0-----:R-:W-:-:S02]  /*32b0*/  SEL R49, R49, RZ, !P0 ;  /* 0x000000ff31317207 */ /* 0x001fc40004000000 */
[----:B------:R-:W-:Y:S02]  /*32c0*/  ISETP.NE.AND P0, PT, R62, 0x5, PT ;  /* 0x000000053e00780c */ /* 0x000fe40003f05270 */
[----:B-1----:R-:W-:Y:S02]  /*32d0*/  SEL R45, R44, RZ, P2 ;  /* 0x000000ff2c2d7207 */ /* 0x002fe40001000000 */
[----:B------:R-:W-:Y:S02]  /*32e0*/  SEL R44, R49, RZ, P2 ;  /* 0x000000ff312c7207 */ /* 0x000fe40001000000 */
[----:B------:R-:W-:Y:S02]  /*32f0*/  LOP3.LUT R60, R45, R46, RZ, 0xfc, !PT ;  /* 0x0000002e2d3c7212 */ /* 0x000fe400078efcff */
[----:B------:R-:W-:Y:S01]  /*3300*/  ISETP.NE.AND P2, PT, R62, 0x6, PT ;  /* 0x000000063e00780c */ /* 0x000fe20003f45270 */
[----:B------:R-:W-:-:S05]  /*3310*/  IMAD.IADD R61, R47, 0x1, R44 ;  /* 0x000000012f3d7824 */ /* 0x000fca00078e022c */
[----:B------:R-:W-:Y:S01]  /*3320*/  @!P3 STS.64 [R63], R60 ;  /* 0x0000003c3f00b388 */ /* 0x000fe20000000a00 */
[----:B------:R-:W-:Y:S01]  /*3330*/  BAR.SYNC.DEFER_BLOCKING 0x0 ;  /* 0x0000000000007b1d */ /* 0x000fe20000010000 */
[----:B------:R-:W-:-:S05]  /*3340*/  ISETP.NE.AND P3, PT, R62, 0x4, PT ;  /* 0x000000043e00780c */ /* 0x000fca0003f65270 */
[----:B------:R-:W-:Y:S04]  /*3350*/  SHFL.UP PT, R61, R61, 0x1, RZ ;  /* 0x042000003d3d7989 */ /* 0x000fe800000e00ff */
[----:B------:R-:W0:Y:S04]  /*3360*/  LDS.128 R44, [UR4] ;  /* 0x00000004ff2c7984 */ /* 0x000e280008000c00 */
[----:B------:R-:W1:Y:S04]  /*3370*/  LDS.128 R48, [UR4+0x10] ;  /* 0x00001004ff307984 */ /* 0x000e680008000c00 */
[----:B------:R-:W2:Y:S01]  /*3380*/  LDS.128 R52, [UR4+0x20] ;  /* 0x00002004ff347984 */ /* 0x000ea20008000c00 */
[----:B0-----:R-:W-:-:S02]  /*3390*/  ISETP.NE.AND P6, PT, R46, RZ, PT ;  /* 0x000000ff2e00720c */ /* 0x001fc40003fc5270 */
[----:B------:R-:W-:Y:S02]  /*33a0*/  LOP3.LUT R63, R46, R44, RZ, 0xfc, !PT ;  /* 0x0000002c2e3f7212 */ /* 0x000fe400078efcff */
[----:B------:R-:W-:Y:S02]  /*33b0*/  SEL R62, R45, RZ, !P6 ;  /* 0x000000ff2d3e7207 */ /* 0x000fe40007000000 */
[----:B-1----:R-:W-:-:S03]  /*33c0*/  ISETP.NE.AND P6, PT, R48, RZ, PT ;  /* 0x000000ff3000720c */ /* 0x002fc60003fc5270 */
[----:B------:R-:W-:Y:S01]  /*33d0*/  IMAD.IADD R62, R47, 0x1, R62 ;  /* 0x000000012f3e7824 */ /* 0x000fe200078e023e */
[----:B------:R-:W-:Y:S02]  /*33e0*/  LOP3.LUT R47, R48, R46, R44, 0xfe, !PT ;  /* 0x0000002e302f7212 */ /* 0x000fe400078efe2c */
[----:B------:R-:W-:Y:S01]  /*33f0*/  SEL R46, R63, R44, !P5 ;  /* 0x0000002c3f2e7207 */ /* 0x000fe20006800000 */
[----:B------:R-:W0:Y:S01]  /*3400*/  SHFL.UP PT, R48, R60, 0x1, RZ ;  /* 0x042000003c307989 */ /* 0x000e2200000e00ff */
[C---:B------:R-:W-:Y:S02]  /*3410*/  SEL R44, R62.reuse, RZ, !P6 ;  /* 0x000000ff3e2c7207 */ /* 0x040fe40007000000 */
[----:B------:R-:W-:Y:S02]  /*3420*/  SEL R62, R62, R45, !P5 ;  /* 0x0000002d3e3e7207 */ /* 0x000fe40006800000 */
[----:B------:R-:W-:Y:S01]  /*3430*/  ISETP.NE.AND P5, PT, R50, RZ, PT ;  /* 0x000000ff3200720c */ /* 0x000fe20003fa5270 */
[----:B------:R-:W-:Y:S01]  /*3440*/  IMAD.IADD R49, R49, 0x1, R44 ;  /* 0x0000000131317824 */ /* 0x000fe200078e022c */
[----:B--2---:R-:W-:Y:S01]  /*3450*/  ISETP.NE.AND P6, PT, R54, RZ, PT ;  /* 0x000000ff3600720c */ /* 0x004fe20003fc5270 */
[----:B------:R-:W1:Y:S01]  /*3460*/  LDS.64 R44, [UR4+0x30] ;  /* 0x00003004ff2c7984 */ /* 0x000e620008000a00 */
[----:B------:R-:W-:-:S02]  /*3470*/  SEL R46, R47, R46, !P4 ;  /* 0x0000002e2f2e7207 */ /* 0x000fc40006000000 */
[C---:B------:R-:W-:Y:S02]  /*3480*/  SEL R64, R49.reuse, RZ, !P5 ;  /* 0x000000ff31407207 */ /* 0x040fe40006800000 */
[----:B------:R-:W-:Y:S02]  /*3490*/  ISETP.NE.AND P5, PT, R52, RZ, PT ;  /* 0x000000ff3400720c */ /* 0x000fe40003fa5270 */
[----:B------:R-:W-:Y:S01]  /*34a0*/  SEL R62, R49, R62, !P4 ;  /* 0x0000003e313e7207 */ /* 0x000fe20006000000 */
[----:B------:R-:W-:Y:S01]  /*34b0*/  IMAD.IADD R51, R51, 0x1, R64 ;  /* 0x0000000133337824 */ /* 0x000fe200078e0240 */
[----:B------:R-:W-:-:S04]  /*34c0*/  LOP3.LUT R49, R50, R47, RZ, 0xfc, !PT ;  /* 0x0000002f32317212 */ /* 0x000fc800078efcff */
[----:B------:R-:W-:Y:S02]  /*34d0*/  SEL R64, R51, RZ, !P5 ;  /* 0x000000ff33407207 */ /* 0x000fe40006800000 */
[----:B------:R-:W-:Y:S02]  /*34e0*/  ISETP.GE.U32.AND P5, PT, R59, 0x20, PT ;  /* 0x000000203b00780c */ /* 0x000fe40003fa6070 */
[----:B------:R-:W-:Y:S01]  /*34f0*/  SEL R62, R51, R62, !P3 ;  /* 0x0000003e333e7207 */ /* 0x000fe20005800000 */
[----:B------:R-:W-:Y:S01]  /*3500*/  IMAD.IADD R63, R53, 0x1, R64 ;  /* 0x00000001353f7824 */ /* 0x000fe200078e0240 */
[----:B------:R-:W-:Y:S02]  /*3510*/  LOP3.LUT R53, R52, R50, R47, 0xfe, !PT ;  /* 0x0000003234357212 */ /* 0x000fe400078efe2f */
[----:B------:R-:W-:Y:S02]  /*3520*/  ISETP.NE.AND P4, PT, R0, RZ, P5 ;  /* 0x000000ff0000720c */ /* 0x000fe40002f85270 */
[----:B------:R-:W-:-:S02]  /*3530*/  SEL R50, R63, RZ, !P6 ;  /* 0x000000ff3f327207 */ /* 0x000fc40007000000 */
[----:B------:R-:W-:Y:S02]  /*3540*/  SEL R62, R63, R62, !P0 ;  /* 0x0000003e3f3e7207 */ /* 0x000fe40004000000 */
[----:B------:R-:W-:Y:S01]  /*3550*/  SEL R46, R49, R46, !P3 ;  /* 0x0000002e312e7207 */ /* 0x000fe20005800000 */
[----:B------:R-:W-:Y:S01]  /*3560*/  IMAD.IADD R55, R55, 0x1, R50 ;  /* 0x0000000137377824 */ /* 0x000fe200078e0232 */
[----:B0-----:R-:W-:Y:S02]  /*3570*/  @P5 ISETP.NE.AND P3, PT, R48, RZ, PT ;  /* 0x000000ff3000520c */ /* 0x001fe40003f65270 */
[----:B------:R-:W-:Y:S02]  /*3580*/  SEL R46, R53, R46, !P0 ;  /* 0x0000002e352e7207 */ /* 0x000fe40004000000 */
[----:B------:R-:W-:Y:S02]  /*3590*/  SEL R62, R55, R62, !P2 ;  /* 0x0000003e373e7207 */ /* 0x000fe40005000000 */
[----:B------:R-:W-:-:S02]  /*35a0*/  LOP3.LUT R47, R54, R53, RZ, 0xfc, !PT ;  /* 0x00000035362f7212 */ /* 0x000fc400078efcff */
[----:B------:R-:W-:Y:S02]  /*35b0*/  @P5 SEL R50, R62, RZ, !P3 ;  /* 0x000000ff3e325207 */ /* 0x000fe40005800000 */
[----:B------:R-:W-:Y:S02]  /*35c0*/  @P5 ISETP.NE.AND P6, PT, R0, RZ, PT ;  /* 0x000000ff0000520c */ /* 0x000fe40003fc5270 */
[----:B-1----:R-:W-:Y:S01]  /*35d0*/  ISETP.NE.AND P0, PT, R44, RZ, PT ;  /* 0x000000ff2c00720c */ /* 0x002fe20003f05270 */
[----:B------:R-:W-:Y:S01]  /*35e0*/  @P4 IMAD.IADD R62, R61, 0x1, R50 ;  /* 0x000000013d3e4824 */ /* 0x000fe200078e0232 */
[----:B------:R-:W-:Y:S02]  /*35f0*/  SEL R46, R47, R46, !P2 ;  /* 0x0000002e2f2e7207 */ /* 0x000fe40005000000 */
[----:B------:R-:W-:Y:S01]  /*3600*/  SEL R50, R55, RZ, !P0 ;  /* 0x000000ff37327207 */ /* 0x000fe20004000000 */
[----:B------:R-:W-:Y:S01]  /*3610*/  @P5 IMAD.MOV.U32 R61, RZ, RZ, R62 ;  /* 0x000000ffff3d5224 */ /* 0x000fe200078e003e */
[----:B------:R-:W-:-:S02]  /*3620*/  @P5 SEL R47, R48, RZ, P6 ;  /* 0x000000ff302f5207 */ /* 0x000fc40003000000 */
[----:B------:R-:W-:Y:S01]  /*3630*/  LOP3.LUT R53, R44, R54, R53, 0xfe, !PT ;  /* 0x000000362c357212 */ /* 0x000fe200078efe35 */
[----:B------:R-:W-:Y:S01]  /*3640*/  IMAD.IADD R49, R45, 0x1, R50 ;  /* 0x000000012d317824 */ /* 0x000fe200078e0232 */
[----:B------:R-:W-:Y:S01]  /*3650*/  @P5 LOP3.LUT R48, R46, R47, RZ, 0xfc, !PT ;  /* 0x0000002f2e305212 */ /* 0x000fe200078efcff */
[----:B------:R-:W-:Y:S06]  /*3660*/  @P5 BRA `(.L_x_4) ;  /* 0x0000000c00b45947 */ /* 0x000fec0003800000 */
[----:B------:R-:W0:Y:S01]  /*3670*/  LDC.64 R54, c[0x0][0x3a0] ;  /* 0x0000e800ff367b82 */ /* 0x000e220000000a00 */
[----:B------:R-:W-:Y:S01]  /*3680*/  IMAD.WIDE.U32 R50, R59, 0x10, RZ ;  /* 0x000000103b327825 */ /* 0x000fe200078e00ff */
[----:B------:R1:W-:Y:S01]  /*3690*/  @!P1 STS [UR4+0x74], R53 ;  /* 0x00007435ff009988 */ /* 0x0003e20008000804 */
[----:B------:R-:W-:Y:S02]  /*36a0*/  LOP3.LUT R65, RZ, R59, RZ, 0x33, !PT ;  /* 0x0000003bff417212 */ /* 0x000fe400078e33ff */
[----:B------:R-:W-:Y:S01]  /*36b0*/  @!P1 IMAD.MOV.U32 R46, RZ, RZ, 0x64 ;  /* 0x00000064ff2e9424 */ /* 0x000fe200078e00ff */
[----:B------:R-:W-:Y:S01]  /*36c0*/  LOP3.LUT R63, R50, 0xfffffff0, RZ, 0x3c, !PT ;  /* 0xfffffff0323f7812 */ /* 0x000fe200078e3cff */
[----:B------:R-:W-:Y:S01]  /*36d0*/  @!P1 IMAD.MOV.U32 R47, RZ, RZ, 0x0 ;  /* 0x00000000ff2f9424 */ /* 0x000fe200078e00ff */
[----:B------:R-:W-:Y:S01]  /*36e0*/  LOP3.LUT R51, RZ, R51, RZ, 0x33, !PT ;  /* 0x00000033ff337212 */ /* 0x000fe200078e33ff */
[----:B------:R-:W-:Y:S01]  /*36f0*/  @!P1 IMAD.MOV.U32 R44, RZ, RZ, R53 ;  /* 0x000000ffff2c9224 */ /* 0x000fe200078e0035 */
[----:B------:R1:W-:Y:S01]  /*3700*/  @!P1 STS [UR4+0x78], R49 ;  /* 0x00007831ff009988 */ /* 0x0003e20008000804 */
[----:B------:R-:W-:-:S02]  /*3710*/  @!P1 IMAD.MOV.U32 R45, RZ, RZ, R49 ;  /* 0x000000ffff2d9224 */ /* 0x000fc400078e0031 */
[----:B------:R-:W-:Y:S02]  /*3720*/  IMAD.MOV.U32 R59, RZ, RZ, 0x3a0 ;  /* 0x000003a0ff3b7424 */ /* 0x000fe400078e00ff */
[----:B0-----:R-:W-:-:S03]  /*3730*/  IMAD.WIDE.U32 R54, R2, 0x10, R54 ;  /* 0x0000001002367825 */ /* 0x001fc600078e0036 */
[----:B------:R-:W-:Y:S02]  /*3740*/  IADD3 R50, P0, PT, R54, R63, RZ ;  /* 0x0000003f36327210 */ /* 0x000fe40007f1e0ff */
[----:B------:R1:W-:Y:S01]  /*3750*/  @!P1 ST.E.128.STRONG.GPU desc[UR8][R54.64+0x200], R44 ;  /* 0x0002002c36009985 */ /* 0x0003e2000c10fd08 */
[----:B------:R-:W-:Y:S05]  /*3760*/  NANOSLEEP 0x118 ;  /* 0x000001180000795d */ /* 0x000fea0003800000 */
[----:B------:R-:W-:-:S07]  /*3770*/  IMAD.X R51, R55, 0x1, R51, P0 ;  /* 0x0000000137337824 */ /* 0x000fce00000e0633 */
.L_x_6:
[----:B------:R-:W-:Y:S01]  /*3780*/  SHF.R.U32.HI R52, RZ, 0x1, R59 ;  /* 0x00000001ff347819 */ /* 0x000fe2000001163b */
[----:B------:R-:W-:-:S03]  /*3790*/  IMAD R2, R2, 0x41a7, RZ ;  /* 0x000041a702027824 */ /* 0x000fc600078e02ff */
[----:B-1----:R-:W-:Y:S02]  /*37a0*/  IADD3 R47, PT, PT, R59, 0x1, -R52 ;  /* 0x000000013b2f7810 */ /* 0x002fe40007ffe834 */
[----:B------:R-:W-:Y:S02]  /*37b0*/  LOP3.LUT R2, R2, 0x7fffffff, RZ, 0xc0, !PT ;  /* 0x7fffffff02027812 */ /* 0x000fe400078ec0ff */
[----:B------:R-:W0:Y:S01]  /*37c0*/  I2F.U32.RP R46, R47 ;  /* 0x0000002f002e7306 */ /* 0x000e220000209000 */
[----:B------:R-:W-:Y:S01]  /*37d0*/  IMAD.MOV R59, RZ, RZ, -R47 ;  /* 0x000000ffff3b7224 */ /* 0x000fe200078e0a2f */
[----:B------:R-:W-:-:S06]  /*37e0*/  ISETP.NE.U32.AND P1, PT, R47, RZ, PT ;  /* 0x000000ff2f00720c */ /* 0x000fcc0003f25070 */
[----:B0-----:R-:W0:Y:S02]  /*37f0*/  MUFU.RCP R46, R46 ;  /* 0x0000002e002e7308 */ /* 0x001e240000001000 */
[----:B0-----:R-:W-:-:S06]  /*3800*/  VIADD R44, R46, 0xffffffe ;  /* 0x0ffffffe2e2c7836 */ /* 0x001fcc0000000000 */
[----:B------:R0:W1:Y:S02]  /*3810*/  F2I.FTZ.U32.TRUNC.NTZ R45, R44 ;  /* 0x0000002c002d7305 */ /* 0x000064000021f000 */
[----:B0-----:R-:W-:Y:S02]  /*3820*/  IMAD.MOV.U32 R44, RZ, RZ, RZ ;  /* 0x000000ffff2c7224 */ /* 0x001fe400078e00ff */
[----:B-1----:R-:W-:-:S04]  /*3830*/  IMAD R59, R59, R45, RZ ;  /* 0x0000002d3b3b7224 */ /* 0x002fc800078e02ff */
[----:B------:R-:W-:-:S06]  /*3840*/  IMAD.HI.U32 R45, R45, R59, R44 ;  /* 0x0000003b2d2d7227 */ /* 0x000fcc00078e002c */
[----:B------:R-:W-:-:S04]  /*3850*/  IMAD.HI.U32 R45, R45, R2, RZ ;  /* 0x000000022d2d7227 */ /* 0x000fc800078e00ff */
[----:B------:R-:W-:-:S04]  /*3860*/  IMAD.MOV R45, RZ, RZ, -R45 ;  /* 0x000000ffff2d7224 */ /* 0x000fc800078e0a2d */
[----:B------:R-:W-:-:S05]  /*3870*/  IMAD R46, R47, R45, R2 ;  /* 0x0000002d2f2e7224 */ /* 0x000fca00078e0202 */
[----:B------:R-:W-:-:S13]  /*3880*/  ISETP.GE.U32.AND P0, PT, R46, R47, PT ;  /* 0x0000002f2e00720c */ /* 0x000fda0003f06070 */
[----:B------:R-:W-:-:S05]  /*3890*/  @P0 IMAD.IADD R46, R46, 0x1, -R47 ;  /* 0x000000012e2e0824 */ /* 0x000fca00078e0a2f */
[----:B------:R-:W-:-:S13]  /*38a0*/  ISETP.GE.U32.AND P0, PT, R46, R47, PT ;  /* 0x0000002f2e00720c */ /* 0x000fda0003f06070 */
[----:B------:R-:W-:Y:S01]  /*38b0*/  @P0 IMAD.IADD R46, R46, 0x1, -R47 ;  /* 0x000000012e2e0824 */ /* 0x000fe200078e0a2f */
[----:B------:R-:W-:-:S05]  /*38c0*/  @!P1 LOP3.LUT R46, RZ, R47, RZ, 0x33, !PT ;  /* 0x0000002fff2e9212 */ /* 0x000fca00078e33ff */
[----:B------:R-:W-:-:S04]  /*38d0*/  IMAD.IADD R46, R52, 0x1, R46 ;  /* 0x00000001342e7824 */ /* 0x000fc800078e022e */
[----:B------:R-:W-:Y:S05]  /*38e0*/  NANOSLEEP R46 ;  /* 0x0000002e0000735d */ /* 0x000fea0003800000 */
[----:B------:R-:W2:Y:S01]  /*38f0*/  LD.E.128.STRONG.GPU R44, desc[UR8][R50.64+0x200] ;  /* 0x00020008322c7980 */ /* 0x000ea2000c10fd00 */
[----:B------:R-:W-:Y:S01]  /*3900*/  UMOV UR5, 0xffffffff ;  /* 0xffffffff00057882 */ /* 0x000fe20000000000 */
[----:B--2---:R-:W-:-:S04]  /*3910*/  ISETP.NE.U32.AND P5, PT, R46, 0x63, PT ;  /* 0x000000632e00780c */ /* 0x004fc80003fa5070 */
[----:B------:R-:W-:Y:S01]  /*3920*/  ISETP.NE.AND.EX P5, PT, R47, RZ, PT, P5 ;  /* 0x000000ff2f00720c */ /* 0x000fe20003fa5350 */
[----:B------:R-:W-:-:S12]  /*3930*/  BRA.DIV UR5, `(.L_x_5) ;  /* 0x0000008205447947 */ /* 0x000fd8000b800000 */
[----:B------:R-:W-:-:S13]  /*3940*/  VOTE.ANY P5, !P5 ;  /* 0x0000000000ff7806 */ /* 0x000fda00068a0100 */
.L_x_72:
[----:B------:R-:W-:Y:S01]  /*3950*/  IMAD.MOV.U32 R59, RZ, RZ, R52 ;  /* 0x000000ffff3b7224 */ /* 0x000fe200078e0034 */
[----:B------:R-:W-:Y:S06]  /*3960*/  @P5 BRA `(.L_x_6) ;  /* 0xfffffffc00845947 */ /* 0x000fec000383ffff */
[----:B------:R-:W-:Y:S01]  /*3970*/  UMOV UR5, 0xffffffff ;  /* 0xffffffff00057882 */ /* 0x000fe20000000000 */
[----:B------:R-:W-:-:S04]  /*3980*/  ISETP.NE.U32.AND P5, PT, R46, 0x65, PT ;  /* 0x000000652e00780c */ /* 0x000fc80003fa5070 */
[----:B------:R-:W-:Y:S01]  /*3990*/  ISETP.NE.AND.EX P5, PT, R47, RZ, PT, P5 ;  /* 0x000000ff2f00720c */ /* 0x000fe20003fa5350 */
[----:B------:R-:W-:-:S12]  /*39a0*/  BRA.DIV UR5, `(.L_x_7) ;  /* 0x0000008205487947 */ /* 0x000fd8000b800000 */
[----:B------:R-:W0:Y:S01]  /*39b0*/  S2R R51, SR_GEMASK ;  /* 0x0000000000337919 */ /* 0x000e220000003c00 */
[----:B------:R-:W-:Y:S01]  /*39c0*/  VOTE.ANY R60, PT, !P5 ;  /* 0x00000000003c7806 */ /* 0x000fe200068e0100 */
[----:B------:R-:W-:Y:S01]  /*39d0*/  IMAD.IADD R65, R65, 0x1, R58 ;  /* 0x0000000141417824 */ /* 0x000fe200078e023a */
[----:B------:R-:W-:Y:S02]  /*39e0*/  ISETP.NE.AND P1, PT, R44, RZ, PT ;  /* 0x000000ff2c00720c */ /* 0x000fe40003f25270 */
[----:B0-----:R-:W-:-:S05]  /*39f0*/  LOP3.LUT R60, R60, 0x80000000, R51, 0xec, !PT ;  /* 0x800000003c3c7812 */ /* 0x001fca00078eec33 */
[----:B------:R-:W-:-:S05]  /*3a00*/  VIADD R59, R60, 0xffffffff ;  /* 0xffffffff3c3b7836 */ /* 0x000fca0000000000 */
[----:B------:R-:W-:Y:S01]  /*3a10*/  LOP3.LUT R59, R60, R59, RZ, 0xc, !PT ;  /* 0x0000003b3c3b7212 */ /* 0x000fe200078e0cff */
[----:B------:R-:W-:-:S03]  /*3a20*/  VIADD R60, R0, 0x2 ;  /* 0x00000002003c7836 */ /* 0x000fc60000000000 */
[----:B------:R-:W0:Y:S02]  /*3a30*/  POPC R67, R59 ;  /* 0x0000003b00437309 */ /* 0x000e240000000000 */
[----:B0-----:R-:W0:Y:S01]  /*3a40*/  SHFL.DOWN PT, R68, R45, 0x1, R67 ;  /* 0x082000002d447989 */ /* 0x001e2200000e0043 */
[----:B------:R-:W-:-:S03]  /*3a50*/  ISETP.GE.AND P0, PT, R0, R67, PT ;  /* 0x000000430000720c */ /* 0x000fc60003f06270 */
[----:B------:R-:W1:Y:S01]  /*3a60*/  SHFL.DOWN PT, R52, R44, 0x1, R67 ;  /* 0x082000002c347989 */ /* 0x000e6200000e0043 */
[----:B0-----:R-:W-:-:S04]  /*3a70*/  SEL R68, R68, RZ, !P1 ;  /* 0x000000ff44447207 */ /* 0x001fc80004800000 */
[----:B------:R-:W-:-:S05]  /*3a80*/  SEL R63, R68, RZ, !P0 ;  /* 0x000000ff443f7207 */ /* 0x000fca0004000000 */
[----:B------:R-:W-:Y:S01]  /*3a90*/  IMAD.IADD R50, R45, 0x1, R63 ;  /* 0x000000012d327824 */ /* 0x000fe200078e023f */
[----:B-1----:R-:W-:Y:S02]  /*3aa0*/  SEL R63, R52, RZ, !P0 ;  /* 0x000000ff343f7207 */ /* 0x002fe40004000000 */
[----:B------:R-:W-:Y:S01]  /*3ab0*/  ISETP.GT.AND P0, PT, R60, R67, PT ;  /* 0x000000433c00720c */ /* 0x000fe20003f04270 */
[----:B------:R-:W-:Y:S01]  /*3ac0*/  VIADD R60, R0, 0x4 ;  /* 0x00000004003c7836 */ /* 0x000fe20000000000 */
[----:B------:R-:W0:Y:S01]  /*3ad0*/  SHFL.DOWN PT, R68, R50, 0x2, R67 ;  /* 0x0840000032447989 */ /* 0x000e2200000e0043 */
[----:B------:R-:W-:-:S05]  /*3ae0*/  LOP3.LUT P1, R52, R63, RZ, R44, 0xfa, !PT ;  /* 0x000000ff3f347212 */ /* 0x000fca000782fa2c */
[----:B------:R-:W1:Y:S01]  /*3af0*/  SHFL.DOWN PT, R62, R52, 0x2, R67 ;  /* 0x08400000343e7989 */ /* 0x000e6200000e0043 */
[----:B0-----:R-:W-:-:S04]  /*3b00*/  SEL R68, R68, RZ, !P1 ;  /* 0x000000ff44447207 */ /* 0x001fc80004800000 */
[----:B------:R-:W-:-:S05]  /*3b10*/  SEL R45, R68, RZ, !P0 ;  /* 0x000000ff442d7207 */ /* 0x000fca0004000000 */
[----:B------:R-:W-:Y:S01]  /*3b20*/  IMAD.IADD R44, R50, 0x1, R45 ;  /* 0x00000001322c7824 */ /* 0x000fe200078e022d */
[----:B-1----:R-:W-:Y:S02]  /*3b30*/  SEL R45, R62, RZ, !P0 ;  /* 0x000000ff3e2d7207 */ /* 0x002fe40004000000 */
[----:B------:R-:W-:Y:S02]  /*3b40*/  ISETP.GT.AND P0, PT, R60, R67, PT ;  /* 0x000000433c00720c */ /* 0x000fe40003f04270 */
[----:B------:R-:W0:Y:S01]  /*3b50*/  SHFL.DOWN PT, R63, R44, 0x4, R67 ;  /* 0x088000002c3f7989 */ /* 0x000e2200000e0043 */
[----:B------:R-:W-:-:S05]  /*3b60*/  LOP3.LUT P2, R50, R52, RZ, R45, 0xfa, !PT ;  /* 0x000000ff34327212 */ /* 0x000fca000784fa2d */
[----:B------:R-:W1:Y:S01]  /*3b70*/  SHFL.DOWN PT, R68, R50, 0x4, R67 ;  /* 0x0880000032447989 */ /* 0x000e6200000e0043 */
[----:B0-----:R-:W-:-:S04]  /*3b80*/  SEL R63, R63, RZ, !P2 ;  /* 0x000000ff3f3f7207 */ /* 0x001fc80005000000 */
[----:B------:R-:W-:Y:S02]  /*3b90*/  SEL R63, R63, RZ, !P0 ;  /* 0x000000ff3f3f7207 */ /* 0x000fe40004000000 */
[----:B-1----:R-:W-:-:S03]  /*3ba0*/  SEL R45, R68, RZ, !P0 ;  /* 0x000000ff442d7207 */ /* 0x002fc60004000000 */
[----:B------:R-:W-:Y:S01]  /*3bb0*/  IMAD.IADD R62, R44, 0x1, R63 ;  /* 0x000000012c3e7824 */ /* 0x000fe200078e023f */
[----:B------:R-:W-:Y:S01]  /*3bc0*/  LOP3.LUT P1, R64, R50, RZ, R45, 0xfa, !PT ;  /* 0x000000ff32407212 */ /* 0x000fe2000782fa2d */
[----:B------:R-:W-:-:S03]  /*3bd0*/  VIADD R44, R0, 0x8 ;  /* 0x00000008002c7836 */ /* 0x000fc60000000000 */
[----:B------:R-:W0:Y:S02]  /*3be0*/  SHFL.DOWN PT, R52, R62, 0x8, R67 ;  /* 0x090000003e347989 */ /* 0x000e2400000e0043 */
[----:B------:R-:W-:Y:S02]  /*3bf0*/  ISETP.GT.AND P0, PT, R44, R67, PT ;  /* 0x000000432c00720c */ /* 0x000fe40003f04270 */
[----:B------:R-:W1:Y:S01]  /*3c00*/  SHFL.DOWN PT, R68, R64, 0x8, R67 ;  /* 0x0900000040447989 */ /* 0x000e6200000e0043 */
[----:B0-----:R-:W-:-:S04]  /*3c10*/  SEL R52, R52, RZ, !P1 ;  /* 0x000000ff34347207 */ /* 0x001fc80004800000 */
[----:B------:R-:W-:-:S05]  /*3c20*/  SEL R45, R52, RZ, !P0 ;  /* 0x000000ff342d7207 */ /* 0x000fca0004000000 */
[----:B------:R-:W-:Y:S01]  /*3c30*/  IMAD.IADD R52, R62, 0x1, R45 ;  /* 0x000000013e347824 */ /* 0x000fe200078e022d */
[----:B-1----:R-:W-:Y:S02]  /*3c40*/  SEL R45, R68, RZ, !P0 ;  /* 0x000000ff442d7207 */ /* 0x002fe40004000000 */
[----:B------:R-:W-:Y:S01]  /*3c50*/  ISETP.NE.U32.AND P0, PT, R46, 0x65, PT ;  /* 0x000000652e00780c */ /* 0x000fe20003f05070 */
[----:B------:R-:W-:Y:S01]  /*3c60*/  VIADD R46, R0, 0x10 ;  /* 0x00000010002e7836 */ /* 0x000fe20000000000 */
[----:B------:R-:W-:Y:S01]  /*3c70*/  LOP3.LUT P2, R50, R64, RZ, R45, 0xfa, !PT ;  /* 0x000000ff40327212 */ /* 0x000fe2000784fa2d */
[----:B------:R-:W0:Y:S01]  /*3c80*/  SHFL.DOWN PT, R68, R52, 0x10, R67 ;  /* 0x0a00000034447989 */ /* 0x000e2200000e0043 */
[----:B------:R-:W1:Y:S01]  /*3c90*/  LDC.64 R44, c[0x0][0x3a0] ;  /* 0x0000e800ff2c7b82 */ /* 0x000e620000000a00 */
[----:B------:R-:W-:Y:S02]  /*3ca0*/  ISETP.NE.AND.EX P0, PT, R47, RZ, PT, P0 ;  /* 0x000000ff2f00720c */ /* 0x000fe40003f05300 */
[----:B------:R-:W2:Y:S01]  /*3cb0*/  SHFL.DOWN PT, R63, R50, 0x10, R67 ;  /* 0x0a000000323f7989 */ /* 0x000ea200000e0043 */
[----:B------:R-:W-:-:S10]  /*3cc0*/  ISETP.GT.AND P1, PT, R46, R67, PT ;  /* 0x000000432e00720c */ /* 0x000fd40003f24270 */
[----:B------:R-:W-:Y:S02]  /*3cd0*/  VOTE.ALL P5, P0 ;  /* 0x0000000000ff7806 */ /* 0x000fe400000a0000 */
[----:B0-----:R-:W-:Y:S02]  /*3ce0*/  SEL R68, R68, RZ, !P2 ;  /* 0x000000ff44447207 */ /* 0x001fe40005000000 */
[----:B-1----:R-:W-:Y:S02]  /*3cf0*/  IADD3 R62, P2, PT, R44, 0x200, RZ ;  /* 0x000002002c3e7810 */ /* 0x002fe40007f5e0ff */
[----:B------:R-:W-:Y:S02]  /*3d00*/  SEL R59, R68, RZ, !P1 ;  /* 0x000000ff443b7207 */ /* 0x000fe40004800000 */
[----:B--2---:R-:W-:Y:S01]  /*3d10*/  SEL R47, R63, RZ, !P1 ;  /* 0x000000ff3f2f7207 */ /* 0x004fe20004800000 */
[----:B------:R-:W-:Y:S02]  /*3d20*/  IMAD.X R63, RZ, RZ, R45, P2 ;  /* 0x000000ffff3f7224 */ /* 0x000fe400010e062d */
[----:B------:R-:W-:Y:S01]  /*3d30*/  IMAD.IADD R52, R52, 0x1, R59 ;  /* 0x0000000134347824 */ /* 0x000fe200078e023b */
[----:B------:R-:W-:-:S07]  /*3d40*/  LOP3.LUT R50, R47, R50, RZ, 0xfc, !PT ;  /* 0x000000322f327212 */ /* 0x000fce00078efcff */
.L_x_86:
[----:B------:R-:W-:Y:S05]  /*3d50*/  @!P5 BRA `(.L_x_8) ;  /* 0x00000004008cd947 */ /* 0x000fea0003800000 */
[----:B------:R-:W-:-:S07]  /*3d60*/  IMAD.MOV.U32 R64, RZ, RZ, 0x3a0 ;  /* 0x000003a0ff407424 */ /* 0x000fce00078e00ff */
.L_x_12:
[----:B------:R-:W-:Y:S01]  /*3d70*/  SHF.R.U32.HI R64, RZ, 0x1, R64 ;  /* 0x00000001ff407819 */ /* 0x000fe20000011640 */
[----:B------:R-:W-:Y:S02]  /*3d80*/  IMAD.MOV.U32 R44, RZ, RZ, R62 ;  /* 0x000000ffff2c7224 */ /* 0x000fe400078e003e */
[----:B------:R-:W-:Y:S02]  /*3d90*/  IMAD.MOV.U32 R45, RZ, RZ, R63 ;  /* 0x000000ffff2d7224 */ /* 0x000fe400078e003f */
[----:B------:R-:W-:Y:S02]  /*3da0*/  IMAD.MOV.U32 R67, RZ, RZ, R64 ;  /* 0x000000ffff437224 */ /* 0x000fe400078e0040 */
[----:B------:R-:W-:-:S07]  /*3db0*/  IMAD.WIDE R58, R65, 0x10, R44 ;  /* 0x00000010413a7825 */ /* 0x000fce00078e022c */
.L_x_10:
[----:B------:R-:W-:Y:S01]  /*3dc0*/  SHF.R.U32.HI R66, RZ, 0x1, R67 ;  /* 0x00000001ff427819 */ /* 0x000fe20000011643 */
[----:B------:R-:W-:-:S03]  /*3dd0*/  IMAD R2, R2, 0x41a7, RZ ;  /* 0x000041a702027824 */ /* 0x000fc600078e02ff */
[----:B------:R-:W-:Y:S02]  /*3de0*/  IADD3 R47, PT, PT, R67, 0x1, -R66 ;  /* 0x00000001432f7810 */ /* 0x000fe40007ffe842 */
        /* <DEDUP_REMOVED lines=26> */
.L_x_89:
[----:B------:R-:W-:Y:S01]  /*3f90*/  IMAD.MOV.U32 R67, RZ, RZ, R66 ;  /* 0x000000ffff437224 */ /* 0x000fe200078e0042 */
[----:B------:R-:W-:Y:S06]  /*3fa0*/  @P5 BRA `(.L_x_10) ;  /* 0xfffffffc00845947 */ /* 0x000fec000383ffff */
[----:B------:R-:W-:Y:S01]  /*3fb0*/  UMOV UR5, 0xffffffff ;  /* 0xffffffff00057882 */ /* 0x000fe20000000000 */
[----:B------:R-:W-:-:S04]  /*3fc0*/  ISETP.NE.U32.AND P5, PT, R46, 0x65, PT ;  /* 0x000000652e00780c */ /* 0x000fc80003fa5070 */
[----:B------:R-:W-:Y:S01]  /*3fd0*/  ISETP.NE.AND.EX P5, PT, R47, RZ, PT, P5 ;  /* 0x000000ff2f00720c */ /* 0x000fe20003fa5350 */
[----:B------:R-:W-:-:S12]  /*3fe0*/  BRA.DIV UR5, `(.L_x_11) ;  /* 0x00000082058c7947 */ /* 0x000fd8000b800000 */
[----:B------:R-:W-:Y:S01]  /*3ff0*/  VOTE.ANY R60, PT, !P5 ;  /* 0x00000000003c7806 */ /* 0x000fe200068e0100 */
[----:B------:R-:W-:Y:S01]  /*4000*/  VIADD R65, R65, 0xffffffe0 ;  /* 0xffffffe041417836 */ /* 0x000fe20000000000 */
[----:B------:R-:W-:Y:S02]  /*4010*/  ISETP.NE.AND P1, PT, R44, RZ, PT ;  /* 0x000000ff2c00720c */ /* 0x000fe40003f25270 */
[----:B------:R-:W-:Y:S02]  /*4020*/  LOP3.LUT R60, R60, 0x80000000, R51, 0xec, !PT ;  /* 0x800000003c3c7812 */ /* 0x000fe400078eec33 */
[----:B------:R-:W-:Y:S01]  /*4030*/  ISETP.NE.U32.AND P5, PT, R46, 0x65, PT ;  /* 0x000000652e00780c */ /* 0x000fe20003fa5070 */
[----:B------:R-:W-:Y:S02]  /*4040*/  VIADD R46, R0, 0x10 ;  /* 0x00000010002e7836 */ /* 0x000fe40000000000 */
[----:B------:R-:W-:Y:S01]  /*4050*/  VIADD R59, R60, 0xffffffff ;  /* 0xffffffff3c3b7836 */ /* 0x000fe20000000000 */
[----:B------:R-:W-:-:S04]  /*4060*/  ISETP.NE.AND.EX P5, PT, R47, RZ, PT, P5 ;  /* 0x000000ff2f00720c */ /* 0x000fc80003fa5350 */
[----:B------:R-:W-:Y:S01]  /*4070*/  LOP3.LUT R59, R60, R59, RZ, 0xc, !PT ;  /* 0x0000003b3c3b7212 */ /* 0x000fe200078e0cff */
[----:B------:R-:W-:-:S03]  /*4080*/  VIADD R60, R0, 0x2 ;  /* 0x00000002003c7836 */ /* 0x000fc60000000000 */
[----:B------:R-:W0:Y:S05]  /*4090*/  POPC R67, R59 ;  /* 0x0000003b00437309 */ /* 0x000e2a0000000000 */
[----:B------:R-:W-:Y:S01]  /*40a0*/  VOTE.ALL P5, P5 ;  /* 0x0000000000ff7806 */ /* 0x000fe200028a0000 */
[----:B0-----:R-:W0:Y:S01]  /*40b0*/  SHFL.DOWN PT, R68, R45, 0x1, R67 ;  /* 0x082000002d447989 */ /* 0x001e2200000e0043 */
[----:B------:R-:W-:-:S03]  /*40c0*/  ISETP.GE.AND P0, PT, R0, R67, PT ;  /* 0x000000430000720c */ /* 0x000fc60003f06270 */
[----:B------:R-:W1:Y:S01]  /*40d0*/  SHFL.DOWN PT, R58, R44, 0x1, R67 ;  /* 0x082000002c3a7989 */ /* 0x000e6200000e0043 */
[----:B0-----:R-:W-:-:S04]  /*40e0*/  SEL R68, R68, RZ, !P1 ;  /* 0x000000ff44447207 */ /* 0x001fc80004800000 */
[----:B------:R-:W-:Y:S02]  /*40f0*/  SEL R68, R68, RZ, !P0 ;  /* 0x000000ff44447207 */ /* 0x000fe40004000000 */
[----:B-1----:R-:W-:Y:S02]  /*4100*/  SEL R69, R58, RZ, !P0 ;  /* 0x000000ff3a457207 */ /* 0x002fe40004000000 */
[----:B------:R-:W-:Y:S01]  /*4110*/  ISETP.GT.AND P0, PT, R60, R67, PT ;  /* 0x000000433c00720c */ /* 0x000fe20003f04270 */
[----:B------:R-:W-:Y:S01]  /*4120*/  IMAD.IADD R58, R45, 0x1, R68 ;  /* 0x000000012d3a7824 */ /* 0x000fe200078e0244 */
[----:B------:R-:W-:Y:S01]  /*4130*/  LOP3.LUT P1, R69, R69, RZ, R44, 0xfa, !PT ;  /* 0x000000ff45457212 */ /* 0x000fe2000782fa2c */
[----:B------:R-:W-:-:S03]  /*4140*/  VIADD R60, R0, 0x8 ;  /* 0x00000008003c7836 */ /* 0x000fc60000000000 */
[----:B------:R-:W0:Y:S04]  /*4150*/  SHFL.DOWN PT, R68, R58, 0x2, R67 ;  /* 0x084000003a447989 */ /* 0x000e2800000e0043 */
        /* <DEDUP_REMOVED lines=8> */
[-C--:B------:R-:W-:Y:S02]  /*41e0*/  ISETP.GT.AND P0, PT, R44, R67.reuse, PT ;  /* 0x000000432c00720c */ /* 0x080fe40003f04270 */
[----:B------:R-:W1:Y:S01]  /*41f0*/  SHFL.DOWN PT, R44, R59, 0x4, R67 ;  /* 0x088000003b2c7989 */ /* 0x000e6200000e0043 */
[----:B0-----:R-:W-:Y:S02]  /*4200*/  SEL R68, R68, RZ, !P1 ;  /* 0x000000ff44447207 */ /* 0x001fe40004800000 */
[----:B------:R-:W-:Y:S02]  /*4210*/  ISETP.GT.AND P1, PT, R46, R67, PT ;  /* 0x000000432e00720c */ /* 0x000fe40003f24270 */
[----:B------:R-:W-:Y:S02]  /*4220*/  SEL R68, R68, RZ, !P0 ;  /* 0x000000ff44447207 */ /* 0x000fe40004000000 */
[----:B-1----:R-:W-:-:S02]  /*4230*/  SEL R44, R44, RZ, !P0 ;  /* 0x000000ff2c2c7207 */ /* 0x002fc40004000000 */
[----:B------:R-:W-:Y:S01]  /*4240*/  ISETP.GT.AND P0, PT, R60, R67, PT ;  /* 0x000000433c00720c */ /* 0x000fe20003f04270 */
[----:B------:R-:W-:Y:S01]  /*4250*/  IMAD.IADD R58, R45, 0x1, R68 ;  /* 0x000000012d3a7824 */ /* 0x000fe200078e0244 */
[----:B------:R-:W-:-:S04]  /*4260*/  LOP3.LUT P2, R44, R59, RZ, R44, 0xfa, !PT ;  /* 0x000000ff3b2c7212 */ /* 0x000fc8000784fa2c */
[----:B------:R-:W0:Y:S04]  /*4270*/  SHFL.DOWN PT, R68, R58, 0x8, R67 ;  /* 0x090000003a447989 */ /* 0x000e2800000e0043 */
[----:B------:R-:W1:Y:S01]  /*4280*/  SHFL.DOWN PT, R69, R44, 0x8, R67 ;  /* 0x090000002c457989 */ /* 0x000e6200000e0043 */
[----:B0-----:R-:W-:-:S04]  /*4290*/  SEL R68, R68, RZ, !P2 ;  /* 0x000000ff44447207 */ /* 0x001fc80005000000 */
[----:B------:R-:W-:Y:S02]  /*42a0*/  SEL R45, R68, RZ, !P0 ;  /* 0x000000ff442d7207 */ /* 0x000fe40004000000 */
[----:B-1----:R-:W-:-:S03]  /*42b0*/  SEL R69, R69, RZ, !P0 ;  /* 0x000000ff45457207 */ /* 0x002fc60004000000 */
[----:B------:R-:W-:Y:S01]  /*42c0*/  IMAD.IADD R45, R58, 0x1, R45 ;  /* 0x000000013a2d7824 */ /* 0x000fe200078e022d */
[----:B------:R-:W-:-:S04]  /*42d0*/  LOP3.LUT P0, R69, R44, RZ, R69, 0xfa, !PT ;  /* 0x000000ff2c457212 */ /* 0x000fc8000780fa45 */
[----:B------:R-:W0:Y:S04]  /*42e0*/  SHFL.DOWN PT, R68, R45, 0x10, R67 ;  /* 0x0a0000002d447989 */ /* 0x000e2800000e0043 */
[----:B------:R-:W1:Y:S01]  /*42f0*/  SHFL.DOWN PT, R58, R69, 0x10, R67 ;  /* 0x0a000000453a7989 */ /* 0x000e6200000e0043 */
[----:B0-----:R-:W-:Y:S02]  /*4300*/  SEL R68, R68, RZ, !P0 ;  /* 0x000000ff44447207 */ /* 0x001fe40004000000 */
[----:B------:R-:W-:Y:S02]  /*4310*/  ISETP.NE.AND P0, PT, R50, RZ, PT ;  /* 0x000000ff3200720c */ /* 0x000fe40003f05270 */
[----:B------:R-:W-:Y:S02]  /*4320*/  SEL R68, R68, RZ, !P1 ;  /* 0x000000ff44447207 */ /* 0x000fe40004800000 */
[----:B-1----:R-:W-:-:S03]  /*4330*/  SEL R58, R58, RZ, !P1 ;  /* 0x000000ff3a3a7207 */ /* 0x002fc60004800000 */
[----:B------:R-:W-:Y:S01]  /*4340*/  IMAD.IADD R68, R45, 0x1, R68 ;  /* 0x000000012d447824 */ /* 0x000fe200078e0244 */
[----:B------:R-:W-:-:S04]  /*4350*/  LOP3.LUT R50, R69, R58, R50, 0xfe, !PT ;  /* 0x0000003a45327212 */ /* 0x000fc800078efe32 */
[----:B------:R-:W-:-:S05]  /*4360*/  SEL R45, R68, RZ, !P0 ;  /* 0x000000ff442d7207 */ /* 0x000fca0004000000 */
[----:B------:R-:W-:-:S07]  /*4370*/  IMAD.IADD R52, R45, 0x1, R52 ;  /* 0x000000012d347824 */ /* 0x000fce00078e0234 */
.L_x_103:
[----:B------:R-:W-:Y:S05]  /*4380*/  @P5 BRA `(.L_x_12) ;  /* 0xfffffff800785947 */ /* 0x000fea000383ffff */
.L_x_8:
[----:B------:R-:W0:Y:S01]  /*4390*/  S2R R59, SR_TID.X ;  /* 0x00000000003b7919 */ /* 0x000e220000002100 */
[----:B------:R-:W-:Y:S01]  /*43a0*/  ISETP.NE.AND P1, PT, R0, RZ, PT ;  /* 0x000000ff0000720c */ /* 0x000fe20003f25270 */
[----:B------:R-:W-:Y:S01]  /*43b0*/  BSSY.RECONVERGENT B1, `(.L_x_13) ;  /* 0x0000015000017945 */ /* 0x000fe20003800200 */
[----:B------:R-:W-:-:S11]  /*43c0*/  IMAD.MOV.U32 R51, RZ, RZ, R52 ;  /* 0x000000ffff337224 */ /* 0x000fd600078e0034 */
[----:B------:R-:W1:Y:S01]  /*43d0*/  @!P1 S2R R45, SR_CgaCtaId ;  /* 0x00000000002d9919 */ /* 0x000e620000008800 */
[----:B------:R-:W-:Y:S02]  /*43e0*/  @!P1 MOV R0, 0x400 ;  /* 0x0000040000009802 */ /* 0x000fe40000000f00 */
[----:B0-----:R-:W-:Y:S02]  /*43f0*/  ISETP.NE.AND P0, PT, R59, RZ, PT ;  /* 0x000000ff3b00720c */ /* 0x001fe40003f05270 */
[----:B-1----:R-:W-:-:S11]  /*4400*/  @!P1 LEA R2, R45, R0, 0x18 ;  /* 0x000000002d029211 */ /* 0x002fd600078ec0ff */
[----:B------:R-:W-:Y:S05]  /*4410*/  @P0 BRA `(.L_x_14) ;  /* 0x0000000000380947 */ /* 0x000fea0003800000 */
[----:B------:R-:W0:Y:S01]  /*4420*/  S2UR UR6, SR_CgaCtaId ;  /* 0x00000000000679c3 */ /* 0x000e220000008800 */
[----:B------:R-:W-:Y:S01]  /*4430*/  ISETP.NE.AND P0, PT, R53, RZ, PT ;  /* 0x000000ff3500720c */ /* 0x000fe20003f05270 */
[----:B------:R-:W-:Y:S01]  /*4440*/  UMOV UR5, 0x400 ;  /* 0x0000040000057882 */ /* 0x000fe20000000000 */
[----:B------:R-:W-:Y:S01]  /*4450*/  LOP3.LUT R53, R50, R53, RZ, 0xfc, !PT ;  /* 0x0000003532357212 */ /* 0x000fe200078efcff */
[----:B------:R-:W-:Y:S01]  /*4460*/  IMAD.MOV.U32 R46, RZ, RZ, 0x65 ;  /* 0x00000065ff2e7424 */ /* 0x000fe200078e00ff */
[----:B------:R-:W-:Y:S01]  /*4470*/  SEL R0, R52, RZ, !P0 ;  /* 0x000000ff34007207 */ /* 0x000fe20004000000 */
[----:B------:R-:W-:Y:S02]  /*4480*/  IMAD.MOV.U32 R47, RZ, RZ, 0x0 ;  /* 0x00000000ff2f7424 */ /* 0x000fe400078e00ff */
[----:B------:R-:W-:Y:S02]  /*4490*/  IMAD.MOV.U32 R44, RZ, RZ, R53 ;  /* 0x000000ffff2c7224 */ /* 0x000fe400078e0035 */
[----:B------:R-:W-:-:S05]  /*44a0*/  IMAD.IADD R45, R49, 0x1, R0 ;  /* 0x00000001312d7824 */ /* 0x000fca00078e0200 */
[----:B------:R1:W-:Y:S01]  /*44b0*/  ST.E.128.STRONG.GPU desc[UR8][R54.64+0x200], R44 ;  /* 0x0002002c36007985 */ /* 0x0003e2000c10fd08 */
[----:B0-----:R-:W-:-:S09]  /*44c0*/  ULEA UR5, UR6, UR5, 0x18 ;  /* 0x0000000506057291 */ /* 0x001fd2000f8ec0ff */
[----:B------:R1:W-:Y:S04]  /*44d0*/  STS.64 [UR5+0x68], R52 ;  /* 0x00006834ff007988 */ /* 0x0003e80008000a05 */
[----:B------:R1:W-:Y:S04]  /*44e0*/  STS [UR5+0x70], R45 ;  /* 0x0000702dff007988 */ /* 0x0003e80008000805 */
[----:B------:R1:W-:Y:S02]  /*44f0*/  STS [UR5+0x64], R50 ;  /* 0x00006432ff007988 */ /* 0x0003e40008000805 */
.L_x_14:
[----:B------:R-:W-:Y:S05]  /*4500*/  BSYNC.RECONVERGENT B1 ;  /* 0x0000000000017941 */ /* 0x000fea0003800200 */
.L_x_13:
[----:B------:R0:W-:Y:S01]  /*4510*/  @!P1 STS.64 [R2+0x40], R50 ;  /* 0x0000403202009388 */ /* 0x0001e20000000a00 */
[----:B------:R-:W-:Y:S02]  /*4520*/  @!P1 IMAD.MOV.U32 R48, RZ, RZ, R50 ;  /* 0x000000ffff309224 */ /* 0x000fe400078e0032 */
[----:B------:R-:W-:-:S07]  /*4530*/  @!P1 IMAD.MOV.U32 R61, RZ, RZ, R52 ;  /* 0x000000ffff3d9224 */ /* 0x000fce00078e0034 */
.L_x_4:
[----:B------:R-:W-:Y:S05]  /*4540*/  WARPSYNC.ALL ;  /* 0x0000000000007948 */ /* 0x000fea0003800000 */
[----:B------:R-:W2:Y:S08]  /*4550*/  S2UR UR6, SR_CgaCtaId ;  /* 0x00000000000679c3 */ /* 0x000eb00000008800 */
[----:B------:R-:W-:Y:S01]  /*4560*/  BAR.SYNC.DEFER_BLOCKING 0x0 ;  /* 0x0000000000007b1d */ /* 0x000fe20000010000 */
[----:B------:R-:W-:-:S02]  /*4570*/  ISETP.NE.AND P0, PT, R48, RZ, PT ;  /* 0x000000ff3000720c */ /* 0x000fc40003f05270 */
[----:B------:R-:W-:-:S03]  /*4580*/  ISETP.NE.AND P1, PT, R59, RZ, PT ;  /* 0x000000ff3b00720c */ /* 0x000fc60003f25270 */
[----:B------:R-:W-:Y:S02]  /*4590*/  UMOV UR5, 0x400 ;  /* 0x0000040000057882 */ /* 0x000fe40000000000 */
[----:B--2---:R-:W-:-:S09]  /*45a0*/  ULEA UR5, UR6, UR5, 0x18 ;  /* 0x0000000506057291 */ /* 0x004fd2000f8ec0ff */
[----:B------:R-:W2:Y:S02]  /*45b0*/  LDS R0, [UR5+0x44] ;  /* 0x00004405ff007984 */ /* 0x000ea40008000800 */
[----:B--2---:R-:W-:Y:S02]  /*45c0*/  SEL R0, R0, RZ, !P0 ;  /* 0x000000ff00007207 */ /* 0x004fe40004000000 */
[----:B------:R-:W-:Y:S02]  /*45d0*/  ISETP.NE.AND P0, PT, R3, R4, PT ;  /* 0x000000040300720c */ /* 0x000fe40003f05270 */
[----:B------:R-:W-:-:S05]  /*45e0*/  SEL R0, R0, RZ, P1 ;  /* 0x000000ff00007207 */ /* 0x000fca0000800000 */
[----:B------:R-:W-:-:S05]  /*45f0*/  IMAD.IADD R0, R0, 0x1, R61 ;  /* 0x0000000100007824 */ /* 0x000fca00078e023d */
[----:B------:R-:W-:Y:S02]  /*4600*/  SEL R3, R0, RZ, !P0 ;  /* 0x000000ff00037207 */ /* 0x000fe40004000000 */
[----:B------:R-:W-:-:S03]  /*4610*/  ISETP.NE.AND P0, PT, R4, R5, PT ;  /* 0x000000050400720c */ /* 0x000fc60003f05270 */
        /* <DEDUP_REMOVED lines=55> */
[----:B------:R-:W-:-:S07]  /*4990*/  SEL R0, R42, RZ, !P0 ;  /* 0x000000ff2a007207 */ /* 0x000fce0004000000 */
.L_x_3:
[----:B------:R-:W-:Y:S05]  /*49a0*/  BSYNC.RECONVERGENT B0 ;  /* 0x0000000000007941 */ /* 0x000fea0003800200 */
.L_x_1:
[----:B------:R-:W-:Y:S01]  /*49b0*/  BAR.SYNC.DEFER_BLOCKING 0x0 ;  /* 0x0000000000007b1d */ /* 0x000fe20000010000 */
[----:B------:R-:W-:Y:S01]  /*49c0*/  IMAD.IADD R43, R43, 0x1, R0 ;  /* 0x000000012b2b7824 */ /* 0x000fe200078e0200 */
[C---:B0-----:R-:W-:Y:S02]  /*49d0*/  LOP3.LUT R2, R59.reuse, 0x3e0, RZ, 0xc0, !PT ;  /* 0x000003e03b027812 */ /* 0x041fe400078ec0ff */
[----:B------:R-:W-:Y:S02]  /*49e0*/  LOP3.LUT R3, R59, 0x1f, RZ, 0xc0, !PT ;  /* 0x0000001f3b037812 */ /* 0x000fe400078ec0ff */
[----:B------:R-:W0:Y:S01]  /*49f0*/  LDCU.64 UR6, c[0x0][0x398] ;  /* 0x00007300ff0677ac */ /* 0x000e220008000a00 */
[----:B------:R-:W2:Y:S02]  /*4a00*/  S2R R5, SR_CTAID.X ;  /* 0x0000000000057919 */ /* 0x000ea40000002500 */
[----:B------:R-:W-:Y:S02]  /*4a10*/  IMAD R2, R2, 0x14, R3 ;  /* 0x0000001402027824 */ /* 0x000fe400078e0203 */
[----:B------:R-:W-:Y:S01]  /*4a20*/  IMAD.MOV.U32 R3, RZ, RZ, RZ ;  /* 0x000000ffff037224 */ /* 0x000fe200078e00ff */
[----:B------:R-:W-:Y:S04]  /*4a30*/  STS.128 [R56], R24 ;  /* 0x0000001838007388 */ /* 0x000fe80000000c00 */
[----:B------:R-:W-:Y:S04]  /*4a40*/  STS.128 [R56+0x10], R28 ;  /* 0x0000101c38007388 */ /* 0x000fe80000000c00 */
[----:B------:R-:W-:Y:S04]  /*4a50*/  STS.128 [R56+0x20], R32 ;  /* 0x0000202038007388 */ /* 0x000fe80000000c00 */
[----:B------:R-:W-:Y:S04]  /*4a60*/  STS.128 [R56+0x30], R36 ;  /* 0x0000302438007388 */ /* 0x000fe80000000c00 */
[----:B------:R-:W-:Y:S01]  /*4a70*/  STS.128 [R56+0x40], R40 ;  /* 0x0000402838007388 */ /* 0x000fe20000000c00 */
[----:B------:R-:W-:-:S03]  /*4a80*/  NOP ;  /* 0x0000000000007918 */ /* 0x000fc60000000000 */
[----:B------:R-:W3:Y:S01]  /*4a90*/  LDS R7, [R57] ;  /* 0x0000000039077984 */ /* 0x000ee20000000800 */
[----:B--2---:R-:W-:-:S03]  /*4aa0*/  IMAD.WIDE.U32 R2, R5, 0x1180, R2 ;  /* 0x0000118005027825 */ /* 0x004fc600078e0002 */
[----:B------:R-:W2:Y:S01]  /*4ab0*/  LDS R9, [R57+0x80] ;  /* 0x0000800039097984 */ /* 0x000ea20000000800 */
[----:B0-----:R-:W-:-:S03]  /*4ac0*/  LEA R4, P0, R2, UR6, 0x2 ;  /* 0x0000000602047c11 */ /* 0x001fc6000f8010ff */
[----:B------:R-:W0:Y:S01]  /*4ad0*/  LDS R11, [R57+0x100] ;  /* 0x00010000390b7984 */ /* 0x000e220000000800 */
[----:B------:R-:W-:-:S03]  /*4ae0*/  LEA.HI.X R5, R2, UR7, R3, 0x2, P0 ;  /* 0x0000000702057c11 */ /* 0x000fc600080f1403 */
[----:B------:R-:W4:Y:S04]  /*4af0*/  LDS R13, [R57+0x180] ;  /* 0x00018000390d7984 */ /* 0x000f280000000800 */
[----:B------:R-:W5:Y:S04]  /*4b00*/  LDS R15, [R57+0x200] ;  /* 0x00020000390f7984 */ /* 0x000f680000000800 */
        /* <DEDUP_REMOVED lines=14> */
[----:B-1----:R-:W1:Y:S04]  /*4bf0*/  LDS R45, [R57+0x980] ;  /* 0x00098000392d7984 */ /* 0x002e680000000800 */
[----:B---3--:R-:W-:Y:S04]  /*4c00*/  STG.E desc[UR8][R4.64], R7 ;  /* 0x0000000704007986 */ /* 0x008fe8000c101908 */
[----:B--2---:R-:W-:Y:S04]  /*4c10*/  STG.E desc[UR8][R4.64+0x80], R9 ;  /* 0x0000800904007986 */ /* 0x004fe8000c101908 */
[----:B0-----:R-:W-:Y:S04]  /*4c20*/  STG.E desc[UR8][R4.64+0x100], R11 ;  /* 0x0001000b04007986 */ /* 0x001fe8000c101908 */
[----:B----4-:R-:W-:Y:S04]  /*4c30*/  STG.E desc[UR8][R4.64+0x180], R13 ;  /* 0x0001800d04007986 */ /* 0x010fe8000c101908 */
[----:B-----5:R-:W-:Y:S04]  /*4c40*/  STG.E desc[UR8][R4.64+0x200], R15 ;  /* 0x0002000f04007986 */ /* 0x020fe8000c101908 */
[----:B------:R-:W-:Y:S04]  /*4c50*/  STG.E desc[UR8][R4.64+0x280], R17 ;  /* 0x0002801104007986 */ /* 0x000fe8000c101908 */
        /* <DEDUP_REMOVED lines=13> */
[----:B-1----:R-:W-:Y:S01]  /*4d30*/  STG.E desc[UR8][R4.64+0x980], R45 ;  /* 0x0009802d04007986 */ /* 0x002fe2000c101908 */
[----:B------:R-:W-:Y:S05]  /*4d40*/  EXIT ;  /* 0x000000000000794d */ /* 0x000fea0003800000 */
.L_x_0:
[----:B------:R-:W-:-:S04]  /*4d50*/  ISETP.NE.U32.AND P0, PT, R2, RZ, PT ;  /* 0x000000ff0200720c */ /* 0x000fc80003f05070 */
[----:B------:R-:W-:-:S13]  /*4d60*/  ISETP.NE.AND.EX P0, PT, R46, RZ, PT, P0 ;  /* 0x000000ff2e00720c */ /* 0x000fda0003f05300 */
[----:B------:R-:W-:Y:S05]  /*4d70*/  @!P0 EXIT ;  /* 0x000000000000894d */ /* 0x000fea0003800000 */
[----:B------:R-:W0:Y:S01]  /*4d80*/  LDC.64 R8, c[0x0][0x380] ;  /* 0x0000e000ff087b82 */ /* 0x000e220000000a00 */
[----:B------:R-:W-:Y:S01]  /*4d90*/  IMAD.MOV.U32 R12, RZ, RZ, RZ ;  /* 0x000000ffff0c7224 */ /* 0x000fe200078e00ff */
[----:B------:R-:W-:Y:S01]  /*4da0*/  LOP3.LUT R0, R0, 0xffffbfff, RZ, 0xc0, !PT ;  /* 0xffffbfff00007812 */ /* 0x000fe200078ec0ff */
[----:B------:R-:W-:Y:S01]  /*4db0*/  BSSY.RECONVERGENT B0, `(.L_x_15) ;  /* 0x000003a000007945 */ /* 0x000fe20003800200 */
[-C--:B0-----:R-:W-:Y:S01]  /*4dc0*/  IABS R10, R9.reuse ;  /* 0x00000009000a7213 */ /* 0x081fe20000000000 */
[----:B------:R-:W-:Y:S01]  /*4dd0*/  IMAD.IADD R8, R6, 0x1, R8 ;  /* 0x0000000106087824 */ /* 0x000fe200078e0208 */
[----:B------:R-:W-:Y:S02]  /*4de0*/  LOP3.LUT R16, RZ, R9, RZ, 0x33, !PT ;  /* 0x00000009ff107212 */ /* 0x000fe400078e33ff */
[----:B------:R-:W0:Y:S02]  /*4df0*/  I2F.RP R3, R10 ;  /* 0x0000000a00037306 */ /* 0x000e240000209400 */
[----:B------:R-:W-:-:S06]  /*4e00*/  IABS R4, R8 ;  /* 0x0000000800047213 */ /* 0x000fcc0000000000 */
[----:B0-----:R-:W0:Y:S02]  /*4e10*/  MUFU.RCP R3, R3 ;  /* 0x0000000300037308 */ /* 0x001e240000001000 */
[----:B0-----:R-:W-:Y:S02]  /*4e20*/  VIADD R13, R3, 0xffffffe ;  /* 0x0ffffffe030d7836 */ /* 0x001fe40000000000 */
[----:B------:R-:W0:Y:S04]  /*4e30*/  S2R R3, SR_TID.X ;  /* 0x0000000000037919 */ /* 0x000e280000002100 */
[----:B------:R-:W1:Y:S02]  /*4e40*/  F2I.FTZ.U32.TRUNC.NTZ R13, R13 ;  /* 0x0000000d000d7305 */ /* 0x000e64000021f000 */
[----:B-1----:R-:W-:-:S04]  /*4e50*/  IMAD.MOV R5, RZ, RZ, -R13 ;  /* 0x000000ffff057224 */ /* 0x002fc800078e0a0d */
[----:B------:R-:W-:-:S04]  /*4e60*/  IMAD R5, R5, R10, RZ ;  /* 0x0000000a05057224 */ /* 0x000fc800078e02ff */
[----:B------:R-:W-:-:S04]  /*4e70*/  IMAD.HI.U32 R12, R13, R5, R12 ;  /* 0x000000050d0c7227 */ /* 0x000fc800078e000c */
[----:B------:R-:W-:Y:S01]  /*4e80*/  IMAD.MOV.U32 R5, RZ, RZ, R4 ;  /* 0x000000ffff057224 */ /* 0x000fe200078e0004 */
[----:B0-----:R-:W-:-:S03]  /*4e90*/  LOP3.LUT R17, R3, 0x1f, RZ, 0xc0, !PT ;  /* 0x0000001f03117812 */ /* 0x001fc600078ec0ff */
[----:B------:R-:W-:-:S04]  /*4ea0*/  IMAD.HI.U32 R4, R12, R5, RZ ;  /* 0x000000050c047227 */ /* 0x000fc800078e00ff */
[----:B------:R-:W-:-:S04]  /*4eb0*/  IMAD.MOV R6, RZ, RZ, -R4 ;  /* 0x000000ffff067224 */ /* 0x000fc800078e0a04 */
[----:B------:R-:W-:Y:S01]  /*4ec0*/  IMAD R5, R10, R6, R5 ;  /* 0x000000060a057224 */ /* 0x000fe200078e0205 */
[----:B------:R-:W-:-:S04]  /*4ed0*/  LOP3.LUT R6, R3, 0x3e0, RZ, 0xc0, !PT ;  /* 0x000003e003067812 */ /* 0x000fc800078ec0ff */
[----:B------:R-:W-:Y:S01]  /*4ee0*/  ISETP.GT.U32.AND P1, PT, R10, R5, PT ;  /* 0x000000050a00720c */ /* 0x000fe20003f24070 */
[----:B------:R-:W-:Y:S02]  /*4ef0*/  IMAD R17, R6, 0x14, R17 ;  /* 0x0000001406117824 */ /* 0x000fe400078e0211 */
[----:B------:R-:W0:Y:S02]  /*4f00*/  LDC.64 R6, c[0x0][0x390] ;  /* 0x0000e400ff067b82 */ /* 0x000e240000000a00 */
[C---:B------:R-:W-:Y:S01]  /*4f10*/  VIADD R15, R17.reuse, 0x20 ;  /* 0x00000020110f7836 */ /* 0x040fe20000000000 */
[C---:B------:R-:W-:Y:S01]  /*4f20*/  ISETP.GE.U32.AND P3, PT, R17.reuse, R2, PT ;  /* 0x000000021100720c */ /* 0x040fe20003f66070 */
[----:B------:R-:W-:-:S03]  /*4f30*/  VIADD R13, R17, 0x40 ;  /* 0x00000040110d7836 */ /* 0x000fc60000000000 */
[-C--:B------:R-:W-:Y:S02]  /*4f40*/  ISETP.GE.U32.AND P5, PT, R15, R2.reuse, PT ;  /* 0x000000020f00720c */ /* 0x080fe40003fa6070 */
[----:B------:R-:W-:Y:S01]  /*4f50*/  ISETP.GE.U32.AND P4, PT, R13, R2, PT ;  /* 0x000000020d00720c */ /* 0x000fe20003f86070 */
[----:B------:R-:W-:Y:S02]  /*4f60*/  @!P1 IMAD.IADD R5, R5, 0x1, -R10 ;  /* 0x0000000105059824 */ /* 0x000fe400078e0a0a */
[----:B------:R-:W-:-:S03]  /*4f70*/  @!P1 VIADD R4, R4, 0x1 ;  /* 0x0000000104049836 */ /* 0x000fc60000000000 */
[----:B------:R-:W-:Y:S02]  /*4f80*/  ISETP.GE.U32.AND P0, PT, R5, R10, PT ;  /* 0x0000000a0500720c */ /* 0x000fe40003f06070 */
[----:B------:R-:W-:Y:S02]  /*4f90*/  LOP3.LUT R5, R8, R9, RZ, 0x3c, !PT ;  /* 0x0000000908057212 */ /* 0x000fe400078e3cff */
[----:B------:R-:W-:Y:S02]  /*4fa0*/  @P3 LOP3.LUT R0, R0, 0x4000, RZ, 0xfc, !PT ;  /* 0x0000400000003812 */ /* 0x000fe400078efcff */
[----:B------:R-:W-:Y:S02]  /*4fb0*/  ISETP.GE.AND P2, PT, R5, RZ, PT ;  /* 0x000000ff0500720c */ /* 0x000fe40003f46270 */
[----:B------:R-:W-:-:S04]  /*4fc0*/  LOP3.LUT R0, R0, 0xffffdfff, RZ, 0xc0, !PT ;  /* 0xffffdfff00007812 */ /* 0x000fc800078ec0ff */
[----:B------:R-:W-:Y:S01]  /*4fd0*/  @P5 LOP3.LUT R0, R0, 0x2000, RZ, 0xfc, !PT ;  /* 0x0000200000005812 */ /* 0x000fe200078efcff */
[----:B------:R-:W-:Y:S01]  /*4fe0*/  @P0 VIADD R4, R4, 0x1 ;  /* 0x0000000104040836 */ /* 0x000fe20000000000 */
[----:B------:R-:W-:Y:S02]  /*4ff0*/  ISETP.NE.AND P0, PT, R9, RZ, PT ;  /* 0x000000ff0900720c */ /* 0x000fe40003f05270 */
[----:B------:R-:W-:-:S03]  /*5000*/  LOP3.LUT R0, R0, 0xffffefff, RZ, 0xc0, !PT ;  /* 0xffffefff00007812 */ /* 0x000fc600078ec0ff */
[----:B------:R-:W-:Y:S01]  /*5010*/  @!P2 IMAD.MOV R4, RZ, RZ, -R4 ;  /* 0x000000ffff04a224 */ /* 0x000fe200078e0a04 */
[----:B------:R-:W-:-:S04]  /*5020*/  @P4 LOP3.LUT R0, R0, 0x1000, RZ, 0xfc, !PT ;  /* 0x0000100000004812 */ /* 0x000fc800078efcff */
[----:B------:R-:W-:-:S05]  /*5030*/  SEL R14, R16, R4, !P0 ;  /* 0x00000004100e7207 */ /* 0x000fca0004000000 */
[--C-:B------:R-:W-:Y:S02]  /*5040*/  IMAD.MOV.U32 R18, RZ, RZ, R14.reuse ;  /* 0x000000ffff127224 */ /* 0x100fe400078e000e */
[----:B------:R-:W-:Y:S01]  /*5050*/  IMAD.MOV.U32 R20, RZ, RZ, R14 ;  /* 0x000000ffff147224 */ /* 0x000fe200078e000e */
[----:B------:R-:W-:Y:S06]  /*5060*/  @P3 BRA `(.L_x_16) ;  /* 0x0000000000383947 */ /* 0x000fec0003800000 */
[----:B------:R-:W-:-:S05]  /*5070*/  IMAD.IADD R4, R17, 0x1, R8 ;  /* 0x0000000111047824 */ /* 0x000fca00078e0208 */
[----:B------:R-:W-:Y:S02]  /*5080*/  IABS R11, R4 ;  /* 0x00000004000b7213 */ /* 0x000fe40000000000 */
[----:B------:R-:W-:-:S03]  /*5090*/  LOP3.LUT R4, R4, R9, RZ, 0x3c, !PT ;  /* 0x0000000904047212 */ /* 0x000fc600078e3cff */
[----:B------:R-:W-:Y:S01]  /*50a0*/  IMAD.HI.U32 R5, R12, R11, RZ ;  /* 0x0000000b0c057227 */ /* 0x000fe200078e00ff */
[----:B------:R-:W-:-:S03]  /*50b0*/  ISETP.GE.AND P3, PT, R4, RZ, PT ;  /* 0x000000ff0400720c */ /* 0x000fc60003f66270 */
[----:B------:R-:W-:-:S04]  /*50c0*/  IMAD.MOV R19, RZ, RZ, -R5 ;  /* 0x000000ffff137224 */ /* 0x000fc800078e0a05 */
[----:B------:R-:W-:-:S05]  /*50d0*/  IMAD R11, R10, R19, R11 ;  /* 0x000000130a0b7224 */ /* 0x000fca00078e020b */
[----:B------:R-:W-:-:S13]  /*50e0*/  ISETP.GT.U32.AND P2, PT, R10, R11, PT ;  /* 0x0000000b0a00720c */ /* 0x000fda0003f44070 */
[----:B------:R-:W-:Y:S02]  /*50f0*/  @!P2 IMAD.IADD R11, R11, 0x1, -R10 ;  /* 0x000000010b0ba824 */ /* 0x000fe400078e0a0a */
[----:B------:R-:W-:-:S03]  /*5100*/  @!P2 VIADD R5, R5, 0x1 ;  /* 0x000000010505a836 */ /* 0x000fc60000000000 */
[----:B------:R-:W-:-:S13]  /*5110*/  ISETP.GE.U32.AND P1, PT, R11, R10, PT ;  /* 0x0000000a0b00720c */ /* 0x000fda0003f26070 */
[----:B------:R-:W-:-:S04]  /*5120*/  @P1 VIADD R5, R5, 0x1 ;  /* 0x0000000105051836 */ /* 0x000fc80000000000 */
[----:B------:R-:W-:-:S05]  /*5130*/  @!P3 IMAD.MOV R5, RZ, RZ, -R5 ;  /* 0x000000ffff05b224 */ /* 0x000fca00078e0a05 */
[----:B------:R-:W-:-:S07]  /*5140*/  SEL R20, R16, R5, !P0 ;  /* 0x0000000510147207 */ /* 0x000fce0004000000 */
.L_x_16:
[----:B------:R-:W-:Y:S05]  /*5150*/  BSYNC.RECONVERGENT B0 ;  /* 0x0000000000007941 */ /* 0x000fea0003800200 */
.L_x_15:
[----:B------:R-:W-:Y:S04]  /*5160*/  BSSY.RECONVERGENT B0, `(.L_x_17) ;  /* 0x0000010000007945 */ /* 0x000fe80003800200 */
[----:B------:R-:W-:Y:S05]  /*5170*/  @P5 BRA `(.L_x_18) ;  /* 0x0000000000385947 */ /* 0x000fea0003800000 */
        /* <DEDUP_REMOVED lines=14> */
.L_x_18:
[----:B------:R-:W-:Y:S05]  /*5260*/  BSYNC.RECONVERGENT B0 ;  /* 0x0000000000007941 */ /* 0x000fea0003800200 */
.L_x_17:
[----:B------:R-:W-:Y:S01]  /*5270*/  BSSY.RECONVERGENT B0, `(.L_x_19) ;  /* 0x0000012000007945 */ /* 0x000fe20003800200 */
[----:B------:R-:W-:Y:S02]  /*5280*/  VIADD R11, R17, 0x60 ;  /* 0x00000060110b7836 */ /* 0x000fe40000000000 */
        /* <DEDUP_REMOVED lines=16> */
.L_x_20:
[----:B------:R-:W-:Y:S05]  /*5390*/  BSYNC.RECONVERGENT B0 ;  /* 0x0000000000007941 */ /* 0x000fea0003800200 */
.L_x_19:
[----:B------:R-:W-:Y:S01]  /*53a0*/  ISETP.GE.U32.AND P1, PT, R11, R2, PT ;  /* 0x000000020b00720c */ /* 0x000fe20003f26070 */
[----:B------:R-:W-:Y:S01]  /*53b0*/  BSSY.RECONVERGENT B0, `(.L_x_21) ;  /* 0x0000015000007945 */ /* 0x000fe20003800200 */
[----:B------:R-:W-:Y:S01]  /*53c0*/  LOP3.LUT R0, R0, 0xfffff7ff, RZ, 0xc0, !PT ;  /* 0xfffff7ff00007812 */ /* 0x000fe200078ec0ff */
[----:B0-----:R-:W-:-:S04]  /*53d0*/  IMAD.WIDE.U32 R6, R58, 0x4600, R6 ;  /* 0x000046003a067825 */ /* 0x001fc800078e0006 */
[----:B------:R-:W-:Y:S02]  /*53e0*/  VIADD R67, R17, 0x80 ;  /* 0x0000008011437836 */ /* 0x000fe40000000000 */
[----:B------:R-:W-:-:S04]  /*53f0*/  IMAD.MOV.U32 R24, RZ, RZ, R14 ;  /* 0x000000ffff187224 */ /* 0x000fc800078e000e */
[----:B------:R-:W-:Y:S01]  /*5400*/  @P1 LOP3.LUT R0, R0, 0x800, RZ, 0xfc, !PT ;  /* 0x0000080000001812 */ /* 0x000fe200078efcff */
[----:B------:R-:W-:Y:S06]  /*5410*/  @P1 BRA `(.L_x_22) ;  /* 0x0000000000381947 */ /* 0x000fec0003800000 */
[----:B------:R-:W-:-:S05]  /*5420*/  IMAD.IADD R4, R8, 0x1, R11 ;  /* 0x0000000108047824 */ /* 0x000fca00078e020b */
[----:B------:R-:W-:Y:S02]  /*5430*/  IABS R19, R4 ;  /* 0x0000000400137213 */ /* 0x000fe40000000000 */
[----:B------:R-:W-:-:S03]  /*5440*/  LOP3.LUT R4, R4, R9, RZ, 0x3c, !PT ;  /* 0x0000000904047212 */ /* 0x000fc600078e3cff */
[----:B------:R-:W-:-:S04]  /*5450*/  IMAD.HI.U32 R5, R12, R19, RZ ;  /* 0x000000130c057227 */ /* 0x000fc800078e00ff */
[----:B------:R-:W-:-:S04]  /*5460*/  IMAD.MOV R21, RZ, RZ, -R5 ;  /* 0x000000ffff157224 */ /* 0x000fc800078e0a05 */
[----:B------:R-:W-:-:S05]  /*5470*/  IMAD R19, R10, R21, R19 ;  /* 0x000000150a137224 */ /* 0x000fca00078e0213 */
[----:B------:R-:W-:-:S13]  /*5480*/  ISETP.GT.U32.AND P2, PT, R10, R19, PT ;  /* 0x000000130a00720c */ /* 0x000fda0003f44070 */
[----:B------:R-:W-:Y:S02]  /*5490*/  @!P2 IMAD.IADD R19, R19, 0x1, -R10 ;  /* 0x000000011313a824 */ /* 0x000fe400078e0a0a */
[----:B------:R-:W-:Y:S01]  /*54a0*/  @!P2 VIADD R5, R5, 0x1 ;  /* 0x000000010505a836 */ /* 0x000fe20000000000 */
[----:B------:R-:W-:Y:S02]  /*54b0*/  ISETP.GE.AND P2, PT, R4, RZ, PT ;  /* 0x000000ff0400720c */ /* 0x000fe40003f46270 */
[----:B------:R-:W-:-:S13]  /*54c0*/  ISETP.GE.U32.AND P1, PT, R19, R10, PT ;  /* 0x0000000a1300720c */ /* 0x000fda0003f26070 */
[----:B------:R-:W-:-:S04]  /*54d0*/  @P1 VIADD R5, R5, 0x1 ;  /* 0x0000000105051836 */ /* 0x000fc80000000000 */
[----:B------:R-:W-:-:S05]  /*54e0*/  @!P2 IMAD.MOV R5, RZ, RZ, -R5 ;  /* 0x000000ffff05a224 */ /* 0x000fca00078e0a05 */
[----:B------:R-:W-:-:S07]  /*54f0*/  SEL R24, R16, R5, !P0 ;  /* 0x0000000510187207 */ /* 0x000fce0004000000 */
.L_x_22:
[----:B------:R-:W-:Y:S05]  /*5500*/  BSYNC.RECONVERGENT B0 ;  /* 0x0000000000007941 */ /* 0x000fea0003800200 */
.L_x_21:
[----:B------:R-:W-:Y:S01]  /*5510*/  ISETP.GE.U32.AND P2, PT, R67, R2, PT ;  /* 0x000000024300720c */ /* 0x000fe20003f46070 */
[----:B------:R-:W-:Y:S01]  /*5520*/  BSSY.RECONVERGENT B0, `(.L_x_23) ;  /* 0x0000016000007945 */ /* 0x000fe20003800200 */
[C---:B------:R-:W-:Y:S01]  /*5530*/  LEA R4, P1, R17.reuse, R6, 0x2 ;  /* 0x0000000611047211 */ /* 0x040fe200078210ff */
[----:B------:R-:W-:Y:S01]  /*5540*/  VIADD R65, R17, 0xa0 ;  /* 0x000000a011417836 */ /* 0x000fe20000000000 */
[----:B------:R-:W-:Y:S01]  /*5550*/  LOP3.LUT R0, R0, 0xfffffbff, RZ, 0xc0, !PT ;  /* 0xfffffbff00007812 */ /* 0x000fe200078ec0ff */
[----:B------:R-:W-:Y:S02]  /*5560*/  IMAD.MOV.U32 R26, RZ, RZ, R14 ;  /* 0x000000ffff1a7224 */ /* 0x000fe400078e000e */
[----:B------:R-:W-:-:S06]  /*5570*/  IMAD.X R5, RZ, RZ, R7, P1 ;  /* 0x000000ffff057224 */ /* 0x000fcc00008e0607 */
        /* <DEDUP_REMOVED lines=10> */
[----:B------:R-:W-:-:S03]  /*5620*/  @!P1 VIADD R19, R19, 0x1 ;  /* 0x0000000113139836 */ /* 0x000fc60000000000 */
[----:B------:R-:W-:-:S13]  /*5630*/  ISETP.GE.U32.AND P1, PT, R21, R10, PT ;  /* 0x0000000a1500720c */ /* 0x000fda0003f26070 */
[----:B------:R-:W-:Y:S01]  /*5640*/  @P1 VIADD R19, R19, 0x1 ;  /* 0x0000000113131836 */ /* 0x000fe20000000000 */
[----:B------:R-:W-:-:S13]  /*5650*/  ISETP.GE.AND P1, PT, R26, RZ, PT ;  /* 0x000000ff1a00720c */ /* 0x000fda0003f26270 */
[----:B------:R-:W-:-:S05]  /*5660*/  @!P1 IMAD.MOV R19, RZ, RZ, -R19 ;  /* 0x000000ffff139224 */ /* 0x000fca00078e0a13 */
[----:B------:R-:W-:-:S07]  /*5670*/  SEL R26, R16, R19, !P0 ;  /* 0x00000013101a7207 */ /* 0x000fce0004000000 */
.L_x_24:
[----:B------:R-:W-:Y:S05]  /*5680*/  BSYNC.RECONVERGENT B0 ;  /* 0x0000000000007941 */ /* 0x000fea0003800200 */
.L_x_23:
[----:B------:R-:W-:Y:S01]  /*5690*/  ISETP.GE.U32.AND P1, PT, R65, R2, PT ;  /* 0x000000024100720c */ /* 0x000fe20003f26070 */
[----:B------:R-:W-:Y:S01]  /*56a0*/  BSSY.RECONVERGENT B0, `(.L_x_25) ;  /* 0x0000014000007945 */ /* 0x000fe20003800200 */
[----:B------:R-:W-:Y:S01]  /*56b0*/  LOP3.LUT R0, R0, 0xfffffdff, RZ, 0xc0, !PT ;  /* 0xfffffdff00007812 */ /* 0x000fe200078ec0ff */
[----:B------:R-:W-:Y:S02]  /*56c0*/  VIADD R63, R17, 0xc0 ;  /* 0x000000c0113f7836 */ /* 0x000fe40000000000 */
[----:B------:R-:W-:-:S08]  /*56d0*/  IMAD.MOV.U32 R28, RZ, RZ, R14 ;  /* 0x000000ffff1c7224 */ /* 0x000fd000078e000e */
        /* <DEDUP_REMOVED lines=16> */
.L_x_26:
[----:B------:R-:W-:Y:S05]  /*57e0*/  BSYNC.RECONVERGENT B0 ;  /* 0x0000000000007941 */ /* 0x000fea0003800200 */
.L_x_25:
        /* <DEDUP_REMOVED lines=21> */
.L_x_28:
[----:B------:R-:W-:Y:S05]  /*5940*/  BSYNC.RECONVERGENT B0 ;  /* 0x0000000000007941 */ /* 0x000fea0003800200 */
.L_x_27:
        /* <DEDUP_REMOVED lines=21> */
.L_x_30:
[----:B------:R-:W-:Y:S05]  /*5aa0*/  BSYNC.RECONVERGENT B0 ;  /* 0x0000000000007941 */ /* 0x000fea0003800200 */
.L_x_29:
        /* <DEDUP_REMOVED lines=21> */
.L_x_32:
[----:B------:R-:W-:Y:S05]  /*5c00*/  BSYNC.RECONVERGENT B0 ;  /* 0x0000000000007941 */ /* 0x000fea0003800200 */
.L_x_31:
        /* <DEDUP_REMOVED lines=21> */
.L_x_34:
[----:B------:R-:W-:Y:S05]  /*5d60*/  BSYNC.RECONVERGENT B0 ;  /* 0x0000000000007941 */ /* 0x000fea0003800200 */
.L_x_33:
        /* <DEDUP_REMOVED lines=21> */
.L_x_36:
[----:B------:R-:W-:Y:S05]  /*5ec0*/  BSYNC.RECONVERGENT B0 ;  /* 0x0000000000007941 */ /* 0x000fea0003800200 */
.L_x_35:
        /* <DEDUP_REMOVED lines=21> */
.L_x_38:
[----:B------:R-:W-:Y:S05]  /*6020*/  BSYNC.RECONVERGENT B0 ;  /* 0x0000000000007941 */ /* 0x000fea0003800200 */
.L_x_37:
        /* <DEDUP_REMOVED lines=21> */
.L_x_40:
[----:B------:R-:W-:Y:S05]  /*6180*/  BSYNC.RECONVERGENT B0 ;  /* 0x0000000000007941 */ /* 0x000fea0003800200 */
.L_x_39:
        /* <DEDUP_REMOVED lines=21> */
.L_x_42:
[----:B------:R-:W-:Y:S05]  /*62e0*/  BSYNC.RECONVERGENT B0 ;  /* 0x0000000000007941 */ /* 0x000fea0003800200 */
.L_x_41:
        /* <DEDUP_REMOVED lines=21> */
.L_x_44:
[----:B------:R-:W-:Y:S05]  /*6440*/  BSYNC.RECONVERGENT B0 ;  /* 0x0000000000007941 */ /* 0x000fea0003800200 */
.L_x_43:
[----:B------:R-:W-:Y:S01]  /*6450*/  ISETP.GE.U32.AND P1, PT, R29, R2, PT ;  /* 0x000000021d00720c */ /* 0x000fe20003f26070 */
[----:B------:R-:W-:Y:S01]  /*6460*/  BSSY.RECONVERGENT B0, `(.L_x_45) ;  /* 0x0000012000007945 */ /* 0x000fe20003800200 */
[----:B------:R-:W-:Y:S02]  /*6470*/  VIADD R31, R17, 0x200 ;  /* 0x00000200111f7836 */ /* 0x000fe40000000000 */
[----:B------:R-:W-:-:S09]  /*6480*/  IMAD.MOV.U32 R52, RZ, RZ, R14 ;  /* 0x000000ffff347224 */ /* 0x000fd200078e000e */
[----:B------:R-:W-:Y:S05]  /*6490*/  @P1 BRA `(.L_x_46) ;  /* 0x0000000000381947 */ /* 0x000fea0003800000 */
        /* <DEDUP_REMOVED lines=14> */
.L_x_46:
[----:B------:R-:W-:Y:S05]  /*6580*/  BSYNC.RECONVERGENT B0 ;  /* 0x0000000000007941 */ /* 0x000fea0003800200 */
.L_x_45:
        /* <DEDUP_REMOVED lines=19> */
.L_x_48:
[----:B------:R-:W-:Y:S05]  /*66c0*/  BSYNC.RECONVERGENT B0 ;  /* 0x0000000000007941 */ /* 0x000fea0003800200 */
.L_x_47:
[----:B------:R-:W-:Y:S01]  /*66d0*/  ISETP.GE.U32.AND P3, PT, R45, R2, PT ;  /* 0x000000022d00720c */ /* 0x000fe20003f66070 */
[----:B------:R-:W-:Y:S01]  /*66e0*/  BSSY.RECONVERGENT B0, `(.L_x_49) ;  /* 0x0000014000007945 */ /* 0x000fe20003800200 */
[C---:B------:R-:W-:Y:S02]  /*66f0*/  VIADD R29, R17.reuse, 0x240 ;  /* 0x00000240111d7836 */ /* 0x040fe40000000000 */
[----:B------:R-:W-:Y:S02]  /*6700*/  VIADD R47, R17, 0x260 ;  /* 0x00000260112f7836 */ /* 0x000fe40000000000 */
[--C-:B------:R-:W-:Y:S02]  /*6710*/  IMAD.MOV.U32 R62, RZ, RZ, R14.reuse ;  /* 0x000000ffff3e7224 */ /* 0x100fe400078e000e */
[----:B------:R-:W-:-:S05]  /*6720*/  IMAD.MOV.U32 R60, RZ, RZ, R14 ;  /* 0x000000ffff3c7224 */ /* 0x000fca00078e000e */
        /* <DEDUP_REMOVED lines=15> */
.L_x_50:
[----:B------:R-:W-:Y:S05]  /*6820*/  BSYNC.RECONVERGENT B0 ;  /* 0x0000000000007941 */ /* 0x000fea0003800200 */
.L_x_49:
[----:B------:R-:W-:Y:S01]  /*6830*/  ISETP.GE.U32.AND P4, PT, R29, R2, PT ;  /* 0x000000021d00720c */ /* 0x000fe20003f86070 */
[----:B------:R-:W-:-:S12]  /*6840*/  BSSY.RECONVERGENT B0, `(.L_x_51) ;  /* 0x0000010000007945 */ /* 0x000fd80003800200 */
        /* <DEDUP_REMOVED lines=15> */
.L_x_52:
[----:B------:R-:W-:Y:S05]  /*6940*/  BSYNC.RECONVERGENT B0 ;  /* 0x0000000000007941 */ /* 0x000fea0003800200 */
.L_x_51:
        /* <DEDUP_REMOVED lines=17> */
.L_x_54:
[----:B------:R-:W-:Y:S05]  /*6a60*/  BSYNC.RECONVERGENT B0 ;  /* 0x0000000000007941 */ /* 0x000fea0003800200 */
.L_x_53:
[----:B------:R-:W0:Y:S01]  /*6a70*/  S2R R44, SR_LANEID ;  /* 0x00000000002c7919 */ /* 0x000e220000000000 */
[----:B------:R-:W1:Y:S01]  /*6a80*/  S2UR UR5, SR_CgaCtaId ;  /* 0x00000000000579c3 */ /* 0x000e620000008800 */
[----:B------:R-:W-:Y:S01]  /*6a90*/  SHF.R.U32.HI R51, RZ, 0x5, R3 ;  /* 0x00000005ff337819 */ /* 0x000fe20000011603 */
[----:B------:R-:W-:Y:S01]  /*6aa0*/  UMOV UR4, 0x400 ;  /* 0x0000040000047882 */ /* 0x000fe20000000000 */
[----:B------:R-:W-:Y:S01]  /*6ab0*/  ISETP.GE.U32.AND P0, PT, R17, R2, PT ;  /* 0x000000021100720c */ /* 0x000fe20003f06070 */
[----:B-1----:R-:W-:Y:S02]  /*6ac0*/  ULEA UR4, UR5, UR4, 0x18 ;  /* 0x0000000405047291 */ /* 0x002fe4000f8ec0ff */
[----:B0-----:R-:W-:-:S05]  /*6ad0*/  IMAD R49, R51, 0x280, R44 ;  /* 0x0000028033317824 */ /* 0x001fca00078e022c */
[----:B------:R-:W-:-:S05]  /*6ae0*/  LEA R49, R49, UR4, 0x2 ;  /* 0x0000000431317c11 */ /* 0x000fca000f8e10ff */
[----:B------:R-:W-:Y:S01]  /*6af0*/  IMAD R56, R44, 0x4c, R49 ;  /* 0x0000004c2c387824 */ /* 0x000fe200078e0231 */
[----:B------:R-:W-:Y:S04]  /*6b00*/  STS [R49], R20 ;  /* 0x0000001431007388 */ /* 0x000fe80000000800 */
        /* <DEDUP_REMOVED lines=14> */
[----:B------:R-:W-:Y:S04]  /*6bf0*/  STS [R49+0x780], R52 ;  /* 0x0007803431007388 */ /* 0x000fe80000000800 */
[----:B------:R-:W-:Y:S04]  /*6c00*/  STS [R49+0x800], R54 ;  /* 0x0008003631007388 */ /* 0x000fe80000000800 */
[----:B------:R-:W-:Y:S04]  /*6c10*/  STS [R49+0x880], R62 ;  /* 0x0008803e31007388 */ /* 0x000fe80000000800 */
[----:B------:R-:W-:Y:S04]  /*6c20*/  STS [R49+0x900], R60 ;  /* 0x0009003c31007388 */ /* 0x000fe80000000800 */
[----:B------:R1:W-:Y:S01]  /*6c30*/  STS [R49+0x980], R14 ;  /* 0x0009800e31007388 */ /* 0x0003e20000000800 */
[----:B------:R-:W-:-:S03]  /*6c40*/  NOP ;  /* 0x0000000000007918 */ /* 0x000fc60000000000 */
[----:B------:R2:W3:Y:S04]  /*6c50*/  LDS.128 R24, [R56] ;  /* 0x0000000038187984 */ /* 0x0004e80000000c00 */
[----:B------:R2:W4:Y:S04]  /*6c60*/  LDS.128 R28, [R56+0x10] ;  /* 0x00001000381c7984 */ /* 0x0005280000000c00 */
[----:B------:R2:W0:Y:S04]  /*6c70*/  LDS.128 R32, [R56+0x20] ;  /* 0x0000200038207984 */ /* 0x0004280000000c00 */
[----:B------:R2:W0:Y:S04]  /*6c80*/  LDS.128 R36, [R56+0x30] ;  /* 0x0000300038247984 */ /* 0x0004280000000c00 */
[----:B------:R2:W0:Y:S01]  /*6c90*/  LDS.128 R40, [R56+0x40] ;  /* 0x0000400038287984 */ /* 0x0004220000000c00 */
[----:B------:R-:W-:Y:S06]  /*6ca0*/  BAR.SYNC.DEFER_BLOCKING 0x0 ;  /* 0x0000000000007b1d */ /* 0x000fec0000010000 */
[----:B------:R-:W0:Y:S01]  /*6cb0*/  LD.E.STRONG.SM R8, desc[UR8][R6.64] ;  /* 0x0000000806087980 */ /* 0x000e22000c10b900 */
[----:B------:R-:W-:Y:S01]  /*6cc0*/  ISETP.GE.U32.AND P6, PT, R15, R2, PT ;  /* 0x000000020f00720c */ /* 0x000fe20003fc6070 */
[----:B0-----:R-:W-:-:S02]  /*6cd0*/  IMAD.MOV.U32 R48, RZ, RZ, R8 ;  /* 0x000000ffff307224 */ /* 0x001fc400078e0008 */
[----:B------:R-:W5:Y:S01]  /*6ce0*/  @!P0 LD.E.STRONG.SM R8, desc[UR8][R4.64] ;  /* 0x0000000804088980 */ /* 0x000f62000c10b900 */
[----:B------:R-:W-:Y:S01]  /*6cf0*/  ISETP.GE.U32.AND P0, PT, R13, R2, PT ;  /* 0x000000020d00720c */ /* 0x000fe20003f06070 */
[--C-:B------:R-:W-:Y:S02]  /*6d00*/  IMAD.MOV.U32 R10, RZ, RZ, R48.reuse ;  /* 0x000000ffff0a7224 */ /* 0x100fe400078e0030 */
[----:B------:R-:W-:-:S06]  /*6d10*/  IMAD.MOV.U32 R12, RZ, RZ, R48 ;  /* 0x000000ffff0c7224 */ /* 0x000fcc00078e0030 */
[----:B------:R-:W2:Y:S01]  /*6d20*/  @!P6 LD.E.STRONG.SM R10, desc[UR8][R4.64+0x80] ;  /* 0x00008008040ae980 */ /* 0x000ea2000c10b900 */
[----:B------:R-:W-:-:S03]  /*6d30*/  ISETP.GE.U32.AND P6, PT, R11, R2, PT ;  /* 0x000000020b00720c */ /* 0x000fc60003fc6070 */
[----:B------:R-:W3:Y:S01]  /*6d40*/  @!P0 LD.E.STRONG.SM R12, desc[UR8][R4.64+0x100] ;  /* 0x00010008040c8980 */ /* 0x000ee2000c10b900 */
[----:B------:R-:W-:Y:S01]  /*6d50*/  ISETP.GE.U32.AND P0, PT, R67, R2, PT ;  /* 0x000000024300720c */ /* 0x000fe20003f06070 */
[--C-:B-1----:R-:W-:Y:S02]  /*6d60*/  IMAD.MOV.U32 R14, RZ, RZ, R48.reuse ;  /* 0x000000ffff0e7224 */ /* 0x102fe400078e0030 */
[----:B------:R-:W-:-:S06]  /*6d70*/  IMAD.MOV.U32 R16, RZ, RZ, R48 ;  /* 0x000000ffff107224 */ /* 0x000fcc00078e0030 */
[----:B------:R-:W4:Y:S01]  /*6d80*/  @!P6 LD.E.STRONG.SM R14, desc[UR8][R4.64+0x180] ;  /* 0x00018008040ee980 */ /* 0x000f22000c10b900 */
[----:B------:R-:W-:-:S03]  /*6d90*/  ISETP.GE.U32.AND P6, PT, R65, R2, PT ;  /* 0x000000024100720c */ /* 0x000fc60003fc6070 */
[----:B------:R-:W4:Y:S01]  /*6da0*/  @!P0 LD.E.STRONG.SM R16, desc[UR8][R4.64+0x200] ;  /* 0x0002000804108980 */ /* 0x000f22000c10b900 */
[----:B------:R-:W-:Y:S01]  /*6db0*/  ISETP.GE.U32.AND P0, PT, R63, R2, PT ;  /* 0x000000023f00720c */ /* 0x000fe20003f06070 */
[--C-:B------:R-:W-:Y:S02]  /*6dc0*/  IMAD.MOV.U32 R6, RZ, RZ, R48.reuse ;  /* 0x000000ffff067224 */ /* 0x100fe400078e0030 */
        /* <DEDUP_REMOVED lines=24> */
[--C-:B------:R-:W-:Y:S02]  /*6f50*/  IMAD.MOV.U32 R64, RZ, RZ, R48.reuse ;  /* 0x000000ffff407224 */ /* 0x100fe400078e0030 */
[--C-:B------:R-:W-:Y:S02]  /*6f60*/  IMAD.MOV.U32 R66, RZ, RZ, R48.reuse ;  /* 0x000000ffff427224 */ /* 0x100fe400078e0030 */
[--C-:B------:R-:W-:Y:S02]  /*6f70*/  IMAD.MOV.U32 R68, RZ, RZ, R48.reuse ;  /* 0x000000ffff447224 */ /* 0x100fe400078e0030 */
[----:B------:R-:W4:Y:S01]  /*6f80*/  @!P6 LD.E.STRONG.SM R62, desc[UR8][R4.64+0x680] ;  /* 0x00068008043ee980 */ /* 0x000f22000c10b900 */
[----:B------:R-:W-:-:S02]  /*6f90*/  IMAD.MOV.U32 R53, RZ, RZ, R48 ;  /* 0x000000ffff357224 */ /* 0x000fc400078e0030 */
[----:B------:R-:W-:Y:S01]  /*6fa0*/  IMAD.MOV.U32 R55, RZ, RZ, R48 ;  /* 0x000000ffff377224 */ /* 0x000fe200078e0030 */
[----:B------:R-:W4:Y:S04]  /*6fb0*/  @!P1 LD.E.STRONG.SM R66, desc[UR8][R4.64+0x780] ;  /* 0x0007800804429980 */ /* 0x000f28000c10b900 */
[----:B------:R-:W4:Y:S04]  /*6fc0*/  @!P0 LD.E.STRONG.SM R64, desc[UR8][R4.64+0x700] ;  /* 0x0007000804408980 */ /* 0x000f28000c10b900 */
[----:B------:R-:W4:Y:S04]  /*6fd0*/  @!P2 LD.E.STRONG.SM R68, desc[UR8][R4.64+0x800] ;  /* 0x000800080444a980 */ /* 0x000f28000c10b900 */
[----:B------:R-:W4:Y:S04]  /*6fe0*/  @!P3 LD.E.STRONG.SM R53, desc[UR8][R4.64+0x880] ;  /* 0x000880080435b980 */ /* 0x000f28000c10b900 */
[----:B------:R-:W4:Y:S04]  /*6ff0*/  @!P4 LD.E.STRONG.SM R55, desc[UR8][R4.64+0x900] ;  /* 0x000900080437c980 */ /* 0x000f28000c10b900 */
[----:B------:R-:W4:Y:S01]  /*7000*/  @!P5 LD.E.STRONG.SM R48, desc[UR8][R4.64+0x980] ;  /* 0x000980080430d980 */ /* 0x000f22000c10b900 */
[----:B------:R-:W-:-:S03]  /*7010*/  ISETP.NE.AND P0, PT, R58, RZ, PT ;  /* 0x000000ff3a00720c */ /* 0x000fc60003f05270 */
[----:B-----5:R0:W-:Y:S04]  /*7020*/  STS [R49], R8 ;  /* 0x0000000831007388 */ /* 0x0201e80000000800 */
[----:B--2---:R0:W-:Y:S04]  /*7030*/  STS [R49+0x80], R10 ;  /* 0x0000800a31007388 */ /* 0x0041e80000000800 */
[----:B---3--:R0:W-:Y:S04]  /*7040*/  STS [R49+0x100], R12 ;  /* 0x0001000c31007388 */ /* 0x0081e80000000800 */
[----:B----4-:R0:W-:Y:S04]  /*7050*/  STS [R49+0x180], R14 ;  /* 0x0001800e31007388 */ /* 0x0101e80000000800 */
        /* <DEDUP_REMOVED lines=17> */
[----:B------:R0:W1:Y:S04]  /*7170*/  LDS.128 R4, [R56] ;  /* 0x0000000038047984 */ /* 0x0000680000000c00 */
[----:B------:R0:W2:Y:S04]  /*7180*/  LDS.128 R8, [R56+0x10] ;  /* 0x0000100038087984 */ /* 0x0000a80000000c00 */
[----:B------:R0:W3:Y:S04]  /*7190*/  LDS.128 R12, [R56+0x20] ;  /* 0x00002000380c7984 */ /* 0x0000e80000000c00 */
[----:B------:R0:W4:Y:S04]  /*71a0*/  LDS.128 R16, [R56+0x30] ;  /* 0x0000300038107984 */ /* 0x0001280000000c00 */
[----:B------:R0:W0:Y:S01]  /*71b0*/  LDS.128 R20, [R56+0x40] ;  /* 0x0000400038147984 */ /* 0x0000220000000c00 */
[----:B------:R-:W-:Y:S06]  /*71c0*/  BAR.SYNC.DEFER_BLOCKING 0x0 ;  /* 0x0000000000007b1d */ /* 0x000fec0000010000 */
[----:B------:R-:W-:Y:S05]  /*71d0*/  @P0 BRA `(.L_x_55) ;  /* 0x00000018003c0947 */ /* 0x000fea0003800000 */
[----:B0-----:R-:W-:Y:S01]  /*71e0*/  IMAD R53, R3, 0x14, RZ ;  /* 0x0000001403357824 */ /* 0x001fe200078e02ff */
[----:B------:R-:W-:Y:S01]  /*71f0*/  ISETP.NE.AND P2, PT, R26, R27, PT ;  /* 0x0000001b1a00720c */ /* 0x000fe20003f45270 */
[----:B------:R-:W-:Y:S01]  /*7200*/  BSSY.RECONVERGENT B0, `(.L_x_56) ;  /* 0x0000142000007945 */ /* 0x000fe20003800200 */
[----:B------:R-:W-:Y:S01]  /*7210*/  ISETP.NE.AND P3, PT, R27, R28, PT ;  /* 0x0000001c1b00720c */ /* 0x000fe20003f65270 */
[----:B------:R-:W-:Y:S01]  /*7220*/  VIADD R27, R53, 0x2 ;  /* 0x00000002351b7836 */ /* 0x000fe20000000000 */
[----:B------:R-:W-:Y:S02]  /*7230*/  ISETP.NE.AND P0, PT, R24, R25, PT ;  /* 0x000000191800720c */ /* 0x000fe40003f05270 */
[----:B------:R-:W-:Y:S01]  /*7240*/  ISETP.NE.AND P1, PT, R25, R26, PT ;  /* 0x0000001a1900720c */ /* 0x000fe20003f25270 */
[C---:B------:R-:W-:Y:S01]  /*7250*/  VIADD R25, R53.reuse, 0x1 ;  /* 0x0000000135197836 */ /* 0x040fe20000000000 */
[----:B------:R-:W-:Y:S01]  /*7260*/  ISETP.EQ.U32.AND P6, PT, R2, R27, PT ;  /* 0x0000001b0200720c */ /* 0x000fe20003fc2070 */
[----:B------:R-:W-:Y:S01]  /*7270*/  VIADD R27, R53, 0x4 ;  /* 0x00000004351b7836 */ /* 0x000fe20000000000 */
[----:B------:R-:W-:-:S02]  /*7280*/  ISETP.NE.AND P4, PT, R28, R29, PT ;  /* 0x0000001d1c00720c */ /* 0x000fc40003f85270 */
[----:B------:R-:W-:Y:S01]  /*7290*/  ISETP.EQ.U32.AND P5, PT, R2, R25, PT ;  /* 0x000000190200720c */ /* 0x000fe20003fa2070 */
[C---:B------:R-:W-:Y:S01]  /*72a0*/  VIADD R25, R53.reuse, 0x3 ;  /* 0x0000000335197836 */ /* 0x040fe20000000000 */
[----:B------:R-:W-:Y:S02]  /*72b0*/  ISETP.EQ.OR.EX P1, PT, R46, RZ, P1, P6 ;  /* 0x000000ff2e00720c */ /* 0x000fe40000f22760 */
[----:B------:R-:W-:Y:S02]  /*72c0*/  ISETP.EQ.U32.AND P6, PT, R2, R27, PT ;  /* 0x0000001b0200720c */ /* 0x000fe40003fc2070 */
[----:B------:R-:W-:Y:S02]  /*72d0*/  ISETP.EQ.OR.EX P0, PT, R46, RZ, P0, P5 ;  /* 0x000000ff2e00720c */ /* 0x000fe40000702750 */
[----:B------:R-:W-:Y:S01]  /*72e0*/  ISETP.EQ.U32.AND P5, PT, R2, R25, PT ;  /* 0x000000190200720c */ /* 0x000fe20003fa2070 */
[----:B------:R-:W-:Y:S01]  /*72f0*/  VIADD R25, R53, 0x5 ;  /* 0x0000000535197836 */ /* 0x000fe20000000000 */
[----:B------:R-:W-:-:S02]  /*7300*/  ISETP.EQ.OR.EX P6, PT, R46, RZ, P3, P6 ;  /* 0x000000ff2e00720c */ /* 0x000fc40001fc2760 */
[----:B------:R-:W-:Y:S02]  /*7310*/  ISETP.EQ.OR.EX P2, PT, R46, RZ, P2, P5 ;  /* 0x000000ff2e00720c */ /* 0x000fe40001742750 */
[----:B------:R-:W-:Y:S01]  /*7320*/  ISETP.EQ.U32.AND P5, PT, R2, R25, PT ;  /* 0x000000190200720c */ /* 0x000fe20003fa2070 */
[----:B------:R-:W-:Y:S01]  /*7330*/  VIADD R25, R53, 0x6 ;  /* 0x0000000635197836 */ /* 0x000fe20000000000 */
[----:B------:R-:W-:Y:S02]  /*7340*/  P2R R28, PR, RZ, 0x1 ;  /* 0x00000001ff1c7803 */ /* 0x000fe40000000000 */
[----:B------:R-:W-:Y:S02]  /*7350*/  ISETP.EQ.OR.EX P0, PT, R46, RZ, P4, P5 ;  /* 0x000000ff2e00720c */ /* 0x000fe40002702750 */
[----:B------:R-:W-:Y:S02]  /*7360*/  LOP3.LUT R0, R0, 0xffffdfff, RZ, 0xc0, !PT ;  /* 0xffffdfff00007812 */ /* 0x000fe400078ec0ff */
[----:B------:R-:W-:-:S02]  /*7370*/  ISETP.NE.AND P3, PT, R29, R30, PT ;  /* 0x0000001e1d00720c */ /* 0x000fc40003f65270 */
[----:B------:R-:W-:Y:S02]  /*7380*/  @P6 LOP3.LUT R0, R0, 0x2000, RZ, 0xfc, !PT ;  /* 0x0000200000006812 */ /* 0x000fe400078efcff */
[----:B------:R-:W-:Y:S01]  /*7390*/  ISETP.EQ.U32.AND P4, PT, R2, R25, PT ;  /* 0x000000190200720c */ /* 0x000fe20003f82070 */
[----:B------:R-:W-:Y:S01]  /*73a0*/  VIADD R25, R53, 0x7 ;  /* 0x0000000735197836 */ /* 0x000fe20000000000 */
[----:B------:R-:W-:Y:S02]  /*73b0*/  LOP3.LUT R0, R0, 0xffffefff, RZ, 0xc0, !PT ;  /* 0xffffefff00007812 */ /* 0x000fe400078ec0ff */
[----:B------:R-:W-:Y:S02]  /*73c0*/  LEA R26, R3, UR4, 0x2 ;  /* 0x00000004031a7c11 */ /* 0x000fe4000f8e10ff */
[----:B------:R-:W-:Y:S02]  /*73d0*/  @P0 LOP3.LUT R0, R0, 0x1000, RZ, 0xfc, !PT ;  /* 0x0000100000000812 */ /* 0x000fe400078efcff */
[----:B------:R-:W-:Y:S01]  /*73e0*/  ISETP.EQ.OR.EX P0, PT, R46, RZ, P3, P4 ;  /* 0x000000ff2e00720c */ /* 0x000fe20001f02740 */
[----:B------:R-:W-:Y:S01]  /*73f0*/  STS [R26+0x3fc], R43 ;  /* 0x0003fc2b1a007388 */ /* 0x000fe20000000800 */
[----:B------:R-:W-:Y:S01]  /*7400*/  LOP3.LUT R0, R0, 0xfffff7ff, RZ, 0xc0, !PT ;  /* 0xfffff7ff00007812 */ /* 0x000fe200078ec0ff */
[----:B------:R-:W-:Y:S01]  /*7410*/  BAR.SYNC.DEFER_BLOCKING 0x0 ;  /* 0x0000000000007b1d */ /* 0x000fe20000010000 */
[----:B------:R-:W-:-:S02]  /*7420*/  ISETP.NE.AND P3, PT, R30, R31, PT ;  /* 0x0000001f1e00720c */ /* 0x000fc40003f65270 */
[----:B------:R-:W-:Y:S01]  /*7430*/  ISETP.EQ.U32.AND P4, PT, R2, R25, PT ;  /* 0x000000190200720c */ /* 0x000fe20003f82070 */
[----:B------:R-:W-:-:S06]  /*7440*/  VIADD R25, R53, 0x8 ;  /* 0x0000000835197836 */ /* 0x000fcc0000000000 */
[----:B------:R-:W-:Y:S02]  /*7450*/  @P0 LOP3.LUT R0, R0, 0x800, RZ, 0xfc, !PT ;  /* 0x0000080000000812 */ /* 0x000fe400078efcff */
[----:B------:R-:W-:Y:S02]  /*7460*/  ISETP.EQ.OR.EX P0, PT, R46, RZ, P3, P4 ;  /* 0x000000ff2e00720c */ /* 0x000fe40001f02740 */
[----:B------:R-:W-:Y:S02]  /*7470*/  LOP3.LUT R0, R0, 0xfffffbff, RZ, 0xc0, !PT ;  /* 0xfffffbff00007812 */ /* 0x000fe400078ec0ff */
[----:B------:R-:W-:Y:S02]  /*7480*/  ISETP.NE.AND P3, PT, R31, R32, PT ;  /* 0x000000201f00720c */ /* 0x000fe40003f65270 */
        /* <DEDUP_REMOVED lines=53> */
[----:B------:R-:W-:Y:S01]  /*77e0*/  ISETP.EQ.U32.AND P4, PT, R2, R25, PT ;  /* 0x000000190200720c */ /* 0x000fe20003f82070 */
[----:B------:R-:W-:Y:S01]  /*77f0*/  VIADD R25, R53, 0x12 ;  /* 0x0000001235197836 */ /* 0x000fe20000000000 */
[----:B------:R-:W-:-:S04]  /*7800*/  ISETP.NE.AND P3, PT, R40, R41, PT ;  /* 0x000000292800720c */ /* 0x000fc80003f65270 */
[----:B------:R-:W-:Y:S02]  /*7810*/  ISETP.EQ.OR.EX P3, PT, R46, RZ, P3, P4 ;  /* 0x000000ff2e00720c */ /* 0x000fe40001f62740 */
[----:B------:R-:W-:Y:S02]  /*7820*/  ISETP.NE.AND P4, PT, R41, R42, PT ;  /* 0x0000002a2900720c */ /* 0x000fe40003f85270 */
[----:B------:R-:W-:Y:S02]  /*7830*/  @P0 LOP3.LUT R0, R0, 0x2, RZ, 0xfc, !PT ;  /* 0x0000000200000812 */ /* 0x000fe400078efcff */
[----:B------:R-:W-:Y:S02]  /*7840*/  ISETP.NE.AND P0, PT, R3, RZ, PT ;  /* 0x000000ff0300720c */ /* 0x000fe40003f05270 */
[----:B------:R-:W-:Y:S01]  /*7850*/  ISETP.EQ.U32.AND P5, PT, R2, R25, PT ;  /* 0x000000190200720c */ /* 0x000fe20003fa2070 */
[----:B------:R-:W-:Y:S01]  /*7860*/  VIADD R25, R53, 0x13 ;  /* 0x0000001335197836 */ /* 0x000fe20000000000 */
[----:B------:R-:W-:-:S02]  /*7870*/  P2R R40, PR, RZ, 0x8 ;  /* 0x00000008ff287803 */ /* 0x000fc40000000000 */
[----:B------:R-:W-:Y:S02]  /*7880*/  ISETP.EQ.OR.EX P4, PT, R46, RZ, P4, P5 ;  /* 0x000000ff2e00720c */ /* 0x000fe40002782750 */
[C---:B------:R-:W-:Y:S02]  /*7890*/  LOP3.LUT P3, RZ, R0.reuse, 0x4, RZ, 0xc0, !PT ;  /* 0x0000000400ff7812 */ /* 0x040fe4000786c0ff */
[----:B------:R-:W-:Y:S02]  /*78a0*/  P2R R41, PR, RZ, 0x10 ;  /* 0x00000010ff297803 */ /* 0x000fe40000000000 */
[----:B------:R-:W-:Y:S01]  /*78b0*/  LOP3.LUT P4, RZ, R0, 0x2, RZ, 0xc0, !PT ;  /* 0x0000000200ff7812 */ /* 0x000fe2000788c0ff */
[----:B------:R-:W0:Y:S01]  /*78c0*/  @P0 LDS R27, [R26+0x3f8] ;  /* 0x0003f8001a1b0984 */ /* 0x000e220000000800 */
[----:B------:R-:W-:Y:S02]  /*78d0*/  P2R R38, PR, RZ, 0x8 ;  /* 0x00000008ff267803 */ /* 0x000fe40000000000 */
[----:B------:R-:W-:-:S02]  /*78e0*/  P2R R39, PR, RZ, 0x10 ;  /* 0x00000010ff277803 */ /* 0x000fc40000000000 */
[C---:B------:R-:W-:Y:S02]  /*78f0*/  LOP3.LUT P4, RZ, R0.reuse, 0x8, RZ, 0xc0, !PT ;  /* 0x0000000800ff7812 */ /* 0x040fe4000788c0ff */
[C---:B------:R-:W-:Y:S02]  /*7900*/  LOP3.LUT P3, RZ, R0.reuse, 0x10, RZ, 0xc0, !PT ;  /* 0x0000001000ff7812 */ /* 0x040fe4000786c0ff */
[----:B------:R-:W-:Y:S02]  /*7910*/  P2R R37, PR, RZ, 0x10 ;  /* 0x00000010ff257803 */ /* 0x000fe40000000000 */
[----:B------:R-:W-:Y:S02]  /*7920*/  LOP3.LUT P4, RZ, R0, 0x20, RZ, 0xc0, !PT ;  /* 0x0000002000ff7812 */ /* 0x000fe4000788c0ff */
[----:B------:R-:W-:Y:S02]  /*7930*/  P2R R36, PR, RZ, 0x8 ;  /* 0x00000008ff247803 */ /* 0x000fe40000000000 */
[----:B------:R-:W-:-:S02]  /*7940*/  P2R R35, PR, RZ, 0x10 ;  /* 0x00000010ff237803 */ /* 0x000fc40000000000 */
[C---:B------:R-:W-:Y:S02]  /*7950*/  LOP3.LUT P3, RZ, R0.reuse, 0x40, RZ, 0xc0, !PT ;  /* 0x0000004000ff7812 */ /* 0x040fe4000786c0ff */
[C---:B------:R-:W-:Y:S02]  /*7960*/  LOP3.LUT P4, RZ, R0.reuse, 0x80, RZ, 0xc0, !PT ;  /* 0x0000008000ff7812 */ /* 0x040fe4000788c0ff */
[----:B------:R-:W-:Y:S02]  /*7970*/  P2R R34, PR, RZ, 0x8 ;  /* 0x00000008ff227803 */ /* 0x000fe40000000000 */
[----:B------:R-:W-:Y:S02]  /*7980*/  P2R R33, PR, RZ, 0x10 ;  /* 0x00000010ff217803 */ /* 0x000fe40000000000 */
[C---:B------:R-:W-:Y:S02]  /*7990*/  LOP3.LUT P3, RZ, R0.reuse, 0x100, RZ, 0xc0, !PT ;  /* 0x0000010000ff7812 */ /* 0x040fe4000786c0ff */
[----:B------:R-:W-:-:S02]  /*79a0*/  LOP3.LUT P4, RZ, R0, 0x200, RZ, 0xc0, !PT ;  /* 0x0000020000ff7812 */ /* 0x000fc4000788c0ff */
[----:B------:R-:W-:Y:S02]  /*79b0*/  ISETP.NE.AND P5, PT, R42, R43, PT ;  /* 0x0000002b2a00720c */ /* 0x000fe40003fa5270 */
[----:B------:R-:W-:Y:S01]  /*79c0*/  ISETP.EQ.U32.AND P6, PT, R2, R25, PT ;  /* 0x000000190200720c */ /* 0x000fe20003fc2070 */
[----:B------:R-:W-:Y:S01]  /*79d0*/  IMAD.MOV.U32 R25, RZ, RZ, 0x1 ;  /* 0x00000001ff197424 */ /* 0x000fe200078e00ff */
[----:B------:R-:W-:Y:S02]  /*79e0*/  P2R R32, PR, RZ, 0x8 ;  /* 0x00000008ff207803 */ /* 0x000fe40000000000 */
[----:B------:R-:W-:Y:S02]  /*79f0*/  P2R R31, PR, RZ, 0x10 ;  /* 0x00000010ff1f7803 */ /* 0x000fe40000000000 */
[C---:B------:R-:W-:Y:S02]  /*7a00*/  LOP3.LUT P3, RZ, R0.reuse, 0x400, RZ, 0xc0, !PT ;  /* 0x0000040000ff7812 */ /* 0x040fe4000786c0ff */
[----:B------:R-:W-:-:S02]  /*7a10*/  LOP3.LUT P4, RZ, R0, 0x800, RZ, 0xc0, !PT ;  /* 0x0000080000ff7812 */ /* 0x000fc4000788c0ff */
[----:B------:R-:W-:Y:S02]  /*7a20*/  ISETP.EQ.OR.EX P5, PT, R46, RZ, P5, P6 ;  /* 0x000000ff2e00720c */ /* 0x000fe40002fa2760 */
[----:B0-----:R-:W-:Y:S02]  /*7a30*/  @P0 ISETP.NE.AND P6, PT, R27, R24, PT ;  /* 0x000000181b00020c */ /* 0x001fe40003fc5270 */
[----:B------:R-:W-:Y:S02]  /*7a40*/  P2R R30, PR, RZ, 0x8 ;  /* 0x00000008ff1e7803 */ /* 0x000fe40000000000 */
[----:B------:R-:W-:Y:S02]  /*7a50*/  P2R R29, PR, RZ, 0x10 ;  /* 0x00000010ff1d7803 */ /* 0x000fe40000000000 */
[C---:B------:R-:W-:Y:S02]  /*7a60*/  LOP3.LUT P3, RZ, R0.reuse, 0x1000, RZ, 0xc0, !PT ;  /* 0x0000100000ff7812 */ /* 0x040fe4000786c0ff */
[----:B------:R-:W-:-:S02]  /*7a70*/  LOP3.LUT P4, RZ, R0, 0x2000, RZ, 0xc0, !PT ;  /* 0x0000200000ff7812 */ /* 0x000fc4000788c0ff */
[----:B------:R-:W-:Y:S02]  /*7a80*/  @P0 SEL R25, RZ, 0x1, !P6 ;  /* 0x00000001ff190807 */ /* 0x000fe40007000000 */
[----:B------:R-:W-:Y:S02]  /*7a90*/  LOP3.LUT R0, R0, 0xffffbfff, RZ, 0xc0, !PT ;  /* 0xffffbfff00007812 */ /* 0x000fe400078ec0ff */
[----:B------:R-:W-:Y:S02]  /*7aa0*/  ISETP.NE.U32.AND P6, PT, R2, R53, PT ;  /* 0x000000350200720c */ /* 0x000fe40003fc5070 */
[----:B------:R-:W-:Y:S02]  /*7ab0*/  @P0 LOP3.LUT R0, R0, 0x4000, RZ, 0xfc, !PT ;  /* 0x0000400000000812 */ /* 0x000fe400078efcff */
[----:B------:R-:W-:Y:S02]  /*7ac0*/  ISETP.NE.AND.EX P6, PT, R46, RZ, PT, P6 ;  /* 0x000000ff2e00720c */ /* 0x000fe40003fc5360 */
[----:B------:R-:W-:-:S02]  /*7ad0*/  ISETP.NE.AND P0, PT, R28, RZ, PT ;  /* 0x000000ff1c00720c */ /* 0x000fc40003f05270 */
[----:B------:R-:W-:Y:S02]  /*7ae0*/  SEL R24, R25, 0x1, P6 ;  /* 0x0000000119187807 */ /* 0x000fe40003000000 */
[----:B------:R-:W-:Y:S02]  /*7af0*/  PLOP3.LUT P6, PT, P2, P0, P1, 0xfe, 0x0 ;  /* 0x000000000000781c */ /* 0x000fe400017c1f16 */
[----:B-1----:R-:W-:Y:S02]  /*7b00*/  SEL R26, R4, RZ, !P0 ;  /* 0x000000ff041a7207 */ /* 0x002fe40004000000 */
[----:B------:R-:W-:Y:S02]  /*7b10*/  PLOP3.LUT P6, PT, P3, P6, P4, 0xfe, 0x0 ;  /* 0x000000000000781c */ /* 0x000fe40001fcdf46 */
[----:B------:R-:W-:Y:S01]  /*7b20*/  ISETP.NE.AND P4, PT, R29, RZ, PT ;  /* 0x000000ff1d00720c */ /* 0x000fe20003f85270 */
[----:B------:R-:W-:Y:S01]  /*7b30*/  IMAD.IADD R26, R5, 0x1, R26 ;  /* 0x00000001051a7824 */ /* 0x000fe200078e021a */
[----:B------:R-:W-:-:S04]  /*7b40*/  ISETP.NE.AND P3, PT, R30, RZ, PT ;  /* 0x000000ff1e00720c */ /* 0x000fc80003f65270 */
[----:B------:R-:W-:Y:S02]  /*7b50*/  PLOP3.LUT P6, PT, P3, P6, P4, 0xfe, 0x0 ;  /* 0x000000000000781c */ /* 0x000fe40001fcdf46 */
[----:B------:R-:W-:Y:S02]  /*7b60*/  ISETP.NE.AND P4, PT, R31, RZ, PT ;  /* 0x000000ff1f00720c */ /* 0x000fe40003f85270 */
[----:B------:R-:W-:Y:S02]  /*7b70*/  ISETP.NE.AND P3, PT, R32, RZ, PT ;  /* 0x000000ff2000720c */ /* 0x000fe40003f65270 */
[----:B------:R-:W-:Y:S02]  /*7b80*/  SEL R27, R26, RZ, !P1 ;  /* 0x000000ff1a1b7207 */ /* 0x000fe40004800000 */
        /* <DEDUP_REMOVED lines=14> */
[----:B------:R-:W-:-:S04]  /*7c70*/  ISETP.NE.AND P3, PT, R40, RZ, PT ;  /* 0x000000ff2800720c */ /* 0x000fc80003f65270 */
[----:B------:R-:W-:Y:S02]  /*7c80*/  PLOP3.LUT P6, PT, P3, P6, P4, 0xfe, 0x0 ;  /* 0x000000000000781c */ /* 0x000fe40001fcdf46 */
[----:B------:R-:W-:Y:S02]  /*7c90*/  P2R R28, PR, RZ, 0x8 ;  /* 0x00000008ff1c7803 */ /* 0x000fe40000000000 */
[C---:B------:R-:W-:Y:S02]  /*7ca0*/  LOP3.LUT P3, RZ, R0.reuse, 0x4, RZ, 0xc0, !PT ;  /* 0x0000000400ff7812 */ /* 0x040fe4000786c0ff */
[----:B------:R-:W-:Y:S02]  /*7cb0*/  ISETP.NE.AND P4, PT, R41, RZ, PT ;  /* 0x000000ff2900720c */ /* 0x000fe40003f85270 */
[----:B------:R-:W-:Y:S02]  /*7cc0*/  P2R R39, PR, RZ, 0x8 ;  /* 0x00000008ff277803 */ /* 0x000fe40000000000 */
[----:B------:R-:W-:-:S02]  /*7cd0*/  LOP3.LUT P3, RZ, R0, 0x8, RZ, 0xc0, !PT ;  /* 0x0000000800ff7812 */ /* 0x000fc4000786c0ff */
[----:B------:R-:W-:Y:S02]  /*7ce0*/  PLOP3.LUT P6, PT, P5, P6, P4, 0xfe, 0x0 ;  /* 0x000000000000781c */ /* 0x000fe40002fcdf46 */
[----:B------:R-:W-:Y:S02]  /*7cf0*/  P2R R38, PR, RZ, 0x8 ;  /* 0x00000008ff267803 */ /* 0x000fe40000000000 */
[C---:B------:R-:W-:Y:S02]  /*7d00*/  LOP3.LUT P3, RZ, R0.reuse, 0x10, RZ, 0xc0, !PT ;  /* 0x0000001000ff7812 */ /* 0x040fe4000786c0ff */
[----:B------:R-:W-:Y:S02]  /*7d10*/  SEL R25, RZ, 0x1, !P6 ;  /* 0x00000001ff197807 */ /* 0x000fe40007000000 */
[----:B------:R-:W-:Y:S02]  /*7d20*/  P2R R37, PR, RZ, 0x8 ;  /* 0x00000008ff257803 */ /* 0x000fe40000000000 */
[----:B------:R-:W-:-:S02]  /*7d30*/  LOP3.LUT P3, RZ, R0, 0x20, RZ, 0xc0, !PT ;  /* 0x0000002000ff7812 */ /* 0x000fc4000786c0ff */
[C---:B------:R-:W-:Y:S02]  /*7d40*/  LOP3.LUT P6, RZ, R0.reuse, 0x2, RZ, 0xc0, !PT ;  /* 0x0000000200ff7812 */ /* 0x040fe400078cc0ff */
[----:B------:R-:W-:Y:S02]  /*7d50*/  P2R R36, PR, RZ, 0x8 ;  /* 0x00000008ff247803 */ /* 0x000fe40000000000 */
[----:B------:R-:W-:-:S04]  /*7d60*/  LOP3.LUT P3, RZ, R0, 0x40, RZ, 0xc0, !PT ;  /* 0x0000004000ff7812 */ /* 0x000fc8000786c0ff */
        /* <DEDUP_REMOVED lines=14> */
[----:B------:R-:W-:Y:S02]  /*7e50*/  SEL R27, R26, RZ, !P3 ;  /* 0x000000ff1a1b7207 */ /* 0x000fe40005800000 */
[----:B------:R-:W-:-:S03]  /*7e60*/  ISETP.NE.AND P3, PT, R29, RZ, PT ;  /* 0x000000ff1d00720c */ /* 0x000fc60003f65270 */
[----:B--2---:R-:W-:-:S05]  /*7e70*/  IMAD.IADD R27, R8, 0x1, R27 ;  /* 0x00000001081b7824 */ /* 0x004fca00078e021b */
        /* <DEDUP_REMOVED lines=11> */
[----:B---3--:R-:W-:-:S05]  /*7f30*/  IMAD.IADD R27, R12, 0x1, R27 ;  /* 0x000000010c1b7824 */ /* 0x008fca00078e021b */
        /* <DEDUP_REMOVED lines=11> */
[----:B----4-:R-:W-:-:S05]  /*7ff0*/  IMAD.IADD R27, R16, 0x1, R27 ;  /* 0x00000001101b7824 */ /* 0x010fca00078e021b */
        /* <DEDUP_REMOVED lines=10> */
[----:B------:R-:W-:-:S03]  /*80a0*/  LOP3.LUT P6, R25, R24, RZ, R25, 0xfa, !PT ;  /* 0x000000ff18197212 */ /* 0x000fc600078cfa19 */
[----:B------:R-:W-:-:S05]  /*80b0*/  IMAD.IADD R27, R20, 0x1, R27 ;  /* 0x00000001141b7824 */ /* 0x000fca00078e021b */
[----:B------:R-:W-:-:S05]  /*80c0*/  SEL R26, R27, RZ, !P3 ;  /* 0x000000ff1b1a7207 */ /* 0x000fca0005800000 */
[----:B------:R-:W-:-:S05]  /*80d0*/  IMAD.IADD R26, R21, 0x1, R26 ;  /* 0x00000001151a7824 */ /* 0x000fca00078e021a */
[----:B------:R-:W-:-:S05]  /*80e0*/  SEL R27, R26, RZ, !P4 ;  /* 0x000000ff1a1b7207 */ /* 0x000fca0006000000 */
[----:B------:R-:W-:-:S05]  /*80f0*/  IMAD.IADD R27, R22, 0x1, R27 ;  /* 0x00000001161b7824 */ /* 0x000fca00078e021b */
[----:B------:R-:W-:-:S05]  /*8100*/  SEL R26, R27, RZ, !P5 ;  /* 0x000000ff1b1a7207 */ /* 0x000fca0006800000 */
[----:B------:R-:W-:-:S05]  /*8110*/  IMAD.IADD R26, R23, 0x1, R26 ;  /* 0x00000001171a7824 */ /* 0x000fca00078e021a */
[----:B------:R-:W0:Y:S02]  /*8120*/  SHFL.UP PT, R27, R26, 0x1, RZ ;  /* 0x042000001a1b7989 */ /* 0x000e2400000e00ff */
[----:B0-----:R-:W-:Y:S02]  /*8130*/  SEL R28, R27, RZ, !P6 ;  /* 0x000000ff1b1c7207 */ /* 0x001fe40007000000 */
        /* <DEDUP_REMOVED lines=11> */
[----:B-1----:R-:W-:-:S03]  /*81f0*/  SEL R25, R26, RZ, P6 ;  /* 0x000000ff1a197207 */ /* 0x002fc60003000000 */
[----:B------:R-:W-:Y:S01]  /*8200*/  IMAD.IADD R30, R29, 0x1, R30 ;  /* 0x000000011d1e7824 */ /* 0x000fe200078e021e */
[----:B------:R-:W-:-:S04]  /*8210*/  LOP3.LUT P6, R25, R25, RZ, R28, 0xfa, !PT ;  /* 0x000000ff19197212 */ /* 0x000fc800078cfa1c */
[----:B------:R-:W0:Y:S02]  /*8220*/  SHFL.UP PT, R26, R30, 0x4, RZ ;  /* 0x048000001e1a7989 */ /* 0x000e2400000e00ff */
        /* <DEDUP_REMOVED lines=19> */
[----:B-1----:R-:W-:Y:S02]  /*8360*/  SEL R32, R27, RZ, P6 ;  /* 0x000000ff1b207207 */ /* 0x002fe40003000000 */
[----:B------:R-:W-:Y:S02]  /*8370*/  SEL R27, R28, RZ, P6 ;  /* 0x000000ff1c1b7207 */ /* 0x000fe40003000000 */
[----:B------:R-:W-:Y:S02]  /*8380*/  ISETP.NE.AND P6, PT, R44, 0x1f, PT ;  /* 0x0000001f2c00780c */ /* 0x000fe40003fc5270 */
[----:B------:R-:W-:Y:S01]  /*8390*/  LOP3.LUT R32, R32, R25, RZ, 0xfc, !PT ;  /* 0x0000001920207212 */ /* 0x000fe200078efcff */
[----:B------:R-:W-:-:S04]  /*83a0*/  IMAD.IADD R33, R30, 0x1, R27 ;  /* 0x000000011e217824 */ /* 0x000fc800078e021b */
[----:B------:R0:W1:Y:S04]  /*83b0*/  SHFL.UP PT, R27, R32, 0x1, RZ ;  /* 0x04200000201b7989 */ /* 0x00006800000e00ff */
[----:B------:R0:W2:Y:S02]  /*83c0*/  SHFL.UP PT, R26, R33, 0x1, RZ ;  /* 0x04200000211a7989 */ /* 0x0000a400000e00ff */
[----:B------:R-:W-:-:S05]  /*83d0*/  @!P6 LEA R28, R51, UR4, 0x3 ;  /* 0x00000004331cec11 */ /* 0x000fca000f8e18ff */
[----:B------:R0:W-:Y:S01]  /*83e0*/  @!P6 STS.64 [R28], R32 ;  /* 0x000000201c00e388 */ /* 0x0001e20000000a00 */
[----:B------:R-:W-:Y:S01]  /*83f0*/  BAR.SYNC.DEFER_BLOCKING 0x0 ;  /* 0x0000000000007b1d */ /* 0x000fe20000010000 */
[----:B------:R-:W-:-:S13]  /*8400*/  ISETP.GE.U32.AND P6, PT, R3, 0x20, PT ;  /* 0x000000200300780c */ /* 0x000fda0003fc6070 */
[----:B01----:R-:W-:Y:S05]  /*8410*/  @!P6 BRA `(.L_x_57) ;  /* 0x000000000080e947 */ /* 0x003fea0003800000 */
[----:B------:R-:W0:Y:S01]  /*8420*/  LDS.128 R32, [UR4] ;  /* 0x00000004ff207984 */ /* 0x000e220008000c00 */
[----:B------:R-:W-:Y:S02]  /*8430*/  P2R R25, PR, RZ, 0x1 ;  /* 0x00000001ff197803 */ /* 0x000fe40000000000 */
[----:B------:R-:W-:Y:S01]  /*8440*/  ISETP.NE.AND P0, PT, R51, 0x3, PT ;  /* 0x000000033300780c */ /* 0x000fe20003f05270 */
[----:B------:R-:W1:Y:S01]  /*8450*/  LDS.128 R28, [UR4+0x10] ;  /* 0x00001004ff1c7984 */ /* 0x000e620008000c00 */
[----:B0-----:R-:W-:-:S04]  /*8460*/  ISETP.NE.AND P6, PT, R34, RZ, PT ;  /* 0x000000ff2200720c */ /* 0x001fc80003fc5270 */
[----:B------:R-:W-:Y:S02]  /*8470*/  SEL R32, R33, RZ, !P6 ;  /* 0x000000ff21207207 */ /* 0x000fe40007000000 */
[----:B-1----:R-:W-:-:S03]  /*8480*/  ISETP.NE.AND P6, PT, R28, RZ, PT ;  /* 0x000000ff1c00720c */ /* 0x002fc60003fc5270 */
[----:B------:R-:W-:-:S05]  /*8490*/  IMAD.IADD R32, R32, 0x1, R35 ;  /* 0x0000000120207824 */ /* 0x000fca00078e0223 */
[----:B------:R-:W-:Y:S02]  /*84a0*/  SEL R28, R32, RZ, !P6 ;  /* 0x000000ff201c7207 */ /* 0x000fe40007000000 */
[----:B------:R-:W-:-:S03]  /*84b0*/  ISETP.NE.AND P6, PT, R30, RZ, PT ;  /* 0x000000ff1e00720c */ /* 0x000fc60003fc5270 */
[----:B------:R-:W-:-:S05]  /*84c0*/  IMAD.IADD R28, R29, 0x1, R28 ;  /* 0x000000011d1c7824 */ /* 0x000fca00078e021c */
[----:B------:R-:W-:Y:S02]  /*84d0*/  SEL R30, R28, RZ, !P6 ;  /* 0x000000ff1c1e7207 */ /* 0x000fe40007000000 */
[----:B------:R-:W-:-:S03]  /*84e0*/  ISETP.NE.AND P6, PT, R51, 0x2, PT ;  /* 0x000000023300780c */ /* 0x000fc60003fc5270 */
[----:B------:R-:W-:Y:S01]  /*84f0*/  IMAD.IADD R31, R31, 0x1, R30 ;  /* 0x000000011f1f7824 */ /* 0x000fe200078e021e */
[----:B------:R-:W-:Y:S02]  /*8500*/  @P0 SEL R28, R32, R33, !P6 ;  /* 0x00000021201c0207 */ /* 0x000fe40007000000 */
[----:B------:R-:W0:Y:S01]  /*8510*/  LDS.128 R32, [UR4+0x20] ;  /* 0x00002004ff207984 */ /* 0x000e220008000c00 */
[----:B------:R-:W-:Y:S02]  /*8520*/  ISETP.NE.AND P0, PT, R51, 0x5, PT ;  /* 0x000000053300780c */ /* 0x000fe40003f05270 */
[----:B0-----:R-:W-:-:S04]  /*8530*/  ISETP.NE.AND P6, PT, R32, RZ, PT ;  /* 0x000000ff2000720c */ /* 0x001fc80003fc5270 */
[----:B------:R-:W-:Y:S02]  /*8540*/  SEL R30, R31, RZ, !P6 ;  /* 0x000000ff1f1e7207 */ /* 0x000fe40007000000 */
[----:B------:R-:W-:-:S03]  /*8550*/  ISETP.NE.AND P6, PT, R34, RZ, PT ;  /* 0x000000ff2200720c */ /* 0x000fc60003fc5270 */
[----:B------:R-:W-:-:S05]  /*8560*/  IMAD.IADD R30, R33, 0x1, R30 ;  /* 0x00000001211e7824 */ /* 0x000fca00078e021e */
[----:B------:R-:W-:Y:S02]  /*8570*/  SEL R32, R30, RZ, !P6 ;  /* 0x000000ff1e207207 */ /* 0x000fe40007000000 */
[----:B------:R-:W-:-:S04]  /*8580*/  ISETP.NE.AND P6, PT, R51, 0x4, PT ;  /* 0x000000043300780c */ /* 0x000fc80003fc5270 */
[----:B------:R-:W-:Y:S02]  /*8590*/  @P0 SEL R30, R31, R28, !P6 ;  /* 0x0000001c1f1e0207 */ /* 0x000fe40007000000 */
[----:B------:R-:W-:Y:S02]  /*85a0*/  ISETP.NE.AND P6, PT, R51, 0x6, PT ;  /* 0x000000063300780c */ /* 0x000fe40003fc5270 */
[----:B------:R-:W-:-:S11]  /*85b0*/  ISETP.NE.AND P0, PT, R25, RZ, PT ;  /* 0x000000ff1900720c */ /* 0x000fd60003f05270 */
[----:B------:R-:W-:Y:S01]  /*85c0*/  @!P6 IMAD.IADD R30, R35, 0x1, R32 ;  /* 0x00000001231ee824 */ /* 0x000fe200078e0220 */
[----:B------:R-:W-:-:S04]  /*85d0*/  ISETP.NE.AND P6, PT, R27, RZ, PT ;  /* 0x000000ff1b00720c */ /* 0x000fc80003fc5270 */
[----:B------:R-:W-:Y:S02]  /*85e0*/  SEL R25, R30, RZ, !P6 ;  /* 0x000000ff1e197207 */ /* 0x000fe40007000000 */
[----:B------:R-:W-:-:S13]  /*85f0*/  ISETP.NE.AND P6, PT, R44, RZ, PT ;  /* 0x000000ff2c00720c */ /* 0x000fda0003fc5270 */
[----:B--2---:R-:W-:-:S04]  /*8600*/  @P6 IMAD.IADD R30, R26, 0x1, R25 ;  /* 0x000000011a1e6824 */ /* 0x004fc800078e0219 */
[----:B------:R-:W-:-:S07]  /*8610*/  IMAD.MOV.U32 R26, RZ, RZ, R30 ;  /* 0x000000ffff1a7224 */ /* 0x000fce00078e001e */
.L_x_57:
[----:B------:R-:W-:Y:S05]  /*8620*/  BSYNC.RECONVERGENT B0 ;  /* 0x0000000000007941 */ /* 0x000fea0003800200 */
.L_x_56:
[----:B------:R-:W-:Y:S02]  /*8630*/  ISETP.NE.AND P6, PT, R24, RZ, PT ;  /* 0x000000ff1800720c */ /* 0x000fe40003fc5270 */
[----:B------:R-:W-:Y:S02]  /*8640*/  P2R R33, PR, RZ, 0x8 ;  /* 0x00000008ff217803 */ /* 0x000fe40000000000 */
[----:B--2---:R-:W-:Y:S02]  /*8650*/  SEL R26, R26, RZ, !P6 ;  /* 0x000000ff1a1a7207 */ /* 0x004fe40007000000 */
[----:B------:R-:W-:Y:S02]  /*8660*/  ISETP.NE.AND P6, PT, R3, RZ, PT ;  /* 0x000000ff0300720c */ /* 0x000fe40003fc5270 */
[----:B------:R-:W-:Y:S02]  /*8670*/  LOP3.LUT P3, RZ, R0, 0x80, RZ, 0xc0, !PT ;  /* 0x0000008000ff7812 */ /* 0x000fe4000786c0ff */
[----:B------:R-:W-:-:S02]  /*8680*/  SEL R25, R26, RZ, P6 ;  /* 0x000000ff1a197207 */ /* 0x000fc40003000000 */
[----:B------:R-:W-:Y:S02]  /*8690*/  P2R R32, PR, RZ, 0x8 ;  /* 0x00000008ff207803 */ /* 0x000fe40000000000 */
[----:B------:R-:W-:Y:S01]  /*86a0*/  LOP3.LUT P3, RZ, R0, 0x100, RZ, 0xc0, !PT ;  /* 0x0000010000ff7812 */ /* 0x000fe2000786c0ff */
[----:B------:R-:W-:Y:S01]  /*86b0*/  IMAD.IADD R4, R4, 0x1, R25 ;  /* 0x0000000104047824 */ /* 0x000fe200078e0219 */
[----:B------:R-:W-:Y:S02]  /*86c0*/  P2R R34, PR, RZ, 0x10 ;  /* 0x00000010ff227803 */ /* 0x000fe40000000000 */
[----:B------:R-:W-:Y:S02]  /*86d0*/  P2R R31, PR, RZ, 0x8 ;  /* 0x00000008ff1f7803 */ /* 0x000fe40000000000 */
[----:B------:R-:W-:Y:S02]  /*86e0*/  SEL R24, R4, RZ, !P0 ;  /* 0x000000ff04187207 */ /* 0x000fe40004000000 */
[----:B------:R-:W-:-:S02]  /*86f0*/  LOP3.LUT P3, RZ, R0, 0x200, RZ, 0xc0, !PT ;  /* 0x0000020000ff7812 */ /* 0x000fc4000786c0ff */
[----:B------:R-:W-:Y:S01]  /*8700*/  P2R R35, PR, RZ, 0x20 ;  /* 0x00000020ff237803 */ /* 0x000fe20000000000 */
[----:B------:R-:W-:Y:S01]  /*8710*/  IMAD.IADD R5, R5, 0x1, R24 ;  /* 0x0000000105057824 */ /* 0x000fe200078e0218 */
[----:B------:R-:W-:Y:S02]  /*8720*/  P2R R30, PR, RZ, 0x8 ;  /* 0x00000008ff1e7803 */ /* 0x000fe40000000000 */
[C---:B------:R-:W-:Y:S02]  /*8730*/  LOP3.LUT P3, RZ, R0.reuse, 0x400, RZ, 0xc0, !PT ;  /* 0x0000040000ff7812 */ /* 0x040fe4000786c0ff */
[----:B------:R-:W-:Y:S02]  /*8740*/  SEL R25, R5, RZ, !P1 ;  /* 0x000000ff05197207 */ /* 0x000fe40004800000 */
[----:B------:R-:W-:Y:S02]  /*8750*/  P2R R29, PR, RZ, 0x8 ;  /* 0x00000008ff1d7803 */ /* 0x000fe40000000000 */
[----:B------:R-:W-:Y:S01]  /*8760*/  LOP3.LUT P3, RZ, R0, 0x800, RZ, 0xc0, !PT ;  /* 0x0000080000ff7812 */ /* 0x000fe2000786c0ff */
[----:B------:R-:W-:Y:S01]  /*8770*/  IMAD.IADD R6, R6, 0x1, R25 ;  /* 0x0000000106067824 */ /* 0x000fe200078e0219 */
[----:B------:R-:W-:-:S02]  /*8780*/  LOP3.LUT P4, RZ, R0, 0x40, RZ, 0xc0, !PT ;  /* 0x0000004000ff7812 */ /* 0x000fc4000788c0ff */
[----:B------:R-:W-:Y:S02]  /*8790*/  P2R R28, PR, RZ, 0x8 ;  /* 0x00000008ff1c7803 */ /* 0x000fe40000000000 */
[----:B------:R-:W-:Y:S02]  /*87a0*/  SEL R24, R6, RZ, !P2 ;  /* 0x000000ff06187207 */ /* 0x000fe40005000000 */
[C---:B------:R-:W-:Y:S02]  /*87b0*/  LOP3.LUT P3, RZ, R0.reuse, 0x1000, RZ, 0xc0, !PT ;  /* 0x0000100000ff7812 */ /* 0x040fe4000786c0ff */
[C---:B------:R-:W-:Y:S01]  /*87c0*/  LOP3.LUT P5, RZ, R0.reuse, 0x20, RZ, 0xc0, !PT ;  /* 0x0000002000ff7812 */ /* 0x040fe200078ac0ff */
[----:B------:R-:W-:Y:S01]  /*87d0*/  IMAD.IADD R7, R7, 0x1, R24 ;  /* 0x0000000107077824 */ /* 0x000fe200078e0218 */
[----:B------:R-:W-:Y:S02]  /*87e0*/  P2R R27, PR, RZ, 0x8 ;  /* 0x00000008ff1b7803 */ /* 0x000fe40000000000 */
[----:B------:R-:W-:-:S02]  /*87f0*/  LOP3.LUT P3, RZ, R0, 0x2000, RZ, 0xc0, !PT ;  /* 0x0000200000ff7812 */ /* 0x000fc4000786c0ff */
[C---:B------:R-:W-:Y:S02]  /*8800*/  LOP3.LUT P6, RZ, R0.reuse, 0x2, RZ, 0xc0, !PT ;  /* 0x0000000200ff7812 */ /* 0x040fe400078cc0ff */
[----:B------:R-:W-:Y:S02]  /*8810*/  SEL R25, R7, RZ, !P3 ;  /* 0x000000ff07197207 */ /* 0x000fe40005800000 */
[----:B------:R-:W-:Y:S02]  /*8820*/  ISETP.NE.AND P3, PT, R27, RZ, PT ;  /* 0x000000ff1b00720c */ /* 0x000fe40003f65270 */
[----:B------:R-:W-:Y:S01]  /*8830*/  LOP3.LUT P0, RZ, R0, 0x4, RZ, 0xc0, !PT ;  /* 0x0000000400ff7812 */ /* 0x000fe2000780c0ff */
[----:B------:R-:W-:Y:S01]  /*8840*/  IMAD.IADD R8, R8, 0x1, R25 ;  /* 0x0000000108087824 */ /* 0x000fe200078e0219 */
[C---:B------:R-:W-:Y:S02]  /*8850*/  LOP3.LUT P1, RZ, R0.reuse, 0x8, RZ, 0xc0, !PT ;  /* 0x0000000800ff7812 */ /* 0x040fe4000782c0ff */
[----:B------:R-:W-:-:S02]  /*8860*/  LOP3.LUT P2, RZ, R0, 0x10, RZ, 0xc0, !PT ;  /* 0x0000001000ff7812 */ /* 0x000fc4000784c0ff */
        /* <DEDUP_REMOVED lines=24> */
[----:B------:R-:W-:-:S05]  /*89f0*/  SEL R0, R16, RZ, !P2 ;  /* 0x000000ff10007207 */ /* 0x000fca0005000000 */
        /* <DEDUP_REMOVED lines=11> */
[----:B------:R-:W-:Y:S01]  /*8ab0*/  SEL R0, R22, RZ, !P5 ;  /* 0x000000ff16007207 */ /* 0x000fe20006800000 */
[----:B------:R-:W-:Y:S06]  /*8ac0*/  BRA `(.L_x_58) ;  /* 0x0000002800347947 */ /* 0x000fec0003800000 */
.L_x_55:
[----:B------:R-:W-:Y:S01]  /*8ad0*/  ISETP.NE.AND P0, PT, R3, RZ, PT ;  /* 0x000000ff0300720c */ /* 0x000fe20003f05270 */
[----:B0-----:R-:W-:Y:S01]  /*8ae0*/  IMAD.MOV.U32 R53, RZ, RZ, RZ ;  /* 0x000000ffff357224 */ /* 0x001fe200078e00ff */
[----:B------:R-:W-:-:S11]  /*8af0*/  LOP3.LUT R0, R0, 0xfffffffd, RZ, 0xc0, !PT ;  /* 0xfffffffd00007812 */ /* 0x000fd600078ec0ff */
[----:B------:R-:W0:Y:S01]  /*8b00*/  @!P0 LDC.64 R56, c[0x0][0x388] ;  /* 0x0000e200ff388b82 */ /* 0x000e220000000a00 */
[C---:B------:R-:W-:Y:S01]  /*8b10*/  LEA R48, R3.reuse, UR4, 0x2 ;  /* 0x0000000403307c11 */ /* 0x040fe2000f8e10ff */
[C---:B------:R-:W-:Y:S01]  /*8b20*/  IMAD R55, R3.reuse, 0x14, RZ ;  /* 0x0000001403377824 */ /* 0x040fe200078e02ff */
[----:B------:R-:W-:Y:S02]  /*8b30*/  ISETP.NE.AND P2, PT, R3, RZ, PT ;  /* 0x000000ff0300720c */ /* 0x000fe40003f45270 */
[----:B------:R-:W-:Y:S01]  /*8b40*/  @P0 LOP3.LUT R0, R0, 0x2, RZ, 0xfc, !PT ;  /* 0x0000000200000812 */ /* 0x000fe200078efcff */
[----:B0-----:R-:W-:-:S05]  /*8b50*/  @!P0 IMAD.WIDE.U32 R56, R58, 0x4, R56 ;  /* 0x000000043a388825 */ /* 0x001fca00078e0038 */
[----:B------:R0:W5:Y:S01]  /*8b60*/  @!P0 LDG.E R53, desc[UR8][R56.64] ;  /* 0x0000000838358981 */ /* 0x000162000c1e1900 */
[----:B------:R-:W-:Y:S01]  /*8b70*/  VIADD R59, R55, 0x1 ;  /* 0x00000001373b7836 */ /* 0x000fe20000000000 */
[----:B------:R-:W-:Y:S02]  /*8b80*/  ISETP.NE.AND P0, PT, R26, R27, PT ;  /* 0x0000001b1a00720c */ /* 0x000fe40003f05270 */
[----:B------:R-:W-:Y:S01]  /*8b90*/  STS [R48+0x3fc], R43 ;  /* 0x0003fc2b30007388 */ /* 0x000fe20000000800 */
[----:B------:R-:W-:Y:S01]  /*8ba0*/  BAR.SYNC.DEFER_BLOCKING 0x0 ;  /* 0x0000000000007b1d */ /* 0x000fe20000010000 */
[----:B------:R-:W-:Y:S01]  /*8bb0*/  ISETP.NE.AND P1, PT, R27, R28, PT ;  /* 0x0000001c1b00720c */ /* 0x000fe20003f25270 */
[----:B------:R-:W-:Y:S01]  /*8bc0*/  VIADD R27, R55, 0x3 ;  /* 0x00000003371b7836 */ /* 0x000fe20000000000 */
[----:B------:R-:W-:Y:S02]  /*8bd0*/  ISETP.NE.AND P4, PT, R24, R25, PT ;  /* 0x000000191800720c */ /* 0x000fe40003f85270 */
[----:B------:R-:W-:-:S02]  /*8be0*/  ISETP.EQ.U32.AND P5, PT, R2, R59, PT ;  /* 0x0000003b0200720c */ /* 0x000fc40003fa2070 */
[----:B------:R-:W-:Y:S01]  /*8bf0*/  ISETP.NE.AND P3, PT, R25, R26, PT ;  /* 0x0000001a1900720c */ /* 0x000fe20003f65270 */
[----:B------:R-:W-:Y:S01]  /*8c00*/  VIADD R25, R55, 0x2 ;  /* 0x0000000237197836 */ /* 0x000fe20000000000 */
[----:B------:R-:W-:Y:S02]  /*8c10*/  ISETP.EQ.OR.EX P4, PT, R46, RZ, P4, P5 ;  /* 0x000000ff2e00720c */ /* 0x000fe40002782750 */
[----:B------:R-:W-:Y:S02]  /*8c20*/  ISETP.EQ.U32.AND P5, PT, R2, R27, PT ;  /* 0x0000001b0200720c */ /* 0x000fe40003fa2070 */
[----:B------:R-:W-:Y:S02]  /*8c30*/  LOP3.LUT R0, R0, 0xffff7fff, RZ, 0xc0, !PT ;  /* 0xffff7fff00007812 */ /* 0x000fe400078ec0ff */
[----:B------:R-:W-:Y:S02]  /*8c40*/  ISETP.EQ.OR.EX P5, PT, R46, RZ, P0, P5 ;  /* 0x000000ff2e00720c */ /* 0x000fe400007a2750 */
[----:B------:R-:W-:-:S11]  /*8c50*/  ISETP.NE.AND P0, PT, R28, R29, PT ;  /* 0x0000001d1c00720c */ /* 0x000fd60003f05270 */
[----:B------:R-:W-:-:S04]  /*8c60*/  @P5 LOP3.LUT R0, R0, 0x8000, RZ, 0xfc, !PT ;  /* 0x0000800000005812 */ /* 0x000fc800078efcff */
[----:B------:R-:W-:Y:S01]  /*8c70*/  LOP3.LUT R0, R0, 0xffffbfff, RZ, 0xc0, !PT ;  /* 0xffffbfff00007812 */ /* 0x000fe200078ec0ff */
[----:B-----5:R-:W5:Y:S01]  /*8c80*/  @P2 LDS R53, [R48+0x3f8] ;  /* 0x0003f80030352984 */ /* 0x020f620000000800 */
[----:B------:R-:W-:Y:S01]  /*8c90*/  ISETP.EQ.U32.AND P2, PT, R2, R25, PT ;  /* 0x000000190200720c */ /* 0x000fe20003f42070 */
[----:B------:R-:W-:-:S03]  /*8ca0*/  VIADD R25, R55, 0x4 ;  /* 0x0000000437197836 */ /* 0x000fc60000000000 */
[----:B------:R-:W-:Y:S02]  /*8cb0*/  ISETP.EQ.OR.EX P3, PT, R46, RZ, P3, P2 ;  /* 0x000000ff2e00720c */ /* 0x000fe40001f62720 */
[----:B------:R-:W-:Y:S01]  /*8cc0*/  ISETP.EQ.U32.AND P2, PT, R2, R25, PT ;  /* 0x000000190200720c */ /* 0x000fe20003f42070 */
[----:B------:R-:W-:-:S03]  /*8cd0*/  VIADD R25, R55, 0x5 ;  /* 0x0000000537197836 */ /* 0x000fc60000000000 */
[----:B------:R-:W-:Y:S02]  /*8ce0*/  ISETP.EQ.OR.EX P2, PT, R46, RZ, P1, P2 ;  /* 0x000000ff2e00720c */ /* 0x000fe40000f42720 */
[----:B------:R-:W-:Y:S01]  /*8cf0*/  ISETP.EQ.U32.AND P1, PT, R2, R25, PT ;  /* 0x000000190200720c */ /* 0x000fe20003f22070 */
[----:B------:R-:W-:-:S10]  /*8d00*/  VIADD R25, R55, 0x6 ;  /* 0x0000000637197836 */ /* 0x000fd40000000000 */
[----:B------:R-:W-:Y:S02]  /*8d10*/  @P2 LOP3.LUT R0, R0, 0x4000, RZ, 0xfc, !PT ;  /* 0x0000400000002812 */ /* 0x000fe400078efcff */
[----:B------:R-:W-:Y:S02]  /*8d20*/  ISETP.EQ.OR.EX P2, PT, R46, RZ, P0, P1 ;  /* 0x000000ff2e00720c */ /* 0x000fe40000742710 */
[----:B------:R-:W-:Y:S02]  /*8d30*/  ISETP.NE.AND P0, PT, R29, R30, PT ;  /* 0x0000001e1d00720c */ /* 0x000fe40003f05270 */
[----:B------:R-:W-:Y:S01]  /*8d40*/  ISETP.EQ.U32.AND P1, PT, R2, R25, PT ;  /* 0x000000190200720c */ /* 0x000fe20003f22070 */
[----:B------:R-:W-:Y:S01]  /*8d50*/  VIADD R25, R55, 0x7 ;  /* 0x0000000737197836 */ /* 0x000fe20000000000 */
[----:B------:R-:W-:Y:S02]  /*8d60*/  LOP3.LUT R0, R0, 0xffffefff, RZ, 0xc0, !PT ;  /* 0xffffefff00007812 */ /* 0x000fe400078ec0ff */
[----:B------:R-:W-:-:S02]  /*8d70*/  ISETP.EQ.OR.EX P1, PT, R46, RZ, P0, P1 ;  /* 0x000000ff2e00720c */ /* 0x000fc40000722710 */
[----:B------:R-:W-:-:S03]  /*8d80*/  ISETP.NE.AND P0, PT, R30, R31, PT ;  /* 0x0000001f1e00720c */ /* 0x000fc60003f05270 */
[----:B------:R-:W-:Y:S02]  /*8d90*/  @P2 LOP3.LUT R0, R0, 0x1000, RZ, 0xfc, !PT ;  /* 0x0000100000002812 */ /* 0x000fe400078efcff */
[----:B------:R-:W-:Y:S02]  /*8da0*/  ISETP.NE.AND P2, PT, R40, R41, PT ;  /* 0x000000292800720c */ /* 0x000fe40003f45270 */
[----:B------:R-:W-:Y:S02]  /*8db0*/  LOP3.LUT R0, R0, 0xfffff7ff, RZ, 0xc0, !PT ;  /* 0xfffff7ff00007812 */ /* 0x000fe400078ec0ff */
[----:B-----5:R-:W-:Y:S02]  /*8dc0*/  ISETP.NE.AND P6, PT, R53, R24, PT ;  /* 0x000000183500720c */ /* 0x020fe40003fc5270 */
[----:B------:R-:W-:Y:S02]  /*8dd0*/  @P1 LOP3.LUT R0, R0, 0x800, RZ, 0xfc, !PT ;  /* 0x0000080000001812 */ /* 0x000fe400078efcff */
[----:B------:R-:W-:Y:S01]  /*8de0*/  ISETP.EQ.U32.AND P1, PT, R2, R25, PT ;  /* 0x000000190200720c */ /* 0x000fe20003f22070 */
[----:B------:R-:W-:Y:S01]  /*8df0*/  VIADD R25, R55, 0x8 ;  /* 0x0000000837197836 */ /* 0x000fe20000000000 */
[----:B------:R-:W-:-:S02]  /*8e00*/  LOP3.LUT R0, R0, 0xfffffbff, RZ, 0xc0, !PT ;  /* 0xfffffbff00007812 */ /* 0x000fc400078ec0ff */
[----:B------:R-:W-:Y:S02]  /*8e10*/  ISETP.EQ.OR.EX P1, PT, R46, RZ, P0, P1 ;  /* 0x000000ff2e00720c */ /* 0x000fe40000722710 */
[----:B------:R-:W-:Y:S02]  /*8e20*/  ISETP.NE.AND P0, PT, R31, R32, PT ;  /* 0x000000201f00720c */ /* 0x000fe40003f05270 */
[----:B-1----:R-:W-:-:S05]  /*8e30*/  SEL R24, R4, RZ, !P4 ;  /* 0x000000ff04187207 */ /* 0x002fca0006000000 */
[----:B------:R-:W-:-:S04]  /*8e40*/  IMAD.IADD R24, R5, 0x1, R24 ;  /* 0x0000000105187824 */ /* 0x000fc800078e0218 */
[----:B------:R-:W-:Y:S02]  /*8e50*/  @P1 LOP3.LUT R0, R0, 0x400, RZ, 0xfc, !PT ;  /* 0x0000040000001812 */ /* 0x000fe400078efcff */
[----:B------:R-:W-:Y:S01]  /*8e60*/  ISETP.EQ.U32.AND P1, PT, R2, R25, PT ;  /* 0x000000190200720c */ /* 0x000fe20003f22070 */
[----:B------:R-:W-:Y:S01]  /*8e70*/  VIADD R25, R55, 0x9 ;  /* 0x0000000937197836 */ /* 0x000fe20000000000 */
[----:B------:R-:W-:Y:S02]  /*8e80*/  LOP3.LUT R0, R0, 0xfffffdff, RZ, 0xc0, !PT ;  /* 0xfffffdff00007812 */ /* 0x000fe400078ec0ff */
[----:B------:R-:W-:Y:S02]  /*8e90*/  ISETP.EQ.OR.EX P1, PT, R46, RZ, P0, P1 ;  /* 0x000000ff2e00720c */ /* 0x000fe40000722710 */
[----:B------:R-:W-:-:S11]  /*8ea0*/  ISETP.NE.AND P0, PT, R32, R33, PT ;  /* 0x000000212000720c */ /* 0x000fd60003f05270 */
        /* <DEDUP_REMOVED lines=50> */
[----:B------:R-:W-:-:S03]  /*91d0*/  VIADD R25, R55, 0x12 ;  /* 0x0000001237197836 */ /* 0x000fc60000000000 */
[----:B------:R-:W-:Y:S02]  /*91e0*/  ISETP.EQ.OR.EX P2, PT, R46, RZ, P2, P0 ;  /* 0x000000ff2e00720c */ /* 0x000fe40001742700 */
[----:B------:R-:W-:Y:S01]  /*91f0*/  ISETP.EQ.U32.AND P0, PT, R2, R25, PT ;  /* 0x000000190200720c */ /* 0x000fe20003f02070 */
[----:B------:R-:W-:Y:S01]  /*9200*/  VIADD R25, R55, 0x13 ;  /* 0x0000001337197836 */ /* 0x000fe20000000000 */
[----:B------:R-:W-:Y:S02]  /*9210*/  P2R R27, PR, RZ, 0x4 ;  /* 0x00000004ff1b7803 */ /* 0x000fe40000000000 */
[----:B------:R-:W-:Y:S02]  /*9220*/  LOP3.LUT P2, RZ, R0, 0x4, RZ, 0xc0, !PT ;  /* 0x0000000400ff7812 */ /* 0x000fe4000784c0ff */
[----:B------:R-:W-:Y:S02]  /*9230*/  ISETP.EQ.U32.AND P5, PT, R2, R25, PT ;  /* 0x000000190200720c */ /* 0x000fe40003fa2070 */
[----:B------:R-:W-:-:S02]  /*9240*/  P2R R29, PR, RZ, 0x4 ;  /* 0x00000004ff1d7803 */ /* 0x000fc40000000000 */
[----:B------:R-:W-:Y:S02]  /*9250*/  LOP3.LUT P2, RZ, R0, 0x8, RZ, 0xc0, !PT ;  /* 0x0000000800ff7812 */ /* 0x000fe4000784c0ff */
[----:B------:R-:W-:Y:S02]  /*9260*/  SEL R25, R24, RZ, !P3 ;  /* 0x000000ff18197207 */ /* 0x000fe40005800000 */
[----:B------:R-:W-:Y:S02]  /*9270*/  P2R R30, PR, RZ, 0x4 ;  /* 0x00000004ff1e7803 */ /* 0x000fe40000000000 */
[----:B------:R-:W-:Y:S01]  /*9280*/  LOP3.LUT P2, RZ, R0, 0x10, RZ, 0xc0, !PT ;  /* 0x0000001000ff7812 */ /* 0x000fe2000784c0ff */
[----:B------:R-:W-:Y:S01]  /*9290*/  IMAD.IADD R25, R6, 0x1, R25 ;  /* 0x0000000106197824 */ /* 0x000fe200078e0219 */
[----:B------:R-:W-:Y:S02]  /*92a0*/  ISETP.EQ.OR.EX P1, PT, R46, RZ, P1, P0 ;  /* 0x000000ff2e00720c */ /* 0x000fe40000f22700 */
[----:B------:R-:W-:-:S02]  /*92b0*/  P2R R31, PR, RZ, 0x4 ;  /* 0x00000004ff1f7803 */ /* 0x000fc40000000000 */
[C---:B------:R-:W-:Y:S02]  /*92c0*/  LOP3.LUT P2, RZ, R0.reuse, 0x40, RZ, 0xc0, !PT ;  /* 0x0000004000ff7812 */ /* 0x040fe4000784c0ff */
[----:B------:R-:W-:Y:S02]  /*92d0*/  P2R R26, PR, RZ, 0x2 ;  /* 0x00000002ff1a7803 */ /* 0x000fe40000000000 */
[----:B------:R-:W-:Y:S02]  /*92e0*/  P2R R32, PR, RZ, 0x4 ;  /* 0x00000004ff207803 */ /* 0x000fe40000000000 */
[C---:B------:R-:W-:Y:S02]  /*92f0*/  LOP3.LUT P2, RZ, R0.reuse, 0x80, RZ, 0xc0, !PT ;  /* 0x0000008000ff7812 */ /* 0x040fe4000784c0ff */
[----:B------:R-:W-:Y:S02]  /*9300*/  LOP3.LUT P1, RZ, R0, 0x4000, RZ, 0xc0, !PT ;  /* 0x0000400000ff7812 */ /* 0x000fe4000782c0ff */
[----:B------:R-:W-:-:S02]  /*9310*/  P2R R37, PR, RZ, 0x4 ;  /* 0x00000004ff257803 */ /* 0x000fc40000000000 */
[----:B------:R-:W-:Y:S02]  /*9320*/  LOP3.LUT P2, RZ, R0, 0x100, RZ, 0xc0, !PT ;  /* 0x0000010000ff7812 */ /* 0x000fe4000784c0ff */
[----:B------:R-:W-:Y:S02]  /*9330*/  ISETP.NE.AND P0, PT, R42, R43, PT ;  /* 0x0000002b2a00720c */ /* 0x000fe40003f05270 */
[----:B------:R-:W-:Y:S02]  /*9340*/  P2R R36, PR, RZ, 0x4 ;  /* 0x00000004ff247803 */ /* 0x000fe40000000000 */
[----:B------:R-:W-:Y:S02]  /*9350*/  LOP3.LUT P2, RZ, R0, 0x400, RZ, 0xc0, !PT ;  /* 0x0000040000ff7812 */ /* 0x000fe4000784c0ff */
        /* <DEDUP_REMOVED lines=9> */
[----:B------:R-:W-:Y:S02]  /*93f0*/  ISETP.EQ.U32.AND P5, PT, R2, R55, PT ;  /* 0x000000370200720c */ /* 0x000fe40003fa2070 */
[----:B------:R-:W-:Y:S02]  /*9400*/  SEL R24, R25, RZ, !P2 ;  /* 0x000000ff19187207 */ /* 0x000fe40005000000 */
[----:B------:R-:W-:Y:S02]  /*9410*/  ISETP.NE.AND P2, PT, R33, RZ, PT ;  /* 0x000000ff2100720c */ /* 0x000fe40003f45270 */
[----:B------:R-:W-:Y:S01]  /*9420*/  ISETP.EQ.OR.EX P5, PT, R46, RZ, P6, P5 ;  /* 0x000000ff2e00720c */ /* 0x000fe200037a2750 */
[----:B------:R-:W-:Y:S01]  /*9430*/  IMAD.IADD R24, R7, 0x1, R24 ;  /* 0x0000000107187824 */ /* 0x000fe200078e0218 */
[----:B------:R-:W-:-:S02]  /*9440*/  LOP3.LUT P6, RZ, R0, 0x1, RZ, 0xc0, !PT ;  /* 0x0000000100ff7812 */ /* 0x000fc400078cc0ff */
[----:B------:R-:W-:Y:S02]  /*9450*/  LOP3.LUT R0, R0, 0xffffdfff, RZ, 0xc0, !PT ;  /* 0xffffdfff00007812 */ /* 0x000fe400078ec0ff */
[----:B------:R-:W-:Y:S02]  /*9460*/  SEL R25, R24, RZ, !P1 ;  /* 0x000000ff18197207 */ /* 0x000fe40004800000 */
[----:B------:R-:W-:-:S03]  /*9470*/  P2R R33, PR, RZ, 0x1 ;  /* 0x00000001ff217803 */ /* 0x000fc60000000000 */
[----:B--2---:R-:W-:Y:S02]  /*9480*/  IMAD.IADD R25, R8, 0x1, R25 ;  /* 0x0000000108197824 */ /* 0x004fe400078e0219 */
[----:B------:R-:W-:Y:S02]  /*9490*/  @P5 LOP3.LUT R0, R0, 0x2000, RZ, 0xfc, !PT ;  /* 0x0000200000005812 */ /* 0x000fe400078efcff */
[----:B------:R-:W-:Y:S02]  /*94a0*/  PLOP3.LUT P5, PT, P3, P4, P5, 0xfe, 0x0 ;  /* 0x000000000000781c */ /* 0x000fe40001fa9f56 */
        /* <DEDUP_REMOVED lines=10> */
[----:B------:R-:W-:-:S03]  /*9550*/  LOP3.LUT P0, RZ, R0, 0x20, RZ, 0xc0, !PT ;  /* 0x0000002000ff7812 */ /* 0x000fc6000780c0ff */
[----:B---3--:R-:W-:-:S05]  /*9560*/  IMAD.IADD R25, R12, 0x1, R25 ;  /* 0x000000010c197824 */ /* 0x008fca00078e0219 */
[----:B------:R-:W-:Y:S02]  /*9570*/  SEL R24, R25, RZ, !P2 ;  /* 0x000000ff19187207 */ /* 0x000fe40005000000 */
[----:B------:R-:W-:Y:S02]  /*9580*/  ISETP.NE.AND P2, PT, R37, RZ, PT ;  /* 0x000000ff2500720c */ /* 0x000fe40003f45270 */
[----:B------:R-:W-:Y:S01]  /*9590*/  P2R R37, PR, RZ, 0x40 ;  /* 0x00000040ff257803 */ /* 0x000fe20000000000 */
        /* <DEDUP_REMOVED lines=9> */
[----:B----4-:R-:W-:Y:S01]  /*9630*/  IMAD.IADD R25, R16, 0x1, R25 ;  /* 0x0000000110197824 */ /* 0x010fe200078e0219 */
[----:B------:R-:W-:Y:S02]  /*9640*/  P2R R31, PR, RZ, 0x1 ;  /* 0x00000001ff1f7803 */ /* 0x000fe40000000000 */
[----:B------:R-:W-:Y:S02]  /*9650*/  LOP3.LUT P0, RZ, R0, 0x8000, RZ, 0xc0, !PT ;  /* 0x0000800000ff7812 */ /* 0x000fe4000780c0ff */
[----:B------:R-:W-:Y:S02]  /*9660*/  SEL R24, R25, RZ, !P2 ;  /* 0x000000ff19187207 */ /* 0x000fe40005000000 */
[----:B------:R-:W-:Y:S02]  /*9670*/  ISETP.NE.AND P2, PT, R30, RZ, PT ;  /* 0x000000ff1e00720c */ /* 0x000fe40003f45270 */
[----:B------:R-:W-:Y:S01]  /*9680*/  PLOP3.LUT P5, PT, P1, P0, P5, 0xfe, 0x0 ;  /* 0x000000000000781c */ /* 0x000fe20000fa1f56 */
[----:B------:R-:W-:Y:S01]  /*9690*/  IMAD.IADD R24, R17, 0x1, R24 ;  /* 0x0000000111187824 */ /* 0x000fe200078e0218 */
[----:B------:R-:W-:-:S02]  /*96a0*/  ISETP.NE.AND P0, PT, R31, RZ, PT ;  /* 0x000000ff1f00720c */ /* 0x000fc40003f05270 */
[----:B------:R-:W-:Y:S02]  /*96b0*/  ISETP.NE.AND P1, PT, R26, RZ, PT ;  /* 0x000000ff1a00720c */ /* 0x000fe40003f25270 */
[----:B------:R-:W-:Y:S02]  /*96c0*/  SEL R25, R24, RZ, !P2 ;  /* 0x000000ff18197207 */ /* 0x000fe40005000000 */
[----:B------:R-:W-:-:S03]  /*96d0*/  ISETP.NE.AND P2, PT, R29, RZ, PT ;  /* 0x000000ff1d00720c */ /* 0x000fc60003f45270 */
[----:B------:R-:W-:-:S05]  /*96e0*/  IMAD.IADD R25, R18, 0x1, R25 ;  /* 0x0000000112197824 */ /* 0x000fca00078e0219 */
[----:B------:R-:W-:Y:S02]  /*96f0*/  SEL R24, R25, RZ, !P2 ;  /* 0x000000ff19187207 */ /* 0x000fe40005000000 */
[----:B------:R-:W-:-:S03]  /*9700*/  ISETP.NE.AND P2, PT, R27, RZ, PT ;  /* 0x000000ff1b00720c */ /* 0x000fc60003f45270 */
[----:B------:R-:W-:Y:S01]  /*9710*/  IMAD.IADD R24, R19, 0x1, R24 ;  /* 0x0000000113187824 */ /* 0x000fe200078e0218 */
[----:B------:R-:W-:-:S04]  /*9720*/  P2R R38, PR, RZ, 0x4 ;  /* 0x00000004ff267803 */ /* 0x000fc80000000000 */
[----:B------:R-:W-:Y:S02]  /*9730*/  SEL R25, R24, RZ, !P6 ;  /* 0x000000ff18197207 */ /* 0x000fe40007000000 */
[----:B------:R-:W-:-:S03]  /*9740*/  LOP3.LUT P6, RZ, R0, 0x8, RZ, 0xc0, !PT ;  /* 0x0000000800ff7812 */ /* 0x000fc600078cc0ff */
[----:B------:R-:W-:Y:S01]  /*9750*/  IMAD.IADD R25, R20, 0x1, R25 ;  /* 0x0000000114197824 */ /* 0x000fe200078e0219 */
[----:B------:R-:W-:Y:S02]  /*9760*/  P2R R35, PR, RZ, 0x40 ;  /* 0x00000040ff237803 */ /* 0x000fe40000000000 */
[C---:B------:R-:W-:Y:S02]  /*9770*/  LOP3.LUT P6, RZ, R0.reuse, 0x20, RZ, 0xc0, !PT ;  /* 0x0000002000ff7812 */ /* 0x040fe400078cc0ff */
[----:B------:R-:W-:Y:S02]  /*9780*/  SEL R24, R25, RZ, !P2 ;  /* 0x000000ff19187207 */ /* 0x000fe40005000000 */
[----:B------:R-:W-:Y:S02]  /*9790*/  P2R R32, PR, RZ, 0x40 ;  /* 0x00000040ff207803 */ /* 0x000fe40000000000 */
[C---:B------:R-:W-:Y:S01]  /*97a0*/  LOP3.LUT P6, RZ, R0.reuse, 0x80, RZ, 0xc0, !PT ;  /* 0x0000008000ff7812 */ /* 0x040fe200078cc0ff */
[----:B------:R-:W-:Y:S01]  /*97b0*/  IMAD.IADD R24, R21, 0x1, R24 ;  /* 0x0000000115187824 */ /* 0x000fe200078e0218 */
[----:B------:R-:W-:-:S02]  /*97c0*/  LOP3.LUT P2, RZ, R0, 0x4, RZ, 0xc0, !PT ;  /* 0x0000000400ff7812 */ /* 0x000fc4000784c0ff */
[----:B------:R-:W-:Y:S02]  /*97d0*/  P2R R29, PR, RZ, 0x40 ;  /* 0x00000040ff1d7803 */ /* 0x000fe40000000000 */
[----:B------:R-:W-:Y:S02]  /*97e0*/  LOP3.LUT P6, RZ, R0, 0x400, RZ, 0xc0, !PT ;  /* 0x0000040000ff7812 */ /* 0x000fe400078cc0ff */
[----:B------:R-:W-:Y:S02]  /*97f0*/  SEL R25, R24, RZ, !P1 ;  /* 0x000000ff18197207 */ /* 0x000fe40004800000 */
[----:B------:R-:W-:Y:S02]  /*9800*/  P2R R27, PR, RZ, 0x40 ;  /* 0x00000040ff1b7803 */ /* 0x000fe40000000000 */
[----:B------:R-:W-:Y:S01]  /*9810*/  LOP3.LUT P6, RZ, R0, 0x1000, RZ, 0xc0, !PT ;  /* 0x0000100000ff7812 */ /* 0x000fe200078cc0ff */
[----:B------:R-:W-:Y:S01]  /*9820*/  IMAD.IADD R25, R22, 0x1, R25 ;  /* 0x0000000116197824 */ /* 0x000fe200078e0219 */
[----:B------:R-:W-:-:S02]  /*9830*/  P2R R36, PR, RZ, 0x4 ;  /* 0x00000004ff247803 */ /* 0x000fc40000000000 */
[----:B------:R-:W-:Y:S02]  /*9840*/  PLOP3.LUT P5, PT, P0, P6, P5, 0xfe, 0x0 ;  /* 0x000000000000781c */ /* 0x000fe400007adf56 */
[----:B------:R-:W-:Y:S02]  /*9850*/  ISETP.NE.AND P6, PT, R27, RZ, PT ;  /* 0x000000ff1b00720c */ /* 0x000fe40003fc5270 */
[----:B------:R-:W-:Y:S02]  /*9860*/  ISETP.NE.AND P0, PT, R33, RZ, PT ;  /* 0x000000ff2100720c */ /* 0x000fe40003f05270 */
[----:B------:R-:W-:Y:S02]  /*9870*/  LOP3.LUT P2, RZ, R0, 0x10, RZ, 0xc0, !PT ;  /* 0x0000001000ff7812 */ /* 0x000fe4000784c0ff */
[----:B------:R-:W-:Y:S02]  /*9880*/  PLOP3.LUT P5, PT, P0, P6, P5, 0xfe, 0x0 ;  /* 0x000000000000781c */ /* 0x000fe400007adf56 */
[----:B------:R-:W-:-:S02]  /*9890*/  P2R R34, PR, RZ, 0x4 ;  /* 0x00000004ff227803 */ /* 0x000fc40000000000 */
[----:B------:R-:W-:Y:S02]  /*98a0*/  ISETP.NE.AND P0, PT, R28, RZ, PT ;  /* 0x000000ff1c00720c */ /* 0x000fe40003f05270 */
[C---:B------:R-:W-:Y:S02]  /*98b0*/  LOP3.LUT P2, RZ, R0.reuse, 0x40, RZ, 0xc0, !PT ;  /* 0x0000004000ff7812 */ /* 0x040fe4000784c0ff */
[----:B------:R-:W-:Y:S02]  /*98c0*/  SEL R24, R25, RZ, !P0 ;  /* 0x000000ff19187207 */ /* 0x000fe40004000000 */
[----:B------:R-:W-:Y:S02]  /*98d0*/  P2R R30, PR, RZ, 0x4 ;  /* 0x00000004ff1e7803 */ /* 0x000fe40000000000 */
[----:B------:R-:W-:Y:S01]  /*98e0*/  LOP3.LUT P2, RZ, R0, 0x100, RZ, 0xc0, !PT ;  /* 0x0000010000ff7812 */ /* 0x000fe2000784c0ff */
[----:B------:R-:W-:Y:S01]  /*98f0*/  IMAD.IADD R27, R23, 0x1, R24 ;  /* 0x00000001171b7824 */ /* 0x000fe200078e0218 */
[----:B------:R-:W-:-:S04]  /*9900*/  ISETP.NE.AND P6, PT, R29, RZ, PT ;  /* 0x000000ff1d00720c */ /* 0x000fc80003fc5270 */
[----:B------:R-:W-:Y:S01]  /*9910*/  PLOP3.LUT P5, PT, P6, P2, P5, 0xfe, 0x0 ;  /* 0x000000000000781c */ /* 0x000fe200037a5f56 */
[----:B------:R-:W1:Y:S01]  /*9920*/  SHFL.UP PT, R25, R27, 0x1, RZ ;  /* 0x042000001b197989 */ /* 0x000e6200000e00ff */
[----:B------:R-:W-:Y:S02]  /*9930*/  ISETP.NE.AND P2, PT, R30, RZ, PT ;  /* 0x000000ff1e00720c */ /* 0x000fe40003f45270 */
[----:B------:R-:W-:-:S04]  /*9940*/  ISETP.NE.AND P6, PT, R32, RZ, PT ;  /* 0x000000ff2000720c */ /* 0x000fc80003fc5270 */
[----:B------:R-:W-:Y:S02]  /*9950*/  PLOP3.LUT P5, PT, P6, P2, P5, 0xfe, 0x0 ;  /* 0x000000000000781c */ /* 0x000fe400037a5f56 */
[----:B------:R-:W-:Y:S02]  /*9960*/  ISETP.NE.AND P2, PT, R34, RZ, PT ;  /* 0x000000ff2200720c */ /* 0x000fe40003f45270 */
[----:B------:R-:W-:-:S04]  /*9970*/  ISETP.NE.AND P6, PT, R35, RZ, PT ;  /* 0x000000ff2300720c */ /* 0x000fc80003fc5270 */
[----:B------:R-:W-:Y:S02]  /*9980*/  PLOP3.LUT P5, PT, P6, P2, P5, 0xfe, 0x0 ;  /* 0x000000000000781c */ /* 0x000fe400037a5f56 */
[----:B------:R-:W-:Y:S02]  /*9990*/  ISETP.NE.AND P2, PT, R36, RZ, PT ;  /* 0x000000ff2400720c */ /* 0x000fe40003f45270 */
[----:B------:R-:W-:-:S04]  /*99a0*/  ISETP.NE.AND P6, PT, R37, RZ, PT ;  /* 0x000000ff2500720c */ /* 0x000fc80003fc5270 */
[----:B------:R-:W-:Y:S02]  /*99b0*/  PLOP3.LUT P5, PT, P6, P2, P5, 0xfe, 0x0 ;  /* 0x000000000000781c */ /* 0x000fe400037a5f56 */
[----:B------:R-:W-:-:S04]  /*99c0*/  ISETP.NE.AND P2, PT, R38, RZ, PT ;  /* 0x000000ff2600720c */ /* 0x000fc80003f45270 */
[----:B------:R-:W-:-:S04]  /*99d0*/  PLOP3.LUT P5, PT, P1, P2, P5, 0xfe, 0x0 ;  /* 0x000000000000781c */ /* 0x000fc80000fa5f56 */
[----:B------:R-:W-:-:S04]  /*99e0*/  PLOP3.LUT P5, PT, P0, P5, PT, 0xf8, 0x8f ;  /* 0x00000000008f781c */ /* 0x000fc800007abf70 */
[----:B------:R-:W-:Y:S02]  /*99f0*/  SEL R24, RZ, 0x1, !P5 ;  /* 0x00000001ff187807 */ /* 0x000fe40006800000 */
[----:B-1----:R-:W-:Y:S02]  /*9a00*/  SEL R26, R25, RZ, !P5 ;  /* 0x000000ff191a7207 */ /* 0x002fe40006800000 */
[----:B------:R-:W-:Y:S01]  /*9a10*/  ISETP.GE.AND P5, PT, R44, 0x1, PT ;  /* 0x000000012c00780c */ /* 0x000fe20003fa6270 */
[----:B------:R-:W1:Y:S03]  /*9a20*/  SHFL.UP PT, R25, R24, 0x1, RZ ;  /* 0x0420000018197989 */ /* 0x000e6600000e00ff */
[----:B------:R-:W-:-:S05]  /*9a30*/  SEL R26, R26, RZ, P5 ;  /* 0x000000ff1a1a7207 */ /* 0x000fca0002800000 */
[----:B------:R-:W-:-:S05]  /*9a40*/  IMAD.IADD R26, R27, 0x1, R26 ;  /* 0x000000011b1a7824 */ /* 0x000fca00078e021a */
[----:B------:R-:W2:Y:S01]  /*9a50*/  SHFL.UP PT, R27, R26, 0x2, RZ ;  /* 0x044000001a1b7989 */ /* 0x000ea200000e00ff */
[----:B-1----:R-:W-:-:S04]  /*9a60*/  SEL R25, R25, RZ, P5 ;  /* 0x000000ff19197207 */ /* 0x002fc80002800000 */
[----:B------:R-:W-:-:S04]  /*9a70*/  LOP3.LUT P5, R25, R25, RZ, R24, 0xfa, !PT ;  /* 0x000000ff19197212 */ /* 0x000fc800078afa18 */
[----:B--2---:R-:W-:Y:S02]  /*9a80*/  SEL R28, R27, RZ, !P5 ;  /* 0x000000ff1b1c7207 */ /* 0x004fe40006800000 */
[----:B------:R-:W1:Y:S01]  /*9a90*/  SHFL.UP PT, R27, R25, 0x2, RZ ;  /* 0x04400000191b7989 */ /* 0x000e6200000e00ff */
[----:B------:R-:W-:-:S04]  /*9aa0*/  ISETP.GE.AND P5, PT, R44, 0x2, PT ;  /* 0x000000022c00780c */ /* 0x000fc80003fa6270 */
[----:B------:R-:W-:-:S05]  /*9ab0*/  SEL R29, R28, RZ, P5 ;  /* 0x000000ff1c1d7207 */ /* 0x000fca0002800000 */
[----:B------:R-:W-:Y:S01]  /*9ac0*/  IMAD.IADD R29, R26, 0x1, R29 ;  /* 0x000000011a1d7824 */ /* 0x000fe200078e021d */
[----:B-1----:R-:W-:-:S04]  /*9ad0*/  SEL R24, R27, RZ, P5 ;  /* 0x000000ff1b187207 */ /* 0x002fc80002800000 */
[----:B------:R-:W1:Y:S01]  /*9ae0*/  SHFL.UP PT, R27, R29, 0x4, RZ ;  /* 0x048000001d1b7989 */ /* 0x000e6200000e00ff */
[----:B------:R-:W-:-:S05]  /*9af0*/  LOP3.LUT P5, R24, R24, RZ, R25, 0xfa, !PT ;  /* 0x000000ff18187212 */ /* 0x000fca00078afa19 */
[----:B------:R-:W2:Y:S01]  /*9b00*/  SHFL.UP PT, R26, R24, 0x4, RZ ;  /* 0x04800000181a7989 */ /* 0x000ea200000e00ff */
[----:B-1----:R-:W-:Y:S02]  /*9b10*/  SEL R27, R27, RZ, !P5 ;  /* 0x000000ff1b1b7207 */ /* 0x002fe40006800000 */
[----:B------:R-:W-:-:S04]  /*9b20*/  ISETP.GE.AND P5, PT, R44, 0x4, PT ;  /* 0x000000042c00780c */ /* 0x000fc80003fa6270 */
[----:B------:R-:W-:Y:S02]  /*9b30*/  SEL R28, R27, RZ, P5 ;  /* 0x000000ff1b1c7207 */ /* 0x000fe40002800000 */
[----:B--2---:R-:W-:-:S03]  /*9b40*/  SEL R25, R26, RZ, P5 ;  /* 0x000000ff1a197207 */ /* 0x004fc60002800000 */
[----:B------:R-:W-:Y:S01]  /*9b50*/  IMAD.IADD R28, R29, 0x1, R28 ;  /* 0x000000011d1c7824 */ /* 0x000fe200078e021c */
[----:B------:R-:W-:-:S04]  /*9b60*/  LOP3.LUT P5, R25, R25, RZ, R24, 0xfa, !PT ;  /* 0x000000ff19197212 */ /* 0x000fc800078afa18 */
[----:B------:R-:W1:Y:S02]  /*9b70*/  SHFL.UP PT, R26, R28, 0x8, RZ ;  /* 0x050000001c1a7989 */ /* 0x000e6400000e00ff */
        /* <DEDUP_REMOVED lines=11> */
[----:B-1----:R-:W-:Y:S02]  /*9c30*/  SEL R31, R24, RZ, P5 ;  /* 0x000000ff181f7207 */ /* 0x002fe40002800000 */
[----:B------:R-:W-:Y:S02]  /*9c40*/  SEL R24, R29, RZ, P5 ;  /* 0x000000ff1d187207 */ /* 0x000fe40002800000 */
[----:B------:R-:W-:Y:S02]  /*9c50*/  ISETP.NE.AND P5, PT, R44, 0x1f, PT ;  /* 0x0000001f2c00780c */ /* 0x000fe40003fa5270 */
[----:B------:R-:W-:Y:S01]  /*9c60*/  LOP3.LUT R36, R31, R26, RZ, 0xfc, !PT ;  /* 0x0000001a1f247212 */ /* 0x000fe200078efcff */
[----:B------:R-:W-:-:S05]  /*9c70*/  IMAD.IADD R37, R27, 0x1, R24 ;  /* 0x000000011b257824 */ /* 0x000fca00078e0218 */
[----:B------:R-:W-:Y:S05]  /*9c80*/  SHFL.UP PT, R35, R37, 0x1, RZ ;  /* 0x0420000025237989 */ /* 0x000fea00000e00ff */
[----:B------:R-:W-:-:S05]  /*9c90*/  @!P5 LEA R33, R51, UR4, 0x3 ;  /* 0x000000043321dc11 */ /* 0x000fca000f8e18ff */
[----:B------:R-:W-:Y:S01]  /*9ca0*/  @!P5 STS.64 [R33], R36 ;  /* 0x000000242100d388 */ /* 0x000fe20000000a00 */
[----:B------:R-:W-:Y:S01]  /*9cb0*/  BAR.SYNC.DEFER_BLOCKING 0x0 ;  /* 0x0000000000007b1d */ /* 0x000fe20000010000 */
[----:B------:R-:W-:-:S05]  /*9cc0*/  ISETP.NE.AND P5, PT, R51, 0x2, PT ;  /* 0x000000023300780c */ /* 0x000fca0003fa5270 */
[----:B------:R-:W1:Y:S02]  /*9cd0*/  LDS.128 R28, [UR4] ;  /* 0x00000004ff1c7984 */ /* 0x000e640008000c00 */
[----:B-1----:R-:W-:-:S04]  /*9ce0*/  LOP3.LUT R25, R30, R28, RZ, 0xfc, !PT ;  /* 0x0000001c1e197212 */ /* 0x002fc800078efcff */
[----:B------:R-:W-:Y:S02]  /*9cf0*/  SEL R38, R25, R28, !P5 ;  /* 0x0000001c19267207 */ /* 0x000fe40006800000 */
[----:B------:R-:W1:Y:S01]  /*9d00*/  LDS.128 R24, [UR4+0x10] ;  /* 0x00001004ff187984 */ /* 0x000e620008000c00 */
[----:B------:R-:W-:-:S04]  /*9d10*/  ISETP.NE.AND P5, PT, R30, RZ, PT ;  /* 0x000000ff1e00720c */ /* 0x000fc80003fa5270 */
[----:B------:R-:W-:-:S05]  /*9d20*/  SEL R32, R29, RZ, !P5 ;  /* 0x000000ff1d207207 */ /* 0x000fca0006800000 */
[----:B------:R-:W-:Y:S01]  /*9d30*/  IMAD.IADD R32, R31, 0x1, R32 ;  /* 0x000000011f207824 */ /* 0x000fe200078e0220 */
[----:B-1----:R-:W-:-:S04]  /*9d40*/  ISETP.NE.AND P5, PT, R24, RZ, PT ;  /* 0x000000ff1800720c */ /* 0x002fc80003fa5270 */
[----:B------:R-:W-:Y:S02]  /*9d50*/  SEL R34, R32, RZ, !P5 ;  /* 0x000000ff20227207 */ /* 0x000fe40006800000 */
[----:B------:R-:W-:-:S03]  /*9d60*/  ISETP.NE.AND P5, PT, R51, 0x2, PT ;  /* 0x000000023300780c */ /* 0x000fc60003fa5270 */
[----:B------:R-:W-:Y:S01]  /*9d70*/  IMAD.IADD R34, R25, 0x1, R34 ;  /* 0x0000000119227824 */ /* 0x000fe200078e0222 */
[----:B------:R-:W-:Y:S02]  /*9d80*/  SEL R29, R32, R29, !P5 ;  /* 0x0000001d201d7207 */ /* 0x000fe40006800000 */
[----:B------:R-:W-:Y:S02]  /*9d90*/  ISETP.NE.AND P5, PT, R26, RZ, PT ;  /* 0x000000ff1a00720c */ /* 0x000fe40003fa5270 */
[----:B------:R-:W-:Y:S02]  /*9da0*/  LOP3.LUT R25, R24, R30, R28, 0xfe, !PT ;  /* 0x0000001e18197212 */ /* 0x000fe400078efe1c */
[----:B------:R-:W-:Y:S02]  /*9db0*/  SEL R32, R34, RZ, !P5 ;  /* 0x000000ff22207207 */ /* 0x000fe40006800000 */
[----:B------:R-:W-:-:S03]  /*9dc0*/  ISETP.NE.AND P5, PT, R51, 0x3, PT ;  /* 0x000000033300780c */ /* 0x000fc60003fa5270 */
[----:B------:R-:W-:Y:S01]  /*9dd0*/  IMAD.IADD R32, R27, 0x1, R32 ;  /* 0x000000011b207824 */ /* 0x000fe200078e0220 */
[----:B------:R-:W-:Y:S02]  /*9de0*/  SEL R24, R25, R38, !P5 ;  /* 0x0000002619187207 */ /* 0x000fe40006800000 */
[----:B------:R-:W-:Y:S02]  /*9df0*/  SEL R29, R34, R29, !P5 ;  /* 0x0000001d221d7207 */ /* 0x000fe40006800000 */
[----:B------:R-:W-:Y:S01]  /*9e00*/  LOP3.LUT R27, R26, R25, RZ, 0xfc, !PT ;  /* 0x000000191a1b7212 */ /* 0x000fe200078efcff */
[----:B------:R-:W-:Y:S01]  /*9e10*/  SHFL.UP PT, R34, R36, 0x1, RZ ;  /* 0x0420000024227989 */ /* 0x000fe200000e00ff */
[----:B------:R-:W-:-:S04]  /*9e20*/  ISETP.NE.AND P5, PT, R51, 0x4, PT ;  /* 0x000000043300780c */ /* 0x000fc80003fa5270 */
[----:B------:R-:W-:Y:S02]  /*9e30*/  SEL R24, R27, R24, !P5 ;  /* 0x000000181b187207 */ /* 0x000fe40006800000 */
[----:B------:R-:W-:Y:S02]  /*9e40*/  SEL R27, R32, R29, !P5 ;  /* 0x0000001d201b7207 */ /* 0x000fe40006800000 */
[----:B------:R-:W1:Y:S02]  /*9e50*/  LDS.128 R28, [UR4+0x20] ;  /* 0x00002004ff1c7984 */ /* 0x000e640008000c00 */
[C---:B-1----:R-:W-:Y:S02]  /*9e60*/  ISETP.NE.AND P5, PT, R28.reuse, RZ, PT ;  /* 0x000000ff1c00720c */ /* 0x042fe40003fa5270 */
[----:B------:R-:W-:Y:S02]  /*9e70*/  LOP3.LUT R25, R28, R26, R25, 0xfe, !PT ;  /* 0x0000001a1c197212 */ /* 0x000fe400078efe19 */
[----:B------:R-:W-:-:S02]  /*9e80*/  SEL R32, R32, RZ, !P5 ;  /* 0x000000ff20207207 */ /* 0x000fc40006800000 */
[----:B------:R-:W-:-:S03]  /*9e90*/  ISETP.GE.U32.AND P5, PT, R3, 0x20, PT ;  /* 0x000000200300780c */ /* 0x000fc60003fa6070 */
[----:B------:R-:W-:Y:S01]  /*9ea0*/  IMAD.IADD R32, R29, 0x1, R32 ;  /* 0x000000011d207824 */ /* 0x000fe200078e0220 */
[----:B------:R-:W-:-:S09]  /*9eb0*/  LOP3.LUT R29, R30, R25, RZ, 0xfc, !PT ;  /* 0x000000191e1d7212 */ /* 0x000fd200078efcff */
[----:B------:R-:W-:-:S04]  /*9ec0*/  @P5 ISETP.NE.AND P6, PT, R44, RZ, PT ;  /* 0x000000ff2c00520c */ /* 0x000fc80003fc5270 */
[----:B------:R-:W-:Y:S02]  /*9ed0*/  @P5 SEL R33, R34, RZ, P6 ;  /* 0x000000ff22215207 */ /* 0x000fe40003000000 */
[----:B------:R-:W-:-:S04]  /*9ee0*/  ISETP.NE.AND P6, PT, R30, RZ, PT ;  /* 0x000000ff1e00720c */ /* 0x000fc80003fc5270 */
[----:B------:R-:W-:Y:S02]  /*9ef0*/  SEL R38, R32, RZ, !P6 ;  /* 0x000000ff20267207 */ /* 0x000fe40007000000 */
[----:B------:R-:W-:-:S03]  /*9f00*/  ISETP.NE.AND P6, PT, R51, 0x5, PT ;  /* 0x000000053300780c */ /* 0x000fc60003fc5270 */
[----:B------:R-:W-:Y:S01]  /*9f10*/  IMAD.IADD R38, R31, 0x1, R38 ;  /* 0x000000011f267824 */ /* 0x000fe200078e0226 */
[----:B------:R-:W-:Y:S02]  /*9f20*/  SEL R27, R32, R27, !P6 ;  /* 0x0000001b201b7207 */ /* 0x000fe40007000000 */
[----:B------:R-:W-:Y:S02]  /*9f30*/  SEL R24, R25, R24, !P6 ;  /* 0x0000001819187207 */ /* 0x000fe40007000000 */
[----:B------:R-:W-:-:S04]  /*9f40*/  ISETP.NE.AND P6, PT, R51, 0x6, PT ;  /* 0x000000063300780c */ /* 0x000fc80003fc5270 */
[----:B------:R-:W-:Y:S02]  /*9f50*/  SEL R24, R29, R24, !P6 ;  /* 0x000000181d187207 */ /* 0x000fe40007000000 */
[----:B------:R-:W1:Y:S01]  /*9f60*/  LDS.64 R28, [UR4+0x30] ;  /* 0x00003004ff1c7984 */ /* 0x000e620008000a00 */
[----:B------:R-:W-:Y:S02]  /*9f70*/  SEL R27, R38, R27, !P6 ;  /* 0x0000001b261b7207 */ /* 0x000fe40007000000 */
[----:B------:R-:W-:Y:S02]  /*9f80*/  @P5 ISETP.NE.AND P6, PT, R34, RZ, PT ;  /* 0x000000ff2200520c */ /* 0x000fe40003fc5270 */
[----:B------:R-:W-:Y:S02]  /*9f90*/  @P5 LOP3.LUT R34, R24, R33, RZ, 0xfc, !PT ;  /* 0x0000002118225212 */ /* 0x000fe400078efcff */
[----:B------:R-:W-:Y:S02]  /*9fa0*/  @P5 SEL R26, R27, RZ, !P6 ;  /* 0x000000ff1b1a5207 */ /* 0x000fe40007000000 */
[----:B------:R-:W-:-:S13]  /*9fb0*/  ISETP.NE.AND P6, PT, R44, RZ, P5 ;  /* 0x000000ff2c00720c */ /* 0x000fda0002fc5270 */
[----:B------:R-:W-:-:S04]  /*9fc0*/  @P6 IMAD.IADD R27, R35, 0x1, R26 ;  /* 0x00000001231b6824 */ /* 0x000fc800078e021a */
[----:B------:R-:W-:Y:S01]  /*9fd0*/  @P5 IMAD.MOV.U32 R35, RZ, RZ, R27 ;  /* 0x000000ffff235224 */ /* 0x000fe200078e001b */
[C---:B-1----:R-:W-:Y:S02]  /*9fe0*/  ISETP.NE.AND P6, PT, R28.reuse, RZ, PT ;  /* 0x000000ff1c00720c */ /* 0x042fe40003fc5270 */
[----:B------:R-:W-:Y:S02]  /*9ff0*/  LOP3.LUT R33, R28, R30, R25, 0xfe, !PT ;  /* 0x0000001e1c217212 */ /* 0x000fe400078efe19 */
[----:B------:R-:W-:-:S05]  /*a000*/  SEL R38, R38, RZ, !P6 ;  /* 0x000000ff26267207 */ /* 0x000fca0007000000 */
[----:B------:R-:W-:Y:S01]  /*a010*/  IMAD.IADD R31, R29, 0x1, R38 ;  /* 0x000000011d1f7824 */ /* 0x000fe200078e0226 */
[----:B0-----:R-:W-:Y:S06]  /*a020*/  @P5 BRA `(.L_x_59) ;  /* 0x0000000c00b05947 */ /* 0x001fec0003800000 */
[----:B------:R-:W0:Y:S01]  /*a030*/  LDC.64 R28, c[0x0][0x3a0] ;  /* 0x0000e800ff1c7b82 */ /* 0x000e220000000a00 */
[C---:B------:R-:W-:Y:S01]  /*a040*/  ISETP.NE.AND P6, PT, R3.reuse, RZ, PT ;  /* 0x000000ff0300720c */ /* 0x040fe20003fc5270 */
[----:B------:R-:W-:Y:S01]  /*a050*/  IMAD.WIDE.U32 R36, R3, 0x10, RZ ;  /* 0x0000001003247825 */ /* 0x000fe200078e00ff */
[----:B------:R-:W-:-:S03]  /*a060*/  LOP3.LUT R41, RZ, R3, RZ, 0x33, !PT ;  /* 0x00000003ff297212 */ /* 0x000fc600078e33ff */
[----:B------:R-:W-:Y:S01]  /*a070*/  IMAD.MOV.U32 R30, RZ, RZ, 0x3a0 ;  /* 0x000003a0ff1e7424 */ /* 0x000fe200078e00ff */
[----:B------:R-:W-:Y:S01]  /*a080*/  LOP3.LUT R39, R36, 0xfffffff0, RZ, 0x3c, !PT ;  /* 0xfffffff024277812 */ /* 0x000fe200078e3cff */
[----:B------:R-:W-:Y:S01]  /*a090*/  IMAD.MOV.U32 R36, RZ, RZ, R58 ;  /* 0x000000ffff247224 */ /* 0x000fe200078e003a */
[----:B------:R-:W-:-:S05]  /*a0a0*/  LOP3.LUT R37, RZ, R37, RZ, 0x33, !PT ;  /* 0x00000025ff257212 */ /* 0x000fca00078e33ff */
[----:B------:R-:W-:Y:S01]  /*a0b0*/  @!P6 IMAD.MOV.U32 R26, RZ, RZ, 0x64 ;  /* 0x00000064ff1ae424 */ /* 0x000fe200078e00ff */
[----:B------:R1:W-:Y:S01]  /*a0c0*/  @!P6 STS [UR4+0x74], R33 ;  /* 0x00007421ff00e988 */ /* 0x0003e20008000804 */
[----:B------:R-:W-:Y:S02]  /*a0d0*/  @!P6 IMAD.MOV.U32 R27, RZ, RZ, 0x0 ;  /* 0x00000000ff1be424 */ /* 0x000fe400078e00ff */
[----:B------:R-:W-:Y:S01]  /*a0e0*/  @!P6 IMAD.MOV.U32 R24, RZ, RZ, R33 ;  /* 0x000000ffff18e224 */ /* 0x000fe200078e0021 */
[----:B------:R1:W-:Y:S01]  /*a0f0*/  @!P6 STS [UR4+0x78], R31 ;  /* 0x0000781fff00e988 */ /* 0x0003e20008000804 */
[----:B------:R-:W-:Y:S02]  /*a100*/  @!P6 IMAD.MOV.U32 R25, RZ, RZ, R31 ;  /* 0x000000ffff19e224 */ /* 0x000fe400078e001f */
[----:B0-----:R-:W-:-:S03]  /*a110*/  IMAD.WIDE.U32 R28, R58, 0x10, R28 ;  /* 0x000000103a1c7825 */ /* 0x001fc600078e001c */
[----:B------:R-:W-:Y:S02]  /*a120*/  IADD3 R38, P5, PT, R28, R39, RZ ;  /* 0x000000271c267210 */ /* 0x000fe40007fbe0ff */
[----:B------:R1:W-:Y:S01]  /*a130*/  @!P6 ST.E.128.STRONG.GPU desc[UR8][R28.64+0x200], R24 ;  /* 0x000200181c00e985 */ /* 0x0003e2000c10fd08 */
[----:B------:R-:W-:Y:S05]  /*a140*/  NANOSLEEP 0x118 ;  /* 0x000001180000795d */ /* 0x000fea0003800000 */
[----:B------:R-:W-:-:S07]  /*a150*/  IMAD.X R39, R29, 0x1, R37, P5 ;  /* 0x000000011d277824 */ /* 0x000fce00028e0625 */
.L_x_61:
[----:B------:R-:W-:Y:S01]  /*a160*/  SHF.R.U32.HI R37, RZ, 0x1, R30 ;  /* 0x00000001ff257819 */ /* 0x000fe2000001161e */
[----:B------:R-:W-:-:S03]  /*a170*/  IMAD R36, R36, 0x41a7, RZ ;  /* 0x000041a724247824 */ /* 0x000fc600078e02ff */
[----:B-1----:R-:W-:Y:S02]  /*a180*/  IADD3 R27, PT, PT, R30, 0x1, -R37 ;  /* 0x000000011e1b7810 */ /* 0x002fe40007ffe825 */
[----:B------:R-:W-:Y:S02]  /*a190*/  LOP3.LUT R36, R36, 0x7fffffff, RZ, 0xc0, !PT ;  /* 0x7fffffff24247812 */ /* 0x000fe400078ec0ff */
[----:B------:R-:W0:Y:S01]  /*a1a0*/  I2F.U32.RP R26, R27 ;  /* 0x0000001b001a7306 */ /* 0x000e220000209000 */
[----:B------:R-:W-:-:S07]  /*a1b0*/  IMAD.MOV R43, RZ, RZ, -R27 ;  /* 0x000000ffff2b7224 */ /* 0x000fce00078e0a1b */
        /* <DEDUP_REMOVED lines=13> */
[----:B------:R-:W-:-:S13]  /*a290*/  ISETP.NE.U32.AND P5, PT, R27, RZ, PT ;  /* 0x000000ff1b00720c */ /* 0x000fda0003fa5070 */
        /* <DEDUP_REMOVED lines=9> */
.L_x_106:
        /* <DEDUP_REMOVED lines=8> */
[----:B------:R-:W1:Y:S01]  /*a3b0*/  LDC.64 R38, c[0x0][0x3a0] ;  /* 0x0000e800ff267b82 */ /* 0x000e620000000a00 */
[----:B------:R-:W-:Y:S02]  /*a3c0*/  VIADD R40, R44, 0x2 ;  /* 0x000000022c287836 */ /* 0x000fe40000000000 */
[----:B------:R-:W-:Y:S01]  /*a3d0*/  IMAD.IADD R41, R41, 0x1, R58 ;  /* 0x0000000129297824 */ /* 0x000fe200078e023a */
[----:B-1----:R-:W-:-:S05]  /*a3e0*/  IADD3 R38, P5, PT, R38, 0x200, RZ ;  /* 0x0000020026267810 */ /* 0x002fca0007fbe0ff */
[----:B------:R-:W-:Y:S01]  /*a3f0*/  IMAD.X R39, RZ, RZ, R39, P5 ;  /* 0x000000ffff277224 */ /* 0x000fe200028e0627 */
[----:B0-----:R-:W-:Y:S02]  /*a400*/  LOP3.LUT R60, R60, 0x80000000, R37, 0xec, !PT ;  /* 0x800000003c3c7812 */ /* 0x001fe400078eec25 */
[----:B------:R-:W-:-:S03]  /*a410*/  ISETP.NE.AND P5, PT, R24, RZ, PT ;  /* 0x000000ff1800720c */ /* 0x000fc60003fa5270 */
[----:B------:R-:W-:-:S05]  /*a420*/  VIADD R43, R60, 0xffffffff ;  /* 0xffffffff3c2b7836 */ /* 0x000fca0000000000 */
[----:B------:R-:W-:-:S04]  /*a430*/  LOP3.LUT R43, R60, R43, RZ, 0xc, !PT ;  /* 0x0000002b3c2b7212 */ /* 0x000fc800078e0cff */
[----:B------:R-:W0:Y:S02]  /*a440*/  POPC R67, R43 ;  /* 0x0000002b00437309 */ /* 0x000e240000000000 */
[----:B0-----:R-:W0:Y:S04]  /*a450*/  SHFL.DOWN PT, R68, R25, 0x1, R67 ;  /* 0x0820000019447989 */ /* 0x001e2800000e0043 */
[----:B------:R-:W1:Y:S01]  /*a460*/  SHFL.DOWN PT, R30, R24, 0x1, R67 ;  /* 0x08200000181e7989 */ /* 0x000e6200000e0043 */
[----:B0-----:R-:W-:Y:S02]  /*a470*/  SEL R68, R68, RZ, !P5 ;  /* 0x000000ff44447207 */ /* 0x001fe40006800000 */
[----:B------:R-:W-:-:S04]  /*a480*/  ISETP.GE.AND P5, PT, R44, R67, PT ;  /* 0x000000432c00720c */ /* 0x000fc80003fa6270 */
[----:B------:R-:W-:Y:S02]  /*a490*/  SEL R53, R68, RZ, !P5 ;  /* 0x000000ff44357207 */ /* 0x000fe40006800000 */
[----:B-1----:R-:W-:Y:S02]  /*a4a0*/  SEL R51, R30, RZ, !P5 ;  /* 0x000000ff1e337207 */ /* 0x002fe40006800000 */
        /* <DEDUP_REMOVED lines=32> */
[----:B0-----:R-:W-:Y:S02]  /*a6b0*/  SEL R68, R68, RZ, !P6 ;  /* 0x000000ff44447207 */ /* 0x001fe40007000000 */
[----:B-1----:R-:W-:Y:S02]  /*a6c0*/  SEL R25, R25, RZ, !P5 ;  /* 0x000000ff19197207 */ /* 0x002fe40006800000 */
[----:B------:R-:W-:Y:S02]  /*a6d0*/  SEL R43, R68, RZ, !P5 ;  /* 0x000000ff442b7207 */ /* 0x000fe40006800000 */
[----:B------:R-:W-:-:S02]  /*a6e0*/  ISETP.NE.U32.AND P5, PT, R26, 0x65, PT ;  /* 0x000000651a00780c */ /* 0x000fc40003fa5070 */
[----:B------:R-:W-:Y:S01]  /*a6f0*/  LOP3.LUT R30, R25, R24, RZ, 0xfc, !PT ;  /* 0x00000018191e7212 */ /* 0x000fe200078efcff */
[----:B------:R-:W-:Y:S01]  /*a700*/  IMAD.IADD R32, R40, 0x1, R43 ;  /* 0x0000000128207824 */ /* 0x000fe200078e022b */
[----:B------:R-:W-:-:S13]  /*a710*/  ISETP.NE.AND.EX P5, PT, R27, RZ, PT, P5 ;  /* 0x000000ff1b00720c */ /* 0x000fda0003fa5350 */
[----:B------:R-:W-:-:S13]  /*a720*/  VOTE.ALL P5, P5 ;  /* 0x0000000000ff7806 */ /* 0x000fda00028a0000 */
.L_x_120:
[----:B------:R-:W-:Y:S05]  /*a730*/  @!P5 BRA `(.L_x_63) ;  /* 0x000000040084d947 */ /* 0x000fea0003800000 */
[----:B------:R-:W-:-:S07]  /*a740*/  IMAD.MOV.U32 R40, RZ, RZ, 0x3a0 ;  /* 0x000003a0ff287424 */ /* 0x000fce00078e00ff */
.L_x_67:
[----:B------:R-:W-:Y:S01]  /*a750*/  SHF.R.U32.HI R40, RZ, 0x1, R40 ;  /* 0x00000001ff287819 */ /* 0x000fe20000011628 */
[----:B------:R-:W-:-:S04]  /*a760*/  IMAD.WIDE R42, R41, 0x10, R38 ;  /* 0x00000010292a7825 */ /* 0x000fc800078e0226 */
[----:B------:R-:W-:-:S07]  /*a770*/  IMAD.MOV.U32 R46, RZ, RZ, R40 ;  /* 0x000000ffff2e7224 */ /* 0x000fce00078e0028 */
.L_x_65:
[----:B------:R-:W-:Y:S01]  /*a780*/  SHF.R.U32.HI R51, RZ, 0x1, R46 ;  /* 0x00000001ff337819 */ /* 0x000fe2000001162e */
[----:B------:R-:W-:-:S03]  /*a790*/  IMAD R36, R36, 0x41a7, RZ ;  /* 0x000041a724247824 */ /* 0x000fc600078e02ff */
[----:B------:R-:W-:Y:S02]  /*a7a0*/  IADD3 R27, PT, PT, R46, 0x1, -R51 ;  /* 0x000000012e1b7810 */ /* 0x000fe40007ffe833 */
        /* <DEDUP_REMOVED lines=26> */
.L_x_123:
        /* <DEDUP_REMOVED lines=8> */
[----:B------:R-:W-:Y:S01]  /*a9d0*/  ISETP.NE.AND P5, PT, R24, RZ, PT ;  /* 0x000000ff1800720c */ /* 0x000fe20003fa5270 */
[----:B------:R-:W-:Y:S01]  /*a9e0*/  VIADD R41, R41, 0xffffffe0 ;  /* 0xffffffe029297836 */ /* 0x000fe20000000000 */
[----:B------:R-:W-:-:S05]  /*a9f0*/  LOP3.LUT R60, R60, 0x80000000, R37, 0xec, !PT ;  /* 0x800000003c3c7812 */ /* 0x000fca00078eec25 */
        /* <DEDUP_REMOVED lines=43> */
[----:B-1----:R-:W-:Y:S02]  /*acb0*/  SEL R43, R43, RZ, !P5 ;  /* 0x000000ff2b2b7207 */ /* 0x002fe40006800000 */
[----:B------:R-:W-:Y:S01]  /*acc0*/  ISETP.NE.AND P5, PT, R30, RZ, PT ;  /* 0x000000ff1e00720c */ /* 0x000fe20003fa5270 */
[----:B------:R-:W-:Y:S01]  /*acd0*/  IMAD.IADD R51, R24, 0x1, R51 ;  /* 0x0000000118337824 */ /* 0x000fe200078e0233 */
[----:B------:R-:W-:-:S04]  /*ace0*/  LOP3.LUT R30, R25, R43, R30, 0xfe, !PT ;  /* 0x0000002b191e7212 */ /* 0x000fc800078efe1e */
[----:B------:R-:W-:Y:S02]  /*acf0*/  SEL R51, R51, RZ, !P5 ;  /* 0x000000ff33337207 */ /* 0x000fe40006800000 */
[----:B------:R-:W-:-:S03]  /*ad00*/  ISETP.NE.U32.AND P5, PT, R26, 0x65, PT ;  /* 0x000000651a00780c */ /* 0x000fc60003fa5070 */
[----:B------:R-:W-:Y:S01]  /*ad10*/  IMAD.IADD R32, R51, 0x1, R32 ;  /* 0x0000000133207824 */ /* 0x000fe200078e0220 */
[----:B------:R-:W-:-:S13]  /*ad20*/  ISETP.NE.AND.EX P5, PT, R27, RZ, PT, P5 ;  /* 0x000000ff1b00720c */ /* 0x000fda0003fa5350 */
[----:B------:R-:W-:-:S13]  /*ad30*/  VOTE.ALL P5, P5 ;  /* 0x0000000000ff7806 */ /* 0x000fda00028a0000 */
.L_x_137:
[----:B------:R-:W-:Y:S05]  /*ad40*/  @P5 BRA `(.L_x_67) ;  /* 0xfffffff800805947 */ /* 0x000fea000383ffff */
.L_x_63:
[----:B------:R-:W-:Y:S01]  /*ad50*/  ISETP.NE.AND P5, PT, R3, RZ, PT ;  /* 0x000000ff0300720c */ /* 0x000fe20003fa5270 */
[----:B------:R-:W-:-:S12]  /*ad60*/  BSSY.RECONVERGENT B0, `(.L_x_68) ;  /* 0x0000010000007945 */ /* 0x000fd80003800200 */
[----:B------:R-:W-:Y:S05]  /*ad70*/  @P5 BRA `(.L_x_69) ;  /* 0x0000000000385947 */ /* 0x000fea0003800000 */
[----:B------:R-:W0:Y:S01]  /*ad80*/  S2UR UR6, SR_CgaCtaId ;  /* 0x00000000000679c3 */ /* 0x000e220000008800 */
[----:B------:R-:W-:Y:S01]  /*ad90*/  ISETP.NE.AND P5, PT, R33, RZ, PT ;  /* 0x000000ff2100720c */ /* 0x000fe20003fa5270 */
[----:B------:R-:W-:Y:S01]  /*ada0*/  UMOV UR5, 0x400 ;  /* 0x0000040000057882 */ /* 0x000fe20000000000 */
[----:B------:R-:W-:Y:S01]  /*adb0*/  LOP3.LUT R33, R30, R33, RZ, 0xfc, !PT ;  /* 0x000000211e217212 */ /* 0x000fe200078efcff */
[----:B------:R-:W-:Y:S01]  /*adc0*/  IMAD.MOV.U32 R26, RZ, RZ, 0x65 ;  /* 0x00000065ff1a7424 */ /* 0x000fe200078e00ff */
[----:B------:R-:W-:Y:S01]  /*add0*/  SEL R24, R32, RZ, !P5 ;  /* 0x000000ff20187207 */ /* 0x000fe20006800000 */
[----:B------:R-:W-:-:S04]  /*ade0*/  IMAD.MOV.U32 R27, RZ, RZ, 0x0 ;  /* 0x00000000ff1b7424 */ /* 0x000fc800078e00ff */
[----:B------:R-:W-:Y:S02]  /*adf0*/  IMAD.IADD R25, R31, 0x1, R24 ;  /* 0x000000011f197824 */ /* 0x000fe400078e0218 */
[----:B------:R-:W-:-:S05]  /*ae00*/  IMAD.MOV.U32 R24, RZ, RZ, R33 ;  /* 0x000000ffff187224 */ /* 0x000fca00078e0021 */
[----:B------:R1:W-:Y:S01]  /*ae10*/  ST.E.128.STRONG.GPU desc[UR8][R28.64+0x200], R24 ;  /* 0x000200181c007985 */ /* 0x0003e2000c10fd08 */
[----:B0-----:R-:W-:-:S09]  /*ae20*/  ULEA UR5, UR6, UR5, 0x18 ;  /* 0x0000000506057291 */ /* 0x001fd2000f8ec0ff */
[----:B------:R1:W-:Y:S04]  /*ae30*/  STS.64 [UR5+0x68], R32 ;  /* 0x00006820ff007988 */ /* 0x0003e80008000a05 */
[----:B------:R1:W-:Y:S04]  /*ae40*/  STS [UR5+0x70], R25 ;  /* 0x00007019ff007988 */ /* 0x0003e80008000805 */
[----:B------:R1:W-:Y:S02]  /*ae50*/  STS [UR5+0x64], R30 ;  /* 0x0000641eff007988 */ /* 0x0003e40008000805 */
.L_x_69:
[----:B------:R-:W-:Y:S05]  /*ae60*/  BSYNC.RECONVERGENT B0 ;  /* 0x0000000000007941 */ /* 0x000fea0003800200 */
.L_x_68:
[----:B------:R-:W-:Y:S01]  /*ae70*/  ISETP.NE.AND P5, PT, R44, RZ, PT ;  /* 0x000000ff2c00720c */ /* 0x000fe20003fa5270 */
[----:B------:R-:W-:-:S12]  /*ae80*/  IMAD.MOV.U32 R31, RZ, RZ, R32 ;  /* 0x000000ffff1f7224 */ /* 0x000fd800078e0020 */
[----:B-1----:R-:W0:Y:S01]  /*ae90*/  @!P5 S2R R25, SR_CgaCtaId ;  /* 0x000000000019d919 */ /* 0x002e220000008800 */
[----:B------:R-:W-:Y:S01]  /*aea0*/  @!P5 MOV R24, 0x400 ;  /* 0x000004000018d802 */ /* 0x000fe20000000f00 */
[----:B------:R-:W-:Y:S02]  /*aeb0*/  @!P5 IMAD.MOV.U32 R34, RZ, RZ, R30 ;  /* 0x000000ffff22d224 */ /* 0x000fe400078e001e */
[----:B------:R-:W-:Y:S01]  /*aec0*/  @!P5 IMAD.MOV.U32 R35, RZ, RZ, R32 ;  /* 0x000000ffff23d224 */ /* 0x000fe200078e0020 */
[----:B0-----:R-:W-:-:S05]  /*aed0*/  @!P5 LEA R24, R25, R24, 0x18 ;  /* 0x000000181918d211 */ /* 0x001fca00078ec0ff */
[----:B------:R0:W-:Y:S02]  /*aee0*/  @!P5 STS.64 [R24+0x40], R30 ;  /* 0x0000401e1800d388 */ /* 0x0001e40000000a00 */
.L_x_59:
[----:B------:R-:W-:Y:S05]  /*aef0*/  WARPSYNC.ALL ;  /* 0x0000000000007948 */ /* 0x000fea0003800000 */
[----:B------:R-:W-:Y:S01]  /*af00*/  ISETP.NE.AND P5, PT, R3, RZ, PT ;  /* 0x000000ff0300720c */ /* 0x000fe20003fa5270 */
[----:B------:R-:W1:Y:S08]  /*af10*/  S2UR UR5, SR_CgaCtaId ;  /* 0x00000000000579c3 */ /* 0x000e700000008800 */
[----:B------:R-:W-:Y:S01]  /*af20*/  BAR.SYNC.DEFER_BLOCKING 0x0 ;  /* 0x0000000000007b1d */ /* 0x000fe20000010000 */
[----:B------:R-:W-:-:S02]  /*af30*/  ISETP.NE.AND P6, PT, R34, RZ, PT ;  /* 0x000000ff2200720c */ /* 0x000fc40003fc5270 */
[----:B0-----:R-:W-:Y:S02]  /*af40*/  P2R R30, PR, RZ, 0x1 ;  /* 0x00000001ff1e7803 */ /* 0x001fe40000000000 */
[C---:B------:R-:W-:Y:S01]  /*af50*/  LOP3.LUT P0, RZ, R0.reuse, 0x2000, RZ, 0xc0, !PT ;  /* 0x0000200000ff7812 */ /* 0x040fe2000780c0ff */
[----:B------:R-:W-:Y:S01]  /*af60*/  UMOV UR4, 0x400 ;  /* 0x0000040000047882 */ /* 0x000fe20000000000 */
[----:B------:R-:W-:Y:S02]  /*af70*/  P2R R29, PR, RZ, 0x2 ;  /* 0x00000002ff1d7803 */ /* 0x000fe40000000000 */
[C---:B------:R-:W-:Y:S02]  /*af80*/  LOP3.LUT P1, RZ, R0.reuse, 0x8000, RZ, 0xc0, !PT ;  /* 0x0000800000ff7812 */ /* 0x040fe4000782c0ff */
[----:B------:R-:W-:Y:S02]  /*af90*/  P2R R28, PR, RZ, 0x4 ;  /* 0x00000004ff1c7803 */ /* 0x000fe40000000000 */
[----:B------:R-:W-:Y:S01]  /*afa0*/  LOP3.LUT P2, RZ, R0, 0x4000, RZ, 0xc0, !PT ;  /* 0x0000400000ff7812 */ /* 0x000fe2000784c0ff */
[----:B-1----:R-:W-:-:S09]  /*afb0*/  ULEA UR4, UR5, UR4, 0x18 ;  /* 0x0000000405047291 */ /* 0x002fd2000f8ec0ff */
[----:B------:R-:W0:Y:S02]  /*afc0*/  LDS R24, [UR4+0x44] ;  /* 0x00004404ff187984 */ /* 0x000e240008000800 */
[----:B0-----:R-:W-:Y:S02]  /*afd0*/  SEL R24, R24, RZ, !P6 ;  /* 0x000000ff18187207 */ /* 0x001fe40007000000 */
[----:B------:R-:W-:Y:S02]  /*afe0*/  LOP3.LUT P6, RZ, R0, 0x10, RZ, 0xc0, !PT ;  /* 0x0000001000ff7812 */ /* 0x000fe400078cc0ff */
[----:B------:R-:W-:Y:S02]  /*aff0*/  SEL R24, R24, RZ, P5 ;  /* 0x000000ff18187207 */ /* 0x000fe40002800000 */
[----:B------:R-:W-:-:S03]  /*b000*/  LOP3.LUT P5, RZ, R0, 0x800, RZ, 0xc0, !PT ;  /* 0x0000080000ff7812 */ /* 0x000fc600078ac0ff */
[----:B------:R-:W-:-:S05]  /*b010*/  IMAD.IADD R24, R24, 0x1, R35 ;  /* 0x0000000118187824 */ /* 0x000fca00078e0223 */
[----:B------:R-:W-:Y:S02]  /*b020*/  SEL R25, R24, RZ, !P0 ;  /* 0x000000ff18197207 */ /* 0x000fe40004000000 */
        /* <DEDUP_REMOVED lines=13> */
[----:B------:R-:W-:Y:S01]  /*b100*/  IMAD.IADD R8, R8, 0x1, R25 ;  /* 0x0000000108087824 */ /* 0x000fe200078e0219 */
[----:B------:R-:W-:Y:S02]  /*b110*/  P2R R27, PR, RZ, 0x4 ;  /* 0x00000004ff1b7803 */ /* 0x000fe40000000000 */
[----:B------:R-:W-:Y:S02]  /*b120*/  LOP3.LUT P2, RZ, R0, 0x100, RZ, 0xc0, !PT ;  /* 0x0000010000ff7812 */ /* 0x000fe4000784c0ff */
[----:B------:R-:W-:Y:S02]  /*b130*/  SEL R24, R8, RZ, !P0 ;  /* 0x000000ff08187207 */ /* 0x000fe40004000000 */
[----:B------:R-:W-:Y:S02]  /*b140*/  P2R R26, PR, RZ, 0x4 ;  /* 0x00000004ff1a7803 */ /* 0x000fe40000000000 */
[C---:B------:R-:W-:Y:S01]  /*b150*/  LOP3.LUT P2, RZ, R0.reuse, 0x200, RZ, 0xc0, !PT ;  /* 0x0000020000ff7812 */ /* 0x040fe2000784c0ff */
[----:B------:R-:W-:Y:S01]  /*b160*/  IMAD.IADD R9, R9, 0x1, R24 ;  /* 0x0000000109097824 */ /* 0x000fe200078e0218 */
[----:B------:R-:W-:-:S04]  /*b170*/  LOP3.LUT P0, RZ, R0, 0x20, RZ, 0xc0, !PT ;  /* 0x0000002000ff7812 */ /* 0x000fc8000780c0ff */
[----:B------:R-:W-:Y:S02]  /*b180*/  SEL R25, R9, RZ, !P5 ;  /* 0x000000ff09197207 */ /* 0x000fe40006800000 */
[----:B------:R-:W-:-:S03]  /*b190*/  LOP3.LUT P5, RZ, R0, 0x8, RZ, 0xc0, !PT ;  /* 0x0000000800ff7812 */ /* 0x000fc600078ac0ff */
        /* <DEDUP_REMOVED lines=31> */
[----:B------:R-:W-:-:S07]  /*b390*/  SEL R0, R22, RZ, !P0 ;  /* 0x000000ff16007207 */ /* 0x000fce0004000000 */
.L_x_58:
[----:B------:R-:W0:Y:S01]  /*b3a0*/  S2R R24, SR_LANEID ;  /* 0x0000000000187919 */ /* 0x000e220000000000 */
[----:B------:R-:W-:Y:S01]  /*b3b0*/  BAR.SYNC.DEFER_BLOCKING 0x0 ;  /* 0x0000000000007b1d */ /* 0x000fe20000010000 */
[----:B------:R-:W-:Y:S01]  /*b3c0*/  ISETP.NE.AND P0, PT, R3, RZ, PT ;  /* 0x000000ff0300720c */ /* 0x000fe20003f05270 */
[----:B------:R-:W-:-:S04]  /*b3d0*/  IMAD.IADD R23, R23, 0x1, R0 ;  /* 0x0000000117177824 */ /* 0x000fc800078e0200 */
[----:B------:R-:W1:Y:S01]  /*b3e0*/  LDCU.64 UR6, c[0x0][0x398] ;  /* 0x00007300ff0677ac */ /* 0x000e620008000a00 */
[----:B------:R-:W2:Y:S01]  /*b3f0*/  S2R R26, SR_TID.X ;  /* 0x00000000001a7919 */ /* 0x000ea20000002100 */
[----:B------:R-:W3:Y:S01]  /*b400*/  S2R R3, SR_CTAID.X ;  /* 0x0000000000037919 */ /* 0x000ee20000002500 */
[----:B0-----:R-:W-:-:S05]  /*b410*/  IMAD R24, R24, 0x4c, R49 ;  /* 0x0000004c18187824 */ /* 0x001fca00078e0231 */
[----:B------:R2:W-:Y:S04]  /*b420*/  STS.128 [R24], R4 ;  /* 0x0000000418007388 */ /* 0x0005e80000000c00 */
[----:B------:R-:W-:Y:S04]  /*b430*/  STS.128 [R24+0x10], R8 ;  /* 0x0000100818007388 */ /* 0x000fe80000000c00 */
[----:B------:R-:W-:Y:S04]  /*b440*/  STS.128 [R24+0x20], R12 ;  /* 0x0000200c18007388 */ /* 0x000fe80000000c00 */
[----:B------:R-:W-:Y:S04]  /*b450*/  STS.128 [R24+0x30], R16 ;  /* 0x0000301018007388 */ /* 0x000fe80000000c00 */
[----:B------:R-:W-:Y:S01]  /*b460*/  STS.128 [R24+0x40], R20 ;  /* 0x0000401418007388 */ /* 0x000fe20000000c00 */
[----:B------:R-:W-:-:S03]  /*b470*/  NOP ;  /* 0x0000000000007918 */ /* 0x000fc60000000000 */
[----:B------:R-:W-:Y:S01]  /*b480*/  LDS R25, [R49] ;  /* 0x0000000031197984 */ /* 0x000fe20000000800 */
[C---:B--2---:R-:W-:Y:S02]  /*b490*/  LOP3.LUT R4, R26.reuse, 0x1f, RZ, 0xc0, !PT ;  /* 0x0000001f1a047812 */ /* 0x044fe400078ec0ff */
[----:B------:R-:W-:Y:S01]  /*b4a0*/  LOP3.LUT R5, R26, 0x3e0, RZ, 0xc0, !PT ;  /* 0x000003e01a057812 */ /* 0x000fe200078ec0ff */
[----:B------:R-:W-:Y:S04]  /*b4b0*/  LDS R27, [R49+0x80] ;  /* 0x00008000311b7984 */ /* 0x000fe80000000800 */
[----:B------:R-:W-:Y:S01]  /*b4c0*/  LDS R29, [R49+0x100] ;  /* 0x00010000311d7984 */ /* 0x000fe20000000800 */
[----:B------:R-:W-:Y:S02]  /*b4d0*/  IMAD R4, R5, 0x14, R4 ;  /* 0x0000001405047824 */ /* 0x000fe400078e0204 */
[----:B------:R-:W-:Y:S01]  /*b4e0*/  IMAD.MOV.U32 R5, RZ, RZ, RZ ;  /* 0x000000ffff057224 */ /* 0x000fe200078e00ff */
[----:B------:R-:W-:Y:S01]  /*b4f0*/  LDS R31, [R49+0x180] ;  /* 0x00018000311f7984 */ /* 0x000fe20000000800 */
[----:B------:R-:W-:-:S02]  /*b500*/  VIADD R55, R4, 0xc0 ;  /* 0x000000c004377836 */ /* 0x000fc40000000000 */
[----:B---3--:R-:W-:Y:S01]  /*b510*/  IMAD.WIDE.U32 R6, R3, 0x1180, R4 ;  /* 0x0000118003067825 */ /* 0x008fe200078e0004 */
[----:B------:R-:W-:Y:S03]  /*b520*/  LDS R9, [R49+0x200] ;  /* 0x0002000031097984 */ /* 0x000fe60000000800 */
[C---:B------:R-:W-:Y:S01]  /*b530*/  VIADD R5, R4.reuse, 0x20 ;  /* 0x0000002004057836 */ /* 0x040fe20000000000 */
[----:B------:R-:W-:Y:S04]  /*b540*/  LDS R11, [R49+0x280] ;  /* 0x00028000310b7984 */ /* 0x000fe80000000800 */
        /* <DEDUP_REMOVED lines=13> */
[----:B------:R0:W-:Y:S04]  /*b620*/  LDS R53, [R49+0x980] ;  /* 0x0009800031357984 */ /* 0x0001e80000000800 */
[----:B------:R1:W-:Y:S01]  /*b630*/  @!P0 STS [UR4+0x4600], R2 ;  /* 0x00460002ff008988 */ /* 0x0003e20008000804 */
[----:B------:R-:W-:Y:S01]  /*b640*/  BAR.SYNC.DEFER_BLOCKING 0x0 ;  /* 0x0000000000007b1d */ /* 0x000fe20000010000 */
[----:B0-----:R-:W-:Y:S01]  /*b650*/  VIADD R49, R4, 0x60 ;  /* 0x0000006004317836 */ /* 0x001fe20000000000 */
[----:B-1----:R-:W-:-:S04]  /*b660*/  LEA R2, P0, R6, UR6, 0x2 ;  /* 0x0000000606027c11 */ /* 0x002fc8000f8010ff */
[----:B------:R-:W0:Y:S01]  /*b670*/  S2R R8, SR_TID.X ;  /* 0x0000000000087919 */ /* 0x000e220000002100 */
[----:B------:R-:W1:Y:S01]  /*b680*/  LDS R0, [UR4+0x4600] ;  /* 0x00460004ff007984 */ /* 0x000e620008000800 */
[C---:B0-----:R-:W-:Y:S02]  /*b690*/  LOP3.LUT R3, R8.reuse, 0x3e0, RZ, 0xc0, !PT ;  /* 0x000003e008037812 */ /* 0x041fe400078ec0ff */
[----:B------:R-:W-:-:S05]  /*b6a0*/  LOP3.LUT R8, R8, 0x1f, RZ, 0xc0, !PT ;  /* 0x0000001f08087812 */ /* 0x000fca00078ec0ff */
[----:B------:R-:W-:Y:S01]  /*b6b0*/  IMAD R8, R3, 0x14, R8 ;  /* 0x0000001403087824 */ /* 0x000fe200078e0208 */
[----:B------:R-:W-:-:S03]  /*b6c0*/  LEA.HI.X R3, R6, UR7, R7, 0x2, P0 ;  /* 0x0000000706037c11 */ /* 0x000fc600080f1407 */
[----:B------:R-:W-:Y:S01]  /*b6d0*/  VIADD R7, R8, 0x80 ;  /* 0x0000008008077836 */ /* 0x000fe20000000000 */
[-C--:B-1----:R-:W-:Y:S02]  /*b6e0*/  ISETP.GE.AND P5, PT, R4, R0.reuse, PT ;  /* 0x000000000400720c */ /* 0x082fe40003fa6270 */
[-C--:B------:R-:W-:Y:S01]  /*b6f0*/  ISETP.GE.AND P4, PT, R5, R0.reuse, PT ;  /* 0x000000000500720c */ /* 0x080fe20003f86270 */
[----:B------:R-:W-:Y:S01]  /*b700*/  VIADD R5, R8, 0x40 ;  /* 0x0000004008057836 */ /* 0x000fe20000000000 */
[-C--:B------:R-:W-:Y:S01]  /*b710*/  ISETP.GE.AND P3, PT, R49, R0.reuse, PT ;  /* 0x000000003100720c */ /* 0x080fe20003f66270 */
[C---:B------:R-:W-:Y:S01]  /*b720*/  VIADD R49, R4.reuse, 0xa0 ;  /* 0x000000a004317836 */ /* 0x040fe20000000000 */
[-C--:B------:R-:W-:Y:S01]  /*b730*/  ISETP.GE.AND P1, PT, R7, R0.reuse, PT ;  /* 0x000000000700720c */ /* 0x080fe20003f26270 */
[----:B------:R-:W-:Y:S01]  /*b740*/  VIADD R7, R4, 0xe0 ;  /* 0x000000e004077836 */ /* 0x000fe20000000000 */
[-C--:B------:R-:W-:Y:S01]  /*b750*/  ISETP.GE.AND P2, PT, R5, R0.reuse, PT ;  /* 0x000000000500720c */ /* 0x080fe20003f46270 */
[----:B------:R-:W-:Y:S01]  /*b760*/  VIADD R5, R8, 0x100 ;  /* 0x0000010008057836 */ /* 0x000fe20000000000 */
[----:B------:R-:W-:-:S02]  /*b770*/  ISETP.GE.AND P0, PT, R49, R0, PT ;  /* 0x000000003100720c */ /* 0x000fc40003f06270 */
[-C--:B------:R-:W-:Y:S01]  /*b780*/  ISETP.GE.AND P6, PT, R55, R0.reuse, PT ;  /* 0x000000003700720c */ /* 0x080fe20003fc6270 */
[----:B------:R0:W-:Y:S01]  /*b790*/  @!P5 STG.E desc[UR8][R2.64], R25 ;  /* 0x000000190200d986 */ /* 0x0001e2000c101908 */
[-C--:B------:R-:W-:Y:S01]  /*b7a0*/  ISETP.GE.AND P5, PT, R7, R0.reuse, PT ;  /* 0x000000000700720c */ /* 0x080fe20003fa6270 */
[C---:B------:R-:W-:Y:S02]  /*b7b0*/  VIADD R7, R8.reuse, 0x120 ;  /* 0x0000012008077836 */ /* 0x040fe40000000000 */
[----:B------:R1:W-:Y:S01]  /*b7c0*/  @!P4 STG.E desc[UR8][R2.64+0x80], R27 ;  /* 0x0000801b0200c986 */ /* 0x0003e2000c101908 */
[-C--:B------:R-:W-:Y:S01]  /*b7d0*/  ISETP.GE.AND P4, PT, R5, R0.reuse, PT ;  /* 0x000000000500720c */ /* 0x080fe20003f86270 */
[C---:B------:R-:W-:Y:S02]  /*b7e0*/  VIADD R5, R8.reuse, 0x140 ;  /* 0x0000014008057836 */ /* 0x040fe40000000000 */
[----:B------:R1:W-:Y:S01]  /*b7f0*/  @!P3 STG.E desc[UR8][R2.64+0x180], R31 ;  /* 0x0001801f0200b986 */ /* 0x0003e2000c101908 */
[----:B------:R-:W-:Y:S01]  /*b800*/  ISETP.GE.AND P3, PT, R7, R0, PT ;  /* 0x000000000700720c */ /* 0x000fe20003f66270 */
[----:B------:R-:W-:-:S02]  /*b810*/  VIADD R7, R8, 0x160 ;  /* 0x0000016008077836 */ /* 0x000fc40000000000 */
[----:B------:R1:W-:Y:S01]  /*b820*/  @!P2 STG.E desc[UR8][R2.64+0x100], R29 ;  /* 0x0001001d0200a986 */ /* 0x0003e2000c101908 */
[-C--:B------:R-:W-:Y:S01]  /*b830*/  ISETP.GE.AND P2, PT, R5, R0.reuse, PT ;  /* 0x000000000500720c */ /* 0x080fe20003f46270 */
[----:B------:R-:W-:Y:S02]  /*b840*/  VIADD R5, R8, 0x180 ;  /* 0x0000018008057836 */ /* 0x000fe40000000000 */
[----:B------:R1:W-:Y:S01]  /*b850*/  @!P1 STG.E desc[UR8][R2.64+0x200], R9 ;  /* 0x0002000902009986 */ /* 0x0003e2000c101908 */
[-C--:B------:R-:W-:Y:S01]  /*b860*/  ISETP.GE.AND P1, PT, R7, R0.reuse, PT ;  /* 0x000000000700720c */ /* 0x080fe20003f26270 */
[----:B------:R-:W-:Y:S02]  /*b870*/  VIADD R7, R4, 0x1a0 ;  /* 0x000001a004077836 */ /* 0x000fe40000000000 */
[----:B------:R1:W-:Y:S01]  /*b880*/  @!P0 STG.E desc[UR8][R2.64+0x280], R11 ;  /* 0x0002800b02008986 */ /* 0x0003e2000c101908 */
[----:B------:R-:W-:Y:S01]  /*b890*/  ISETP.GE.AND P0, PT, R5, R0, PT ;  /* 0x000000000500720c */ /* 0x000fe20003f06270 */
[----:B------:R-:W-:-:S02]  /*b8a0*/  VIADD R5, R8, 0x1e0 ;  /* 0x000001e008057836 */ /* 0x000fc40000000000 */
[----:B------:R1:W-:Y:S01]  /*b8b0*/  @!P6 STG.E desc[UR8][R2.64+0x300], R13 ;  /* 0x0003000d0200e986 */ /* 0x0003e2000c101908 */
[-C--:B------:R-:W-:Y:S01]  /*b8c0*/  ISETP.GE.AND P6, PT, R7, R0.reuse, PT ;  /* 0x000000000700720c */ /* 0x080fe20003fc6270 */
[----:B0-----:R-:W-:Y:S02]  /*b8d0*/  VIADD R25, R4, 0x1c0 ;  /* 0x000001c004197836 */ /* 0x001fe40000000000 */
[----:B------:R1:W-:Y:S01]  /*b8e0*/  @!P4 STG.E desc[UR8][R2.64+0x400], R17 ;  /* 0x000400110200c986 */ /* 0x0003e2000c101908 */
[-C--:B------:R-:W-:Y:S01]  /*b8f0*/  ISETP.GE.AND P4, PT, R5, R0.reuse, PT ;  /* 0x000000000500720c */ /* 0x080fe20003f86270 */
[C---:B------:R-:W-:Y:S02]  /*b900*/  VIADD R7, R8.reuse, 0x200 ;  /* 0x0000020008077836 */ /* 0x040fe40000000000 */
[----:B------:R-:W-:Y:S01]  /*b910*/  VIADD R5, R8, 0x240 ;  /* 0x0000024008057836 */ /* 0x000fe20000000000 */
[----:B------:R1:W-:Y:S01]  /*b920*/  @!P5 STG.E desc[UR8][R2.64+0x380], R15 ;  /* 0x0003800f0200d986 */ /* 0x0003e2000c101908 */
[----:B------:R-:W-:-:S03]  /*b930*/  ISETP.GE.AND P5, PT, R25, R0, PT ;  /* 0x000000001900720c */ /* 0x000fc60003fa6270 */
        /* <DEDUP_REMOVED lines=8> */
[----:B------:R1:W-:Y:S04]  /*b9c0*/  @!P6 STG.E desc[UR8][R2.64+0x680], R35 ;  /* 0x000680230200e986 */ /* 0x0003e8000c101908 */
[----:B------:R1:W-:Y:S04]  /*b9d0*/  @!P5 STG.E desc[UR8][R2.64+0x700], R37 ;  /* 0x000700250200d986 */ /* 0x0003e8000c101908 */
[----:B------:R1:W-:Y:S04]  /*b9e0*/  @!P4 STG.E desc[UR8][R2.64+0x780], R39 ;  /* 0x000780270200c986 */ /* 0x0003e8000c101908 */
[----:B------:R1:W-:Y:S04]  /*b9f0*/  @!P3 STG.E desc[UR8][R2.64+0x800], R41 ;  /* 0x000800290200b986 */ /* 0x0003e8000c101908 */
[----:B------:R1:W-:Y:S04]  /*ba00*/  @!P2 STG.E desc[UR8][R2.64+0x880], R43 ;  /* 0x0008802b0200a986 */ /* 0x0003e8000c101908 */
[----:B------:R1:W-:Y:S01]  /*ba10*/  @!P1 STG.E desc[UR8][R2.64+0x900], R51 ;  /* 0x0009003302009986 */ /* 0x0003e2000c101908 */
[----:B------:R-:W-:Y:S05]  /*ba20*/  @P0 EXIT ;  /* 0x000000000000094d */ /* 0x000fea0003800000 */
[----:B------:R-:W-:Y:S01]  /*ba30*/  STG.E desc[UR8][R2.64+0x980], R53 ;  /* 0x0009803502007986 */ /* 0x000fe2000c101908 */
[----:B------:R-:W-:Y:S05]  /*ba40*/  EXIT ;  /* 0x000000000000794d */ /* 0x000fea0003800000 */
.L_x_5:
[----:B------:R-:W-:Y:S01]  /*ba50*/  BSSY B1, `(.L_x_70) ;  /* 0x0000006000017945 */ /* 0x000fe20003800000 */
[----:B------:R-:W-:Y:S01]  /*ba60*/  PLOP3.LUT P5, PT, P5, PT, PT, 0x8, 0x80 ;  /* 0x000000000080781c */ /* 0x000fe20002fae170 */
[----:B------:R-:W-:-:S12]  /*ba70*/  IMAD.MOV.U32 R60, RZ, RZ, -0x1 ;  /* 0xffffffffff3c7424 */ /* 0x000fd800078e00ff */
[----:B------:R-:W-:Y:S05]  /*ba80*/  WARPSYNC.COLLECTIVE R60, `(.L_x_71) ;  /* 0x000000003c087348 */ /* 0x000fea0003c00000 */
[----:B------:R-:W-:Y:S01]  /*ba90*/  VOTE.ANY P5, P5 ;  /* 0x0000000000ff7806 */ /* 0x000fe200028a0100 */
[----:B------:R-:W-:-:S12]  /*baa0*/  ENDCOLLECTIVE ;  /* 0x000000000000791b */ /* 0x000fd80003800000 */
.L_x_71:
[----:B------:R-:W-:Y:S05]  /*bab0*/  BSYNC B1 ;  /* 0x0000000000017941 */ /* 0x000fea0003800000 */
.L_x_70:
[----:B------:R-:W-:Y:S05]  /*bac0*/  BRA `(.L_x_72) ;  /* 0xffffff7c00a07947 */ /* 0x000fea000383ffff */
.L_x_7:
[----:B------:R-:W0:Y:S01]  /*bad0*/  S2R R51, SR_GEMASK ;  /* 0x0000000000337919 */ /* 0x000e220000003c00 */
[----:B------:R-:W-:Y:S01]  /*bae0*/  ISETP.NE.U32.AND P0, PT, R46, 0x65, PT ;  /* 0x000000652e00780c */ /* 0x000fe20003f05070 */
[----:B------:R-:W-:Y:S01]  /*baf0*/  BSSY B1, `(.L_x_73) ;  /* 0x0000008000017945 */ /* 0x000fe20003800000 */
[----:B------:R-:W-:Y:S01]  /*bb00*/  IMAD.IADD R65, R65, 0x1, R58 ;  /* 0x0000000141417824 */ /* 0x000fe200078e023a */
[----:B------:R-:W-:Y:S01]  /*bb10*/  PLOP3.LUT P5, PT, P5, PT, PT, 0x8, 0x80 ;  /* 0x000000000080781c */ /* 0x000fe20002fae170 */
[----:B------:R-:W-:Y:S01]  /*bb20*/  IMAD.MOV.U32 R60, RZ, RZ, -0x1 ;  /* 0xffffffffff3c7424 */ /* 0x000fe200078e00ff */
[----:B------:R-:W-:-:S13]  /*bb30*/  ISETP.NE.AND.EX P0, PT, R47, RZ, PT, P0 ;  /* 0x000000ff2f00720c */ /* 0x000fda0003f05300 */
[----:B0-----:R-:W-:Y:S05]  /*bb40*/  WARPSYNC.COLLECTIVE R60, `(.L_x_74) ;  /* 0x000000003c087348 */ /* 0x001fea0003c00000 */
[----:B------:R-:W-:Y:S01]  /*bb50*/  VOTE.ANY R60, PT, P5 ;  /* 0x00000000003c7806 */ /* 0x000fe200028e0100 */
[----:B0-----:R-:W-:Y:S06]  /*bb60*/  ENDCOLLECTIVE ;  /* 0x000000000000791b */ /* 0x001fec0003800000 */
.L_x_74:
[----:B------:R-:W-:Y:S05]  /*bb70*/  BSYNC B1 ;  /* 0x0000000000017941 */ /* 0x000fea0003800000 */
.L_x_73:
[----:B------:R-:W-:Y:S01]  /*bb80*/  LOP3.LUT R60, R60, 0x80000000, R51, 0xec, !PT ;  /* 0x800000003c3c7812 */ /* 0x000fe200078eec33 */
[----:B------:R-:W-:Y:S01]  /*bb90*/  IMAD.MOV.U32 R59, RZ, RZ, R44 ;  /* 0x000000ffff3b7224 */ /* 0x000fe200078e002c */
[----:B------:R-:W-:Y:S01]  /*bba0*/  ISETP.NE.AND P2, PT, R44, RZ, PT ;  /* 0x000000ff2c00720c */ /* 0x000fe20003f45270 */
[----:B------:R-:W-:Y:S02]  /*bbb0*/  IMAD.MOV.U32 R66, RZ, RZ, 0x1 ;  /* 0x00000001ff427424 */ /* 0x000fe400078e00ff */
[----:B------:R-:W-:Y:S02]  /*bbc0*/  VIADD R47, R60, 0xffffffff ;  /* 0xffffffff3c2f7836 */ /* 0x000fe40000000000 */
[----:B------:R-:W-:-:S03]  /*bbd0*/  VIADD R46, R0, 0x4 ;  /* 0x00000004002e7836 */ /* 0x000fc60000000000 */
[----:B------:R-:W-:Y:S01]  /*bbe0*/  LOP3.LUT R47, R60, R47, RZ, 0xc, !PT ;  /* 0x0000002f3c2f7212 */ /* 0x000fe200078e0cff */
[----:B------:R-:W-:-:S03]  /*bbf0*/  IMAD.MOV.U32 R60, RZ, RZ, -0x1 ;  /* 0xffffffffff3c7424 */ /* 0x000fc600078e00ff */
[----:B------:R0:W1:Y:S04]  /*bc00*/  POPC R67, R47 ;  /* 0x0000002f00437309 */ /* 0x0000680000000000 */
[----:B01----:R-:W-:Y:S05]  /*bc10*/  WARPSYNC.COLLECTIVE R60, `(.L_x_75) ;  /* 0x000000003c087348 */ /* 0x003fea0003c00000 */
[----:B-1----:R1:W2:Y:S02]  /*bc20*/  SHFL.DOWN P5, R68, R59, R66, R67 ;  /* 0x080000423b447389 */ /* 0x0022a400000a0043 */
[----:B012---:R-:W-:Y:S05]  /*bc30*/  ENDCOLLECTIVE ;  /* 0x000000000000791b */ /* 0x007fea0003800000 */
.L_x_75:
[-C--:B------:R-:W-:Y:S02]  /*bc40*/  ISETP.GE.AND P1, PT, R0, R67.reuse, PT ;  /* 0x000000430000720c */ /* 0x080fe40003f26270 */
[----:B------:R-:W-:Y:S01]  /*bc50*/  ISETP.GT.AND P3, PT, R46, R67, PT ;  /* 0x000000432e00720c */ /* 0x000fe20003f64270 */
[----:B------:R-:W-:Y:S02]  /*bc60*/  IMAD.MOV.U32 R59, RZ, RZ, R45 ;  /* 0x000000ffff3b7224 */ /* 0x000fe400078e002d */
[----:B------:R-:W-:-:S10]  /*bc70*/  IMAD.MOV.U32 R52, RZ, RZ, R68 ;  /* 0x000000ffff347224 */ /* 0x000fd400078e0044 */
[----:B------:R-:W-:Y:S05]  /*bc80*/  WARPSYNC.COLLECTIVE R60, `(.L_x_76) ;  /* 0x000000003c087348 */ /* 0x000fea0003c00000 */
[----:B------:R0:W1:Y:S02]  /*bc90*/  SHFL.DOWN P5, R68, R59, R66, R67 ;  /* 0x080000423b447389 */ /* 0x00006400000a0043 */
[----:B01----:R-:W-:Y:S05]  /*bca0*/  ENDCOLLECTIVE ;  /* 0x000000000000791b */ /* 0x003fea0003800000 */
.L_x_76:
[----:B------:R-:W-:Y:S01]  /*bcb0*/  SEL R47, R52, RZ, !P1 ;  /* 0x000000ff342f7207 */ /* 0x000fe20004800000 */
[----:B------:R-:W-:Y:S01]  /*bcc0*/  IMAD.MOV.U32 R66, RZ, RZ, 0x2 ;  /* 0x00000002ff427424 */ /* 0x000fe200078e00ff */
[----:B------:R-:W-:-:S04]  /*bcd0*/  SEL R68, R68, RZ, !P2 ;  /* 0x000000ff44447207 */ /* 0x000fc80005000000 */
[----:B------:R-:W-:Y:S02]  /*bce0*/  SEL R63, R68, RZ, !P1 ;  /* 0x000000ff443f7207 */ /* 0x000fe40004800000 */
[----:B------:R-:W-:Y:S01]  /*bcf0*/  LOP3.LUT P1, R52, R47, RZ, R44, 0xfa, !PT ;  /* 0x000000ff2f347212 */ /* 0x000fe2000782fa2c */
[----:B------:R-:W-:Y:S02]  /*bd00*/  VIADD R44, R0, 0x2 ;  /* 0x00000002002c7836 */ /* 0x000fe40000000000 */
[----:B------:R-:W-:Y:S02]  /*bd10*/  IMAD.IADD R50, R45, 0x1, R63 ;  /* 0x000000012d327824 */ /* 0x000fe400078e023f */
[----:B------:R-:W-:Y:S01]  /*bd20*/  IMAD.MOV.U32 R59, RZ, RZ, R52 ;  /* 0x000000ffff3b7224 */ /* 0x000fe200078e0034 */
[----:B------:R-:W-:-:S13]  /*bd30*/  ISETP.GT.AND P2, PT, R44, R67, PT ;  /* 0x000000432c00720c */ /* 0x000fda0003f44270 */
[----:B------:R-:W-:Y:S05]  /*bd40*/  WARPSYNC.COLLECTIVE R60, `(.L_x_77) ;  /* 0x000000003c087348 */ /* 0x000fea0003c00000 */
[----:B------:R0:W1:Y:S02]  /*bd50*/  SHFL.DOWN P5, R68, R59, R66, R67 ;  /* 0x080000423b447389 */ /* 0x00006400000a0043 */
[----:B01----:R-:W-:Y:S05]  /*bd60*/  ENDCOLLECTIVE ;  /* 0x000000000000791b */ /* 0x003fea0003800000 */
.L_x_77:
[----:B------:R-:W-:Y:S02]  /*bd70*/  IMAD.MOV.U32 R59, RZ, RZ, R50 ;  /* 0x000000ffff3b7224 */ /* 0x000fe400078e0032 */
[----:B------:R-:W-:-:S07]  /*bd80*/  IMAD.MOV.U32 R62, RZ, RZ, R68 ;  /* 0x000000ffff3e7224 */ /* 0x000fce00078e0044 */
[----:B------:R-:W-:Y:S05]  /*bd90*/  WARPSYNC.COLLECTIVE R60, `(.L_x_78) ;  /* 0x000000003c087348 */ /* 0x000fea0003c00000 */
[----:B------:R0:W1:Y:S02]  /*bda0*/  SHFL.DOWN P5, R68, R59, R66, R67 ;  /* 0x080000423b447389 */ /* 0x00006400000a0043 */
[----:B01----:R-:W-:Y:S05]  /*bdb0*/  ENDCOLLECTIVE ;  /* 0x000000000000791b */ /* 0x003fea0003800000 */
.L_x_78:
[----:B------:R-:W-:Y:S01]  /*bdc0*/  SEL R45, R62, RZ, !P2 ;  /* 0x000000ff3e2d7207 */ /* 0x000fe20005000000 */
[----:B------:R-:W-:Y:S01]  /*bdd0*/  IMAD.MOV.U32 R66, RZ, RZ, 0x4 ;  /* 0x00000004ff427424 */ /* 0x000fe200078e00ff */
[----:B------:R-:W-:-:S04]  /*bde0*/  SEL R68, R68, RZ, !P1 ;  /* 0x000000ff44447207 */ /* 0x000fc80004800000 */
[----:B------:R-:W-:-:S05]  /*bdf0*/  SEL R47, R68, RZ, !P2 ;  /* 0x000000ff442f7207 */ /* 0x000fca0005000000 */
[----:B------:R-:W-:Y:S01]  /*be00*/  IMAD.IADD R44, R50, 0x1, R47 ;  /* 0x00000001322c7824 */ /* 0x000fe200078e022f */
[----:B------:R-:W-:-:S05]  /*be10*/  LOP3.LUT P2, R50, R52, RZ, R45, 0xfa, !PT ;  /* 0x000000ff34327212 */ /* 0x000fca000784fa2d */
[----:B------:R-:W-:-:S08]  /*be20*/  IMAD.MOV.U32 R59, RZ, RZ, R50 ;  /* 0x000000ffff3b7224 */ /* 0x000fd000078e0032 */
[----:B------:R-:W-:Y:S05]  /*be30*/  WARPSYNC.COLLECTIVE R60, `(.L_x_79) ;  /* 0x000000003c087348 */ /* 0x000fea0003c00000 */
[----:B------:R0:W1:Y:S02]  /*be40*/  SHFL.DOWN P5, R68, R59, R66, R67 ;  /* 0x080000423b447389 */ /* 0x00006400000a0043 */
[----:B01----:R-:W-:Y:S05]  /*be50*/  ENDCOLLECTIVE ;  /* 0x000000000000791b */ /* 0x003fea0003800000 */
.L_x_79:
[----:B------:R-:W-:Y:S01]  /*be60*/  IMAD.MOV.U32 R59, RZ, RZ, R44 ;  /* 0x000000ffff3b7224 */ /* 0x000fe200078e002c */
[----:B------:R-:W-:-:S07]  /*be70*/  SEL R45, R68, RZ, !P3 ;  /* 0x000000ff442d7207 */ /* 0x000fce0005800000 */
[----:B------:R-:W-:Y:S05]  /*be80*/  WARPSYNC.COLLECTIVE R60, `(.L_x_80) ;  /* 0x000000003c087348 */ /* 0x000fea0003c00000 */
[----:B------:R0:W1:Y:S02]  /*be90*/  SHFL.DOWN P5, R68, R59, R66, R67 ;  /* 0x080000423b447389 */ /* 0x00006400000a0043 */
[----:B01----:R-:W-:Y:S05]  /*bea0*/  ENDCOLLECTIVE ;  /* 0x000000000000791b */ /* 0x003fea0003800000 */
.L_x_80:
[----:B------:R-:W-:-:S05]  /*beb0*/  LOP3.LUT P1, R64, R50, RZ, R45, 0xfa, !PT ;  /* 0x000000ff32407212 */ /* 0x000fca000782fa2d */
[----:B------:R-:W-:Y:S02]  /*bec0*/  IMAD.MOV.U32 R59, RZ, RZ, R64 ;  /* 0x000000ffff3b7224 */ /* 0x000fe400078e0040 */
[----:B------:R-:W-:Y:S02]  /*bed0*/  IMAD.MOV.U32 R66, RZ, RZ, 0x8 ;  /* 0x00000008ff427424 */ /* 0x000fe400078e00ff */
[----:B------:R-:W-:-:S07]  /*bee0*/  IMAD.MOV.U32 R63, RZ, RZ, R68 ;  /* 0x000000ffff3f7224 */ /* 0x000fce00078e0044 */
[----:B------:R-:W-:Y:S05]  /*bef0*/  WARPSYNC.COLLECTIVE R60, `(.L_x_81) ;  /* 0x000000003c087348 */ /* 0x000fea0003c00000 */
[----:B------:R0:W1:Y:S02]  /*bf00*/  SHFL.DOWN P5, R68, R59, R66, R67 ;  /* 0x080000423b447389 */ /* 0x00006400000a0043 */
[----:B01----:R-:W-:Y:S05]  /*bf10*/  ENDCOLLECTIVE ;  /* 0x000000000000791b */ /* 0x003fea0003800000 */
.L_x_81:
[----:B------:R-:W-:-:S04]  /*bf20*/  SEL R63, R63, RZ, !P2 ;  /* 0x000000ff3f3f7207 */ /* 0x000fc80005000000 */
[----:B------:R-:W-:-:S05]  /*bf30*/  SEL R63, R63, RZ, !P3 ;  /* 0x000000ff3f3f7207 */ /* 0x000fca0005800000 */
[----:B------:R-:W-:Y:S02]  /*bf40*/  IMAD.IADD R62, R44, 0x1, R63 ;  /* 0x000000012c3e7824 */ /* 0x000fe400078e023f */
[----:B------:R-:W-:Y:S02]  /*bf50*/  VIADD R44, R0, 0x8 ;  /* 0x00000008002c7836 */ /* 0x000fe40000000000 */
[----:B------:R-:W-:-:S03]  /*bf60*/  IMAD.MOV.U32 R59, RZ, RZ, R62 ;  /* 0x000000ffff3b7224 */ /* 0x000fc600078e003e */
[----:B------:R-:W-:Y:S01]  /*bf70*/  ISETP.GT.AND P3, PT, R44, R67, PT ;  /* 0x000000432c00720c */ /* 0x000fe20003f64270 */
[----:B------:R-:W-:-:S03]  /*bf80*/  VIADD R44, R0, 0x10 ;  /* 0x00000010002c7836 */ /* 0x000fc60000000000 */
[----:B------:R-:W-:-:S09]  /*bf90*/  SEL R45, R68, RZ, !P3 ;  /* 0x000000ff442d7207 */ /* 0x000fd20005800000 */
[----:B------:R-:W-:Y:S05]  /*bfa0*/  WARPSYNC.COLLECTIVE R60, `(.L_x_82) ;  /* 0x000000003c087348 */ /* 0x000fea0003c00000 */
[----:B------:R0:W1:Y:S02]  /*bfb0*/  SHFL.DOWN P5, R68, R59, R66, R67 ;  /* 0x080000423b447389 */ /* 0x00006400000a0043 */
[----:B01----:R-:W-:Y:S05]  /*bfc0*/  ENDCOLLECTIVE ;  /* 0x000000000000791b */ /* 0x003fea0003800000 */
.L_x_82:
[----:B------:R-:W-:-:S05]  /*bfd0*/  LOP3.LUT P2, R50, R64, RZ, R45, 0xfa, !PT ;  /* 0x000000ff40327212 */ /* 0x000fca000784fa2d */
[----:B------:R-:W-:Y:S02]  /*bfe0*/  IMAD.MOV.U32 R59, RZ, RZ, R50 ;  /* 0x000000ffff3b7224 */ /* 0x000fe400078e0032 */
[----:B------:R-:W-:Y:S02]  /*bff0*/  IMAD.MOV.U32 R66, RZ, RZ, 0x10 ;  /* 0x00000010ff427424 */ /* 0x000fe400078e00ff */
[----:B------:R-:W-:-:S07]  /*c000*/  IMAD.MOV.U32 R52, RZ, RZ, R68 ;  /* 0x000000ffff347224 */ /* 0x000fce00078e0044 */
[----:B------:R-:W-:Y:S05]  /*c010*/  WARPSYNC.COLLECTIVE R60, `(.L_x_83) ;  /* 0x000000003c087348 */ /* 0x000fea0003c00000 */
[----:B------:R0:W1:Y:S02]  /*c020*/  SHFL.DOWN P5, R68, R59, R66, R67 ;  /* 0x080000423b447389 */ /* 0x00006400000a0043 */
[----:B01----:R-:W-:Y:S05]  /*c030*/  ENDCOLLECTIVE ;  /* 0x000000000000791b */ /* 0x003fea0003800000 */
.L_x_83:
[----:B------:R-:W-:Y:S02]  /*c040*/  SEL R52, R52, RZ, !P1 ;  /* 0x000000ff34347207 */ /* 0x000fe40004800000 */
[----:B------:R-:W-:Y:S02]  /*c050*/  ISETP.GT.AND P1, PT, R44, R67, PT ;  /* 0x000000432c00720c */ /* 0x000fe40003f24270 */
[----:B------:R-:W-:-:S05]  /*c060*/  SEL R45, R52, RZ, !P3 ;  /* 0x000000ff342d7207 */ /* 0x000fca0005800000 */
[----:B------:R-:W-:-:S04]  /*c070*/  IMAD.IADD R52, R62, 0x1, R45 ;  /* 0x000000013e347824 */ /* 0x000fc800078e022d */
[----:B------:R-:W-:Y:S02]  /*c080*/  IMAD.MOV.U32 R59, RZ, RZ, R52 ;  /* 0x000000ffff3b7224 */ /* 0x000fe400078e0034 */
[----:B------:R-:W-:-:S07]  /*c090*/  IMAD.MOV.U32 R63, RZ, RZ, R68 ;  /* 0x000000ffff3f7224 */ /* 0x000fce00078e0044 */
[----:B------:R-:W-:Y:S05]  /*c0a0*/  WARPSYNC.COLLECTIVE R60, `(.L_x_84) ;  /* 0x000000003c087348 */ /* 0x000fea0003c00000 */
[----:B------:R0:W1:Y:S02]  /*c0b0*/  SHFL.DOWN P5, R68, R59, R66, R67 ;  /* 0x080000423b447389 */ /* 0x00006400000a0043 */
[----:B01----:R-:W-:Y:S05]  /*c0c0*/  ENDCOLLECTIVE ;  /* 0x000000000000791b */ /* 0x003fea0003800000 */
.L_x_84:
[----:B------:R-:W-:-:S04]  /*c0d0*/  SEL R63, R63, RZ, !P1 ;  /* 0x000000ff3f3f7207 */ /* 0x000fc80004800000 */
[----:B------:R-:W-:Y:S02]  /*c0e0*/  LOP3.LUT R50, R63, R50, RZ, 0xfc, !PT ;  /* 0x000000323f327212 */ /* 0x000fe400078efcff */
[----:B------:R-:W-:Y:S02]  /*c0f0*/  SEL R68, R68, RZ, !P2 ;  /* 0x000000ff44447207 */ /* 0x000fe40005000000 */
[----:B------:R-:W-:Y:S02]  /*c100*/  PLOP3.LUT P5, PT, P0, PT, PT, 0x80, 0x8 ;  /* 0x000000000008781c */ /* 0x000fe400007af070 */
[----:B------:R-:W-:-:S05]  /*c110*/  SEL R45, R68, RZ, !P1 ;  /* 0x000000ff442d7207 */ /* 0x000fca0004800000 */
[----:B------:R-:W-:Y:S02]  /*c120*/  IMAD.IADD R52, R52, 0x1, R45 ;  /* 0x0000000134347824 */ /* 0x000fe400078e022d */
[----:B------:R-:W0:Y:S05]  /*c130*/  LDC.64 R44, c[0x0][0x3a0] ;  /* 0x0000e800ff2c7b82 */ /* 0x000e2a0000000a00 */
[----:B0-----:R-:W-:Y:S05]  /*c140*/  WARPSYNC.COLLECTIVE R60, `(.L_x_85) ;  /* 0x000000003c087348 */ /* 0x001fea0003c00000 */
[----:B------:R-:W-:Y:S01]  /*c150*/  VOTE.ALL P5, P5 ;  /* 0x0000000000ff7806 */ /* 0x000fe200028a0000 */
[----:B0-----:R-:W-:-:S12]  /*c160*/  ENDCOLLECTIVE ;  /* 0x000000000000791b */ /* 0x001fd80003800000 */
.L_x_85:
[----:B------:R-:W-:-:S05]  /*c170*/  IADD3 R62, P1, PT, R44, 0x200, RZ ;  /* 0x000002002c3e7810 */ /* 0x000fca0007f3e0ff */
[----:B------:R-:W-:Y:S01]  /*c180*/  IMAD.X R63, RZ, RZ, R45, P1 ;  /* 0x000000ffff3f7224 */ /* 0x000fe200008e062d */
[----:B------:R-:W-:Y:S07]  /*c190*/  BRA `(.L_x_86) ;  /* 0xffffff7800ec7947 */ /* 0x000fee000383ffff */
.L_x_9:
[----:B------:R-:W-:Y:S01]  /*c1a0*/  BSSY B1, `(.L_x_87) ;  /* 0x0000006000017945 */ /* 0x000fe20003800000 */
[----:B------:R-:W-:Y:S01]  /*c1b0*/  PLOP3.LUT P5, PT, P5, PT, PT, 0x8, 0x80 ;  /* 0x000000000080781c */ /* 0x000fe20002fae170 */
[----:B------:R-:W-:-:S12]  /*c1c0*/  IMAD.MOV.U32 R60, RZ, RZ, -0x1 ;  /* 0xffffffffff3c7424 */ /* 0x000fd800078e00ff */
[----:B------:R-:W-:Y:S05]  /*c1d0*/  WARPSYNC.COLLECTIVE R60, `(.L_x_88) ;  /* 0x000000003c087348 */ /* 0x000fea0003c00000 */
[----:B------:R-:W-:Y:S01]  /*c1e0*/  VOTE.ANY P5, P5 ;  /* 0x0000000000ff7806 */ /* 0x000fe200028a0100 */
[----:B------:R-:W-:-:S12]  /*c1f0*/  ENDCOLLECTIVE ;  /* 0x000000000000791b */ /* 0x000fd80003800000 */
.L_x_88:
[----:B------:R-:W-:Y:S05]  /*c200*/  BSYNC B1 ;  /* 0x0000000000017941 */ /* 0x000fea0003800000 */
.L_x_87:
[----:B------:R-:W-:Y:S05]  /*c210*/  BRA `(.L_x_89) ;  /* 0xffffff7c005c7947 */ /* 0x000fea000383ffff */
.L_x_11:
[----:B------:R-:W-:Y:S01]  /*c220*/  BSSY B1, `(.L_x_90) ;  /* 0x0000006000017945 */ /* 0x000fe20003800000 */
[----:B------:R-:W-:Y:S01]  /*c230*/  PLOP3.LUT P5, PT, P5, PT, PT, 0x8, 0x80 ;  /* 0x000000000080781c */ /* 0x000fe20002fae170 */
[----:B------:R-:W-:-:S12]  /*c240*/  IMAD.MOV.U32 R60, RZ, RZ, -0x1 ;  /* 0xffffffffff3c7424 */ /* 0x000fd800078e00ff */
[----:B------:R-:W-:Y:S05]  /*c250*/  WARPSYNC.COLLECTIVE R60, `(.L_x_91) ;  /* 0x000000003c087348 */ /* 0x000fea0003c00000 */
[----:B------:R-:W-:Y:S01]  /*c260*/  VOTE.ANY R60, PT, P5 ;  /* 0x00000000003c7806 */ /* 0x000fe200028e0100 */
[----:B------:R-:W-:Y:S06]  /*c270*/  ENDCOLLECTIVE ;  /* 0x000000000000791b */ /* 0x000fec0003800000 */
.L_x_91:
[----:B------:R-:W-:Y:S05]  /*c280*/  BSYNC B1 ;  /* 0x0000000000017941 */ /* 0x000fea0003800000 */
.L_x_90:
[----:B------:R-:W-:Y:S01]  /*c290*/  LOP3.LUT R60, R60, 0x80000000, R51, 0xec, !PT ;  /* 0x800000003c3c7812 */ /* 0x000fe200078eec33 */
[----:B------:R-:W-:Y:S01]  /*c2a0*/  IMAD.MOV.U32 R66, RZ, RZ, 0x1 ;  /* 0x00000001ff427424 */ /* 0x000fe200078e00ff */
[----:B------:R-:W-:Y:S01]  /*c2b0*/  ISETP.NE.AND P1, PT, R44, RZ, PT ;  /* 0x000000ff2c00720c */ /* 0x000fe20003f25270 */
[----:B------:R-:W-:Y:S02]  /*c2c0*/  VIADD R65, R65, 0xffffffe0 ;  /* 0xffffffe041417836 */ /* 0x000fe40000000000 */
[----:B------:R-:W-:-:S05]  /*c2d0*/  VIADD R59, R60, 0xffffffff ;  /* 0xffffffff3c3b7836 */ /* 0x000fca0000000000 */
[----:B------:R-:W-:Y:S01]  /*c2e0*/  LOP3.LUT R69, R60, R59, RZ, 0xc, !PT ;  /* 0x0000003b3c457212 */ /* 0x000fe200078e0cff */
[----:B------:R-:W-:Y:S02]  /*c2f0*/  IMAD.MOV.U32 R59, RZ, RZ, R44 ;  /* 0x000000ffff3b7224 */ /* 0x000fe400078e002c */
[----:B------:R-:W-:Y:S01]  /*c300*/  IMAD.MOV.U32 R60, RZ, RZ, -0x1 ;  /* 0xffffffffff3c7424 */ /* 0x000fe200078e00ff */
[----:B------:R0:W1:Y:S06]  /*c310*/  POPC R67, R69 ;  /* 0x0000004500437309 */ /* 0x00006c0000000000 */
[----:B01----:R-:W-:Y:S05]  /*c320*/  WARPSYNC.COLLECTIVE R60, `(.L_x_92) ;  /* 0x000000003c087348 */ /* 0x003fea0003c00000 */
[----:B-1----:R1:W2:Y:S02]  /*c330*/  SHFL.DOWN P5, R68, R59, R66, R67 ;  /* 0x080000423b447389 */ /* 0x0022a400000a0043 */
[----:B012---:R-:W-:Y:S05]  /*c340*/  ENDCOLLECTIVE ;  /* 0x000000000000791b */ /* 0x007fea0003800000 */
.L_x_92:
[----:B------:R-:W-:Y:S01]  /*c350*/  ISETP.GE.AND P0, PT, R0, R67, PT ;  /* 0x000000430000720c */ /* 0x000fe20003f06270 */
[----:B------:R-:W-:Y:S02]  /*c360*/  IMAD.MOV.U32 R59, RZ, RZ, R45 ;  /* 0x000000ffff3b7224 */ /* 0x000fe400078e002d */
[----:B------:R-:W-:-:S10]  /*c370*/  IMAD.MOV.U32 R58, RZ, RZ, R68 ;  /* 0x000000ffff3a7224 */ /* 0x000fd400078e0044 */
[----:B------:R-:W-:Y:S05]  /*c380*/  WARPSYNC.COLLECTIVE R60, `(.L_x_93) ;  /* 0x000000003c087348 */ /* 0x000fea0003c00000 */
[----:B------:R0:W1:Y:S02]  /*c390*/  SHFL.DOWN P5, R68, R59, R66, R67 ;  /* 0x080000423b447389 */ /* 0x00006400000a0043 */
[----:B01----:R-:W-:Y:S05]  /*c3a0*/  ENDCOLLECTIVE ;  /* 0x000000000000791b */ /* 0x003fea0003800000 */
.L_x_93:
[----:B------:R-:W-:Y:S01]  /*c3b0*/  SEL R69, R58, RZ, !P0 ;  /* 0x000000ff3a457207 */ /* 0x000fe20004000000 */
[----:B------:R-:W-:Y:S01]  /*c3c0*/  IMAD.MOV.U32 R66, RZ, RZ, 0x2 ;  /* 0x00000002ff427424 */ /* 0x000fe200078e00ff */
[----:B------:R-:W-:Y:S02]  /*c3d0*/  SEL R68, R68, RZ, !P1 ;  /* 0x000000ff44447207 */ /* 0x000fe40004800000 */
[----:B------:R-:W-:Y:S02]  /*c3e0*/  LOP3.LUT P1, R69, R69, RZ, R44, 0xfa, !PT ;  /* 0x000000ff45457212 */ /* 0x000fe4000782fa2c */
[----:B------:R-:W-:-:S03]  /*c3f0*/  SEL R68, R68, RZ, !P0 ;  /* 0x000000ff44447207 */ /* 0x000fc60004000000 */
[----:B------:R-:W-:Y:S02]  /*c400*/  IMAD.MOV.U32 R59, RZ, RZ, R69 ;  /* 0x000000ffff3b7224 */ /* 0x000fe400078e0045 */
[----:B------:R-:W-:Y:S02]  /*c410*/  IMAD.IADD R58, R45, 0x1, R68 ;  /* 0x000000012d3a7824 */ /* 0x000fe400078e0244 */
[----:B------:R-:W-:-:S07]  /*c420*/  VIADD R45, R0, 0x2 ;  /* 0x00000002002d7836 */ /* 0x000fce0000000000 */
[----:B------:R-:W-:Y:S05]  /*c430*/  WARPSYNC.COLLECTIVE R60, `(.L_x_94) ;  /* 0x000000003c087348 */ /* 0x000fea0003c00000 */
[----:B------:R0:W1:Y:S02]  /*c440*/  SHFL.DOWN P5, R68, R59, R66, R67 ;  /* 0x080000423b447389 */ /* 0x00006400000a0043 */
[----:B01----:R-:W-:Y:S05]  /*c450*/  ENDCOLLECTIVE ;  /* 0x000000000000791b */ /* 0x003fea0003800000 */
.L_x_94:
[----:B------:R-:W-:Y:S01]  /*c460*/  ISETP.GT.AND P0, PT, R45, R67, PT ;  /* 0x000000432d00720c */ /* 0x000fe20003f04270 */
[----:B------:R-:W-:Y:S02]  /*c470*/  IMAD.MOV.U32 R59, RZ, RZ, R58 ;  /* 0x000000ffff3b7224 */ /* 0x000fe400078e003a */
[----:B------:R-:W-:-:S10]  /*c480*/  IMAD.MOV.U32 R44, RZ, RZ, R68 ;  /* 0x000000ffff2c7224 */ /* 0x000fd400078e0044 */
[----:B------:R-:W-:Y:S05]  /*c490*/  WARPSYNC.COLLECTIVE R60, `(.L_x_95) ;  /* 0x000000003c087348 */ /* 0x000fea0003c00000 */
[----:B------:R0:W1:Y:S02]  /*c4a0*/  SHFL.DOWN P5, R68, R59, R66, R67 ;  /* 0x080000423b447389 */ /* 0x00006400000a0043 */
[----:B01----:R-:W-:Y:S05]  /*c4b0*/  ENDCOLLECTIVE ;  /* 0x000000000000791b */ /* 0x003fea0003800000 */
.L_x_95:
[----:B------:R-:W-:Y:S01]  /*c4c0*/  SEL R44, R44, RZ, !P0 ;  /* 0x000000ff2c2c7207 */ /* 0x000fe20004000000 */
[----:B------:R-:W-:Y:S01]  /*c4d0*/  IMAD.MOV.U32 R66, RZ, RZ, 0x4 ;  /* 0x00000004ff427424 */ /* 0x000fe200078e00ff */
[----:B------:R-:W-:Y:S02]  /*c4e0*/  SEL R68, R68, RZ, !P1 ;  /* 0x000000ff44447207 */ /* 0x000fe40004800000 */
[----:B------:R-:W-:Y:S01]  /*c4f0*/  LOP3.LUT P1, R59, R69, RZ, R44, 0xfa, !PT ;  /* 0x000000ff453b7212 */ /* 0x000fe2000782fa2c */
[----:B------:R-:W-:Y:S01]  /*c500*/  VIADD R44, R0, 0x4 ;  /* 0x00000004002c7836 */ /* 0x000fe20000000000 */
[----:B------:R-:W-:-:S11]  /*c510*/  SEL R45, R68, RZ, !P0 ;  /* 0x000000ff442d7207 */ /* 0x000fd60004000000 */
[----:B------:R-:W-:Y:S05]  /*c520*/  WARPSYNC.COLLECTIVE R60, `(.L_x_96) ;  /* 0x000000003c087348 */ /* 0x000fea0003c00000 */
[----:B------:R0:W1:Y:S02]  /*c530*/  SHFL.DOWN P5, R68, R59, R66, R67 ;  /* 0x080000423b447389 */ /* 0x00006400000a0043 */
[----:B01----:R-:W-:Y:S05]  /*c540*/  ENDCOLLECTIVE ;  /* 0x000000000000791b */ /* 0x003fea0003800000 */
.L_x_96:
[----:B------:R-:W-:Y:S01]  /*c550*/  ISETP.GT.AND P0, PT, R44, R67, PT ;  /* 0x000000432c00720c */ /* 0x000fe20003f04270 */
[----:B------:R-:W-:Y:S02]  /*c560*/  IMAD.IADD R45, R58, 0x1, R45 ;  /* 0x000000013a2d7824 */ /* 0x000fe400078e022d */
[----:B------:R-:W-:-:S05]  /*c570*/  IMAD.MOV.U32 R44, RZ, RZ, R68 ;  /* 0x000000ffff2c7224 */ /* 0x000fca00078e0044 */
[----:B------:R-:W-:-:S04]  /*c580*/  SEL R44, R44, RZ, !P0 ;  /* 0x000000ff2c2c7207 */ /* 0x000fc80004000000 */
[----:B------:R-:W-:Y:S01]  /*c590*/  LOP3.LUT P2, R44, R59, RZ, R44, 0xfa, !PT ;  /* 0x000000ff3b2c7212 */ /* 0x000fe2000784fa2c */
[----:B------:R-:W-:-:S12]  /*c5a0*/  IMAD.MOV.U32 R59, RZ, RZ, R45 ;  /* 0x000000ffff3b7224 */ /* 0x000fd800078e002d */
[----:B------:R-:W-:Y:S05]  /*c5b0*/  WARPSYNC.COLLECTIVE R60, `(.L_x_97) ;  /* 0x000000003c087348 */ /* 0x000fea0003c00000 */
[----:B------:R0:W1:Y:S02]  /*c5c0*/  SHFL.DOWN P5, R68, R59, R66, R67 ;  /* 0x080000423b447389 */ /* 0x00006400000a0043 */
[----:B01----:R-:W-:Y:S05]  /*c5d0*/  ENDCOLLECTIVE ;  /* 0x000000000000791b */ /* 0x003fea0003800000 */
.L_x_97:
[----:B------:R-:W-:Y:S02]  /*c5e0*/  IMAD.MOV.U32 R59, RZ, RZ, R44 ;  /* 0x000000ffff3b7224 */ /* 0x000fe400078e002c */
[----:B------:R-:W-:Y:S01]  /*c5f0*/  IMAD.MOV.U32 R66, RZ, RZ, 0x8 ;  /* 0x00000008ff427424 */ /* 0x000fe200078e00ff */
[----:B------:R-:W-:-:S04]  /*c600*/  SEL R68, R68, RZ, !P1 ;  /* 0x000000ff44447207 */ /* 0x000fc80004800000 */
[----:B------:R-:W-:-:S05]  /*c610*/  SEL R68, R68, RZ, !P0 ;  /* 0x000000ff44447207 */ /* 0x000fca0004000000 */
[----:B------:R-:W-:Y:S02]  /*c620*/  IMAD.IADD R58, R45, 0x1, R68 ;  /* 0x000000012d3a7824 */ /* 0x000fe400078e0244 */
[----:B------:R-:W-:-:S05]  /*c630*/  VIADD R68, R0, 0x8 ;  /* 0x0000000800447836 */ /* 0x000fca0000000000 */
[----:B------:R-:W-:-:S13]  /*c640*/  ISETP.GT.AND P1, PT, R68, R67, PT ;  /* 0x000000434400720c */ /* 0x000fda0003f24270 */
[----:B------:R-:W-:Y:S05]  /*c650*/  WARPSYNC.COLLECTIVE R60, `(.L_x_98) ;  /* 0x000000003c087348 */ /* 0x000fea0003c00000 */
[----:B------:R0:W1:Y:S02]  /*c660*/  SHFL.DOWN P5, R68, R59, R66, R67 ;  /* 0x080000423b447389 */ /* 0x00006400000a0043 */
[----:B01----:R-:W-:Y:S05]  /*c670*/  ENDCOLLECTIVE ;  /* 0x000000000000791b */ /* 0x003fea0003800000 */
.L_x_98:
[----:B------:R-:W-:Y:S02]  /*c680*/  IMAD.MOV.U32 R59, RZ, RZ, R58 ;  /* 0x000000ffff3b7224 */ /* 0x000fe400078e003a */
[----:B------:R-:W-:-:S07]  /*c690*/  IMAD.MOV.U32 R69, RZ, RZ, R68 ;  /* 0x000000ffff457224 */ /* 0x000fce00078e0044 */
[----:B------:R-:W-:Y:S05]  /*c6a0*/  WARPSYNC.COLLECTIVE R60, `(.L_x_99) ;  /* 0x000000003c087348 */ /* 0x000fea0003c00000 */
[----:B------:R0:W1:Y:S02]  /*c6b0*/  SHFL.DOWN P5, R68, R59, R66, R67 ;  /* 0x080000423b447389 */ /* 0x00006400000a0043 */
[----:B01----:R-:W-:Y:S05]  /*c6c0*/  ENDCOLLECTIVE ;  /* 0x000000000000791b */ /* 0x003fea0003800000 */
.L_x_99:
[----:B------:R-:W-:-:S04]  /*c6d0*/  SEL R69, R69, RZ, !P1 ;  /* 0x000000ff45457207 */ /* 0x000fc80004800000 */
[----:B------:R-:W-:Y:S01]  /*c6e0*/  LOP3.LUT P0, R69, R44, RZ, R69, 0xfa, !PT ;  /* 0x000000ff2c457212 */ /* 0x000fe2000780fa45 */
[----:B------:R-:W-:-:S04]  /*c6f0*/  VIADD R44, R0, 0x10 ;  /* 0x00000010002c7836 */ /* 0x000fc80000000000 */
[----:B------:R-:W-:Y:S02]  /*c700*/  IMAD.MOV.U32 R59, RZ, RZ, R69 ;  /* 0x000000ffff3b7224 */ /* 0x000fe400078e0045 */
[----:B------:R-:W-:Y:S01]  /*c710*/  IMAD.MOV.U32 R66, RZ, RZ, 0x10 ;  /* 0x00000010ff427424 */ /* 0x000fe200078e00ff */
[----:B------:R-:W-:-:S04]  /*c720*/  SEL R68, R68, RZ, !P2 ;  /* 0x000000ff44447207 */ /* 0x000fc80005000000 */
[----:B------:R-:W-:-:S07]  /*c730*/  SEL R45, R68, RZ, !P1 ;  /* 0x000000ff442d7207 */ /* 0x000fce0004800000 */
[----:B------:R-:W-:Y:S05]  /*c740*/  WARPSYNC.COLLECTIVE R60, `(.L_x_100) ;  /* 0x000000003c087348 */ /* 0x000fea0003c00000 */
[----:B------:R0:W1:Y:S02]  /*c750*/  SHFL.DOWN P5, R68, R59, R66, R67 ;  /* 0x080000423b447389 */ /* 0x00006400000a0043 */
[----:B01----:R-:W-:Y:S05]  /*c760*/  ENDCOLLECTIVE ;  /* 0x000000000000791b */ /* 0x003fea0003800000 */
.L_x_100:
[----:B------:R-:W-:Y:S01]  /*c770*/  ISETP.GT.AND P1, PT, R44, R67, PT ;  /* 0x000000432c00720c */ /* 0x000fe20003f24270 */
[----:B------:R-:W-:-:S04]  /*c780*/  IMAD.IADD R45, R58, 0x1, R45 ;  /* 0x000000013a2d7824 */ /* 0x000fc800078e022d */
[----:B------:R-:W-:Y:S02]  /*c790*/  IMAD.MOV.U32 R59, RZ, RZ, R45 ;  /* 0x000000ffff3b7224 */ /* 0x000fe400078e002d */
[----:B------:R-:W-:-:S07]  /*c7a0*/  IMAD.MOV.U32 R58, RZ, RZ, R68 ;  /* 0x000000ffff3a7224 */ /* 0x000fce00078e0044 */
[----:B------:R-:W-:Y:S05]  /*c7b0*/  WARPSYNC.COLLECTIVE R60, `(.L_x_101) ;  /* 0x000000003c087348 */ /* 0x000fea0003c00000 */
[----:B------:R0:W1:Y:S02]  /*c7c0*/  SHFL.DOWN P5, R68, R59, R66, R67 ;  /* 0x080000423b447389 */ /* 0x00006400000a0043 */
[----:B01----:R-:W-:Y:S05]  /*c7d0*/  ENDCOLLECTIVE ;  /* 0x000000000000791b */ /* 0x003fea0003800000 */
.L_x_101:
[----:B------:R-:W-:Y:S02]  /*c7e0*/  SEL R58, R58, RZ, !P1 ;  /* 0x000000ff3a3a7207 */ /* 0x000fe40004800000 */
[----:B------:R-:W-:Y:S02]  /*c7f0*/  SEL R68, R68, RZ, !P0 ;  /* 0x000000ff44447207 */ /* 0x000fe40004000000 */
[----:B------:R-:W-:Y:S02]  /*c800*/  ISETP.NE.U32.AND P5, PT, R46, 0x65, PT ;  /* 0x000000652e00780c */ /* 0x000fe40003fa5070 */
[----:B------:R-:W-:Y:S02]  /*c810*/  SEL R68, R68, RZ, !P1 ;  /* 0x000000ff44447207 */ /* 0x000fe40004800000 */
[----:B------:R-:W-:Y:S02]  /*c820*/  ISETP.NE.AND.EX P5, PT, R47, RZ, PT, P5 ;  /* 0x000000ff2f00720c */ /* 0x000fe40003fa5350 */
[----:B------:R-:W-:Y:S01]  /*c830*/  ISETP.NE.AND P0, PT, R50, RZ, PT ;  /* 0x000000ff3200720c */ /* 0x000fe20003f05270 */
[----:B------:R-:W-:Y:S01]  /*c840*/  IMAD.IADD R68, R45, 0x1, R68 ;  /* 0x000000012d447824 */ /* 0x000fe200078e0244 */
[----:B------:R-:W-:-:S04]  /*c850*/  LOP3.LUT R50, R69, R58, R50, 0xfe, !PT ;  /* 0x0000003a45327212 */ /* 0x000fc800078efe32 */
[----:B------:R-:W-:-:S05]  /*c860*/  SEL R45, R68, RZ, !P0 ;  /* 0x000000ff442d7207 */ /* 0x000fca0004000000 */
[----:B------:R-:W-:-:S07]  /*c870*/  IMAD.IADD R52, R45, 0x1, R52 ;  /* 0x000000012d347824 */ /* 0x000fce00078e0234 */
[----:B------:R-:W-:Y:S05]  /*c880*/  WARPSYNC.COLLECTIVE R60, `(.L_x_102) ;  /* 0x000000003c087348 */ /* 0x000fea0003c00000 */
[----:B------:R-:W-:Y:S01]  /*c890*/  VOTE.ALL P5, P5 ;  /* 0x0000000000ff7806 */ /* 0x000fe200028a0000 */
[----:B------:R-:W-:-:S12]  /*c8a0*/  ENDCOLLECTIVE ;  /* 0x000000000000791b */ /* 0x000fd80003800000 */
.L_x_102:
[----:B------:R-:W-:Y:S05]  /*c8b0*/  BRA `(.L_x_103) ;  /* 0xffffff7800b07947 */ /* 0x000fea000383ffff */
.L_x_60:
[----:B------:R-:W-:Y:S01]  /*c8c0*/  BSSY B0, `(.L_x_104) ;  /* 0x0000006000007945 */ /* 0x000fe20003800000 */
[----:B------:R-:W-:Y:S01]  /*c8d0*/  PLOP3.LUT P5, PT, P5, PT, PT, 0x8, 0x80 ;  /* 0x000000000080781c */ /* 0x000fe20002fae170 */
[----:B------:R-:W-:-:S12]  /*c8e0*/  IMAD.MOV.U32 R60, RZ, RZ, -0x1 ;  /* 0xffffffffff3c7424 */ /* 0x000fd800078e00ff */
[----:B------:R-:W-:Y:S05]  /*c8f0*/  WARPSYNC.COLLECTIVE R60, `(.L_x_105) ;  /* 0x000000003c087348 */ /* 0x000fea0003c00000 */
[----:B------:R-:W-:Y:S01]  /*c900*/  VOTE.ANY P5, P5 ;  /* 0x0000000000ff7806 */ /* 0x000fe200028a0100 */
[----:B------:R-:W-:-:S12]  /*c910*/  ENDCOLLECTIVE ;  /* 0x000000000000791b */ /* 0x000fd80003800000 */
.L_x_105:
[----:B------:R-:W-:Y:S05]  /*c920*/  BSYNC B0 ;  /* 0x0000000000007941 */ /* 0x000fea0003800000 */
.L_x_104:
[----:B------:R-:W-:Y:S05]  /*c930*/  BRA `(.L_x_106) ;  /* 0xffffffd8007c7947 */ /* 0x000fea000383ffff */
.L_x_62:
[----:B------:R-:W-:Y:S01]  /*c940*/  BSSY B0, `(.L_x_107) ;  /* 0x0000006000007945 */ /* 0x000fe20003800000 */
[----:B------:R-:W-:Y:S01]  /*c950*/  PLOP3.LUT P5, PT, P5, PT, PT, 0x8, 0x80 ;  /* 0x000000000080781c */ /* 0x000fe20002fae170 */
[----:B------:R-:W-:-:S12]  /*c960*/  IMAD.MOV.U32 R60, RZ, RZ, -0x1 ;  /* 0xffffffffff3c7424 */ /* 0x000fd800078e00ff */
[----:B------:R-:W-:Y:S05]  /*c970*/  WARPSYNC.COLLECTIVE R60, `(.L_x_108) ;  /* 0x000000003c087348 */ /* 0x000fea0003c00000 */
[----:B------:R-:W-:Y:S01]  /*c980*/  VOTE.ANY R60, PT, P5 ;  /* 0x00000000003c7806 */ /* 0x000fe200028e0100 */
[----:B------:R-:W-:Y:S06]  /*c990*/  ENDCOLLECTIVE ;  /* 0x000000000000791b */ /* 0x000fec0003800000 */
.L_x_108:
[----:B------:R-:W-:Y:S05]  /*c9a0*/  BSYNC B0 ;  /* 0x0000000000007941 */ /* 0x000fea0003800000 */
.L_x_107:
[----:B------:R-:W0:Y:S01]  /*c9b0*/  S2R R37, SR_GEMASK ;  /* 0x0000000000257919 */ /* 0x000e220000003c00 */
[----:B------:R-:W-:Y:S02]  /*c9c0*/  IMAD.MOV.U32 R59, RZ, RZ, R24 ;  /* 0x000000ffff3b7224 */ /* 0x000fe400078e0018 */
[----:B------:R-:W-:Y:S02]  /*c9d0*/  IMAD.MOV.U32 R66, RZ, RZ, 0x1 ;  /* 0x00000001ff427424 */ /* 0x000fe400078e00ff */
[----:B------:R-:W-:Y:S01]  /*c9e0*/  IMAD.IADD R41, R41, 0x1, R58 ;  /* 0x0000000129297824 */ /* 0x000fe200078e023a */
[----:B0-----:R-:W-:-:S05]  /*c9f0*/  LOP3.LUT R60, R60, 0x80000000, R37, 0xec, !PT ;  /* 0x800000003c3c7812 */ /* 0x001fca00078eec25 */
[----:B------:R-:W-:-:S05]  /*ca00*/  VIADD R39, R60, 0xffffffff ;  /* 0xffffffff3c277836 */ /* 0x000fca0000000000 */
[----:B------:R-:W-:Y:S01]  /*ca10*/  LOP3.LUT R39, R60, R39, RZ, 0xc, !PT ;  /* 0x000000273c277212 */ /* 0x000fe200078e0cff */
[----:B------:R-:W-:-:S03]  /*ca20*/  IMAD.MOV.U32 R60, RZ, RZ, -0x1 ;  /* 0xffffffffff3c7424 */ /* 0x000fc600078e00ff */
[----:B------:R0:W1:Y:S04]  /*ca30*/  POPC R67, R39 ;  /* 0x0000002700437309 */ /* 0x0000680000000000 */
[----:B01----:R-:W-:Y:S05]  /*ca40*/  WARPSYNC.COLLECTIVE R60, `(.L_x_109) ;  /* 0x000000003c087348 */ /* 0x003fea0003c00000 */
[----:B-1----:R1:W2:Y:S02]  /*ca50*/  SHFL.DOWN P5, R68, R59, R66, R67 ;  /* 0x080000423b447389 */ /* 0x0022a400000a0043 */
[----:B012---:R-:W-:Y:S05]  /*ca60*/  ENDCOLLECTIVE ;  /* 0x000000000000791b */ /* 0x007fea0003800000 */
.L_x_109:
[----:B------:R-:W-:Y:S02]  /*ca70*/  IMAD.MOV.U32 R59, RZ, RZ, R25 ;  /* 0x000000ffff3b7224 */ /* 0x000fe400078e0019 */
[----:B------:R-:W-:-:S07]  /*ca80*/  IMAD.MOV.U32 R30, RZ, RZ, R68 ;  /* 0x000000ffff1e7224 */ /* 0x000fce00078e0044 */
[----:B------:R-:W-:Y:S05]  /*ca90*/  WARPSYNC.COLLECTIVE R60, `(.L_x_110) ;  /* 0x000000003c087348 */ /* 0x000fea0003c00000 */
[----:B------:R0:W1:Y:S02]  /*caa0*/  SHFL.DOWN P5, R68, R59, R66, R67 ;  /* 0x080000423b447389 */ /* 0x00006400000a0043 */
[----:B01----:R-:W-:Y:S05]  /*cab0*/  ENDCOLLECTIVE ;  /* 0x000000000000791b */ /* 0x003fea0003800000 */
.L_x_110:
[----:B------:R-:W-:Y:S01]  /*cac0*/  IMAD.MOV.U32 R66, RZ, RZ, 0x2 ;  /* 0x00000002ff427424 */ /* 0x000fe200078e00ff */
[----:B------:R-:W-:-:S04]  /*cad0*/  ISETP.NE.AND P5, PT, R24, RZ, PT ;  /* 0x000000ff1800720c */ /* 0x000fc80003fa5270 */
[----:B------:R-:W-:Y:S02]  /*cae0*/  SEL R68, R68, RZ, !P5 ;  /* 0x000000ff44447207 */ /* 0x000fe40006800000 */
[----:B------:R-:W-:-:S04]  /*caf0*/  ISETP.GE.AND P5, PT, R44, R67, PT ;  /* 0x000000432c00720c */ /* 0x000fc80003fa6270 */
[----:B------:R-:W-:Y:S02]  /*cb00*/  SEL R39, R30, RZ, !P5 ;  /* 0x000000ff1e277207 */ /* 0x000fe40006800000 */
[----:B------:R-:W-:Y:S02]  /*cb10*/  SEL R43, R68, RZ, !P5 ;  /* 0x000000ff442b7207 */ /* 0x000fe40006800000 */
[----:B------:R-:W-:Y:S01]  /*cb20*/  LOP3.LUT P6, R30, R39, RZ, R24, 0xfa, !PT ;  /* 0x000000ff271e7212 */ /* 0x000fe200078cfa18 */
[----:B------:R-:W-:Y:S02]  /*cb30*/  VIADD R24, R44, 0x2 ;  /* 0x000000022c187836 */ /* 0x000fe40000000000 */
[----:B------:R-:W-:Y:S02]  /*cb40*/  IMAD.IADD R32, R25, 0x1, R43 ;  /* 0x0000000119207824 */ /* 0x000fe400078e022b */
[----:B------:R-:W-:-:S08]  /*cb50*/  IMAD.MOV.U32 R59, RZ, RZ, R30 ;  /* 0x000000ffff3b7224 */ /* 0x000fd000078e001e */
[----:B------:R-:W-:Y:S05]  /*cb60*/  WARPSYNC.COLLECTIVE R60, `(.L_x_111) ;  /* 0x000000003c087348 */ /* 0x000fea0003c00000 */
[----:B------:R0:W1:Y:S02]  /*cb70*/  SHFL.DOWN P5, R68, R59, R66, R67 ;  /* 0x080000423b447389 */ /* 0x00006400000a0043 */
[----:B01----:R-:W-:Y:S05]  /*cb80*/  ENDCOLLECTIVE ;  /* 0x000000000000791b */ /* 0x003fea0003800000 */
.L_x_111:
[----:B------:R-:W-:Y:S02]  /*cb90*/  IMAD.MOV.U32 R59, RZ, RZ, R32 ;  /* 0x000000ffff3b7224 */ /* 0x000fe400078e0020 */
[----:B------:R-:W-:-:S07]  /*cba0*/  IMAD.MOV.U32 R25, RZ, RZ, R68 ;  /* 0x000000ffff197224 */ /* 0x000fce00078e0044 */
[----:B------:R-:W-:Y:S05]  /*cbb0*/  WARPSYNC.COLLECTIVE R60, `(.L_x_112) ;  /* 0x000000003c087348 */ /* 0x000fea0003c00000 */
[----:B------:R0:W1:Y:S02]  /*cbc0*/  SHFL.DOWN P5, R68, R59, R66, R67 ;  /* 0x080000423b447389 */ /* 0x00006400000a0043 */
[----:B01----:R-:W-:Y:S05]  /*cbd0*/  ENDCOLLECTIVE ;  /* 0x000000000000791b */ /* 0x003fea0003800000 */
.L_x_112:
[----:B------:R-:W-:Y:S01]  /*cbe0*/  IMAD.MOV.U32 R66, RZ, RZ, 0x4 ;  /* 0x00000004ff427424 */ /* 0x000fe200078e00ff */
[----:B------:R-:W-:Y:S02]  /*cbf0*/  ISETP.GT.AND P5, PT, R24, R67, PT ;  /* 0x000000431800720c */ /* 0x000fe40003fa4270 */
[----:B------:R-:W-:Y:S02]  /*cc00*/  SEL R68, R68, RZ, !P6 ;  /* 0x000000ff44447207 */ /* 0x000fe40007000000 */
[----:B------:R-:W-:Y:S02]  /*cc10*/  SEL R25, R25, RZ, !P5 ;  /* 0x000000ff19197207 */ /* 0x000fe40006800000 */
[----:B------:R-:W-:Y:S02]  /*cc20*/  SEL R39, R68, RZ, !P5 ;  /* 0x000000ff44277207 */ /* 0x000fe40006800000 */
[----:B------:R-:W-:Y:S01]  /*cc30*/  LOP3.LUT P6, R24, R30, RZ, R25, 0xfa, !PT ;  /* 0x000000ff1e187212 */ /* 0x000fe200078cfa19 */
[----:B------:R-:W-:-:S02]  /*cc40*/  VIADD R30, R44, 0x4 ;  /* 0x000000042c1e7836 */ /* 0x000fc40000000000 */
[----:B------:R-:W-:Y:S02]  /*cc50*/  IMAD.IADD R40, R32, 0x1, R39 ;  /* 0x0000000120287824 */ /* 0x000fe400078e0227 */
[----:B------:R-:W-:-:S08]  /*cc60*/  IMAD.MOV.U32 R59, RZ, RZ, R24 ;  /* 0x000000ffff3b7224 */ /* 0x000fd000078e0018 */
[----:B------:R-:W-:Y:S05]  /*cc70*/  WARPSYNC.COLLECTIVE R60, `(.L_x_113) ;  /* 0x000000003c087348 */ /* 0x000fea0003c00000 */
[----:B------:R0:W1:Y:S02]  /*cc80*/  SHFL.DOWN P5, R68, R59, R66, R67 ;  /* 0x080000423b447389 */ /* 0x00006400000a0043 */
[----:B01----:R-:W-:Y:S05]  /*cc90*/  ENDCOLLECTIVE ;  /* 0x000000000000791b */ /* 0x003fea0003800000 */
.L_x_113:
[----:B------:R-:W-:Y:S02]  /*cca0*/  IMAD.MOV.U32 R59, RZ, RZ, R40 ;  /* 0x000000ffff3b7224 */ /* 0x000fe400078e0028 */
[----:B------:R-:W-:-:S07]  /*ccb0*/  IMAD.MOV.U32 R25, RZ, RZ, R68 ;  /* 0x000000ffff197224 */ /* 0x000fce00078e0044 */
[----:B------:R-:W-:Y:S05]  /*ccc0*/  WARPSYNC.COLLECTIVE R60, `(.L_x_114) ;  /* 0x000000003c087348 */ /* 0x000fea0003c00000 */
[----:B------:R0:W1:Y:S02]  /*ccd0*/  SHFL.DOWN P5, R68, R59, R66, R67 ;  /* 0x080000423b447389 */ /* 0x00006400000a0043 */
[----:B01----:R-:W-:Y:S05]  /*cce0*/  ENDCOLLECTIVE ;  /* 0x000000000000791b */ /* 0x003fea0003800000 */
.L_x_114:
        /* <DEDUP_REMOVED lines=8> */
[----:B------:R-:W-:Y:S01]  /*cd70*/  IMAD.MOV.U32 R59, RZ, RZ, R30 ;  /* 0x000000ffff3b7224 */ /* 0x000fe200078e001e */
[----:B------:R-:W0:Y:S07]  /*cd80*/  LDC.64 R38, c[0x0][0x3a0] ;  /* 0x0000e800ff267b82 */ /* 0x000e2e0000000a00 */
[----:B0-----:R-:W-:Y:S05]  /*cd90*/  WARPSYNC.COLLECTIVE R60, `(.L_x_115) ;  /* 0x000000003c087348 */ /* 0x001fea0003c00000 */
[----:B------:R1:W2:Y:S02]  /*cda0*/  SHFL.DOWN P5, R68, R59, R66, R67 ;  /* 0x080000423b447389 */ /* 0x0002a400000a0043 */
[----:B012---:R-:W-:Y:S05]  /*cdb0*/  ENDCOLLECTIVE ;  /* 0x000000000000791b */ /* 0x007fea0003800000 */
.L_x_115:
[----:B------:R-:W-:Y:S02]  /*cdc0*/  IMAD.MOV.U32 R59, RZ, RZ, R32 ;  /* 0x000000ffff3b7224 */ /* 0x000fe400078e0020 */
[----:B------:R-:W-:-:S07]  /*cdd0*/  IMAD.MOV.U32 R25, RZ, RZ, R68 ;  /* 0x000000ffff197224 */ /* 0x000fce00078e0044 */
[----:B------:R-:W-:Y:S05]  /*cde0*/  WARPSYNC.COLLECTIVE R60, `(.L_x_116) ;  /* 0x000000003c087348 */ /* 0x000fea0003c00000 */
[----:B------:R0:W1:Y:S02]  /*cdf0*/  SHFL.DOWN P5, R68, R59, R66, R67 ;  /* 0x080000423b447389 */ /* 0x00006400000a0043 */
[----:B01----:R-:W-:Y:S05]  /*ce00*/  ENDCOLLECTIVE ;  /* 0x000000000000791b */ /* 0x003fea0003800000 */
.L_x_116:
[----:B------:R-:W-:Y:S01]  /*ce10*/  IMAD.MOV.U32 R66, RZ, RZ, 0x10 ;  /* 0x00000010ff427424 */ /* 0x000fe200078e00ff */
[----:B------:R-:W-:Y:S02]  /*ce20*/  ISETP.GT.AND P5, PT, R24, R67, PT ;  /* 0x000000431800720c */ /* 0x000fe40003fa4270 */
[----:B------:R-:W-:Y:S02]  /*ce30*/  SEL R68, R68, RZ, !P6 ;  /* 0x000000ff44447207 */ /* 0x000fe40007000000 */
[----:B------:R-:W-:Y:S02]  /*ce40*/  SEL R25, R25, RZ, !P5 ;  /* 0x000000ff19197207 */ /* 0x000fe40006800000 */
[----:B------:R-:W-:Y:S02]  /*ce50*/  SEL R43, R68, RZ, !P5 ;  /* 0x000000ff442b7207 */ /* 0x000fe40006800000 */
[----:B------:R-:W-:Y:S02]  /*ce60*/  IADD3 R38, P5, PT, R38, 0x200, RZ ;  /* 0x0000020026267810 */ /* 0x000fe40007fbe0ff */
[----:B------:R-:W-:Y:S01]  /*ce70*/  LOP3.LUT P6, R24, R30, RZ, R25, 0xfa, !PT ;  /* 0x000000ff1e187212 */ /* 0x000fe200078cfa19 */
[----:B------:R-:W-:-:S02]  /*ce80*/  IMAD.IADD R40, R32, 0x1, R43 ;  /* 0x0000000120287824 */ /* 0x000fc400078e022b */
[----:B------:R-:W-:Y:S02]  /*ce90*/  IMAD.X R39, RZ, RZ, R39, P5 ;  /* 0x000000ffff277224 */ /* 0x000fe400028e0627 */
[----:B------:R-:W-:Y:S02]  /*cea0*/  IMAD.MOV.U32 R59, RZ, RZ, R24 ;  /* 0x000000ffff3b7224 */ /* 0x000fe400078e0018 */
[----:B------:R-:W-:-:S07]  /*ceb0*/  VIADD R30, R44, 0x10 ;  /* 0x000000102c1e7836 */ /* 0x000fce0000000000 */
[----:B------:R-:W-:Y:S05]  /*cec0*/  WARPSYNC.COLLECTIVE R60, `(.L_x_117) ;  /* 0x000000003c087348 */ /* 0x000fea0003c00000 */
[----:B------:R0:W1:Y:S02]  /*ced0*/  SHFL.DOWN P5, R68, R59, R66, R67 ;  /* 0x080000423b447389 */ /* 0x00006400000a0043 */
[----:B01----:R-:W-:Y:S05]  /*cee0*/  ENDCOLLECTIVE ;  /* 0x000000000000791b */ /* 0x003fea0003800000 */
.L_x_117:
[----:B------:R-:W-:Y:S02]  /*cef0*/  IMAD.MOV.U32 R59, RZ, RZ, R40 ;  /* 0x000000ffff3b7224 */ /* 0x000fe400078e0028 */
[----:B------:R-:W-:-:S07]  /*cf00*/  IMAD.MOV.U32 R25, RZ, RZ, R68 ;  /* 0x000000ffff197224 */ /* 0x000fce00078e0044 */
[----:B------:R-:W-:Y:S05]  /*cf10*/  WARPSYNC.COLLECTIVE R60, `(.L_x_118) ;  /* 0x000000003c087348 */ /* 0x000fea0003c00000 */
[----:B------:R0:W1:Y:S02]  /*cf20*/  SHFL.DOWN P5, R68, R59, R66, R67 ;  /* 0x080000423b447389 */ /* 0x00006400000a0043 */
[----:B01----:R-:W-:Y:S05]  /*cf30*/  ENDCOLLECTIVE ;  /* 0x000000000000791b */ /* 0x003fea0003800000 */
.L_x_118:
[----:B------:R-:W-:Y:S02]  /*cf40*/  SEL R68, R68, RZ, !P6 ;  /* 0x000000ff44447207 */ /* 0x000fe40007000000 */
[----:B------:R-:W-:-:S04]  /*cf50*/  ISETP.GT.AND P5, PT, R30, R67, PT ;  /* 0x000000431e00720c */ /* 0x000fc80003fa4270 */
[----:B------:R-:W-:Y:S02]  /*cf60*/  SEL R25, R25, RZ, !P5 ;  /* 0x000000ff19197207 */ /* 0x000fe40006800000 */
[----:B------:R-:W-:Y:S02]  /*cf70*/  SEL R43, R68, RZ, !P5 ;  /* 0x000000ff442b7207 */ /* 0x000fe40006800000 */
[----:B------:R-:W-:Y:S02]  /*cf80*/  ISETP.NE.U32.AND P5, PT, R26, 0x65, PT ;  /* 0x000000651a00780c */ /* 0x000fe40003fa5070 */
[----:B------:R-:W-:Y:S01]  /*cf90*/  LOP3.LUT R30, R25, R24, RZ, 0xfc, !PT ;  /* 0x00000018191e7212 */ /* 0x000fe200078efcff */
[----:B------:R-:W-:Y:S01]  /*cfa0*/  IMAD.IADD R32, R40, 0x1, R43 ;  /* 0x0000000128207824 */ /* 0x000fe200078e022b */
[----:B------:R-:W-:-:S13]  /*cfb0*/  ISETP.NE.AND.EX P5, PT, R27, RZ, PT, P5 ;  /* 0x000000ff1b00720c */ /* 0x000fda0003fa5350 */
[----:B------:R-:W-:Y:S05]  /*cfc0*/  WARPSYNC.COLLECTIVE R60, `(.L_x_119) ;  /* 0x000000003c087348 */ /* 0x000fea0003c00000 */
[----:B------:R-:W-:Y:S01]  /*cfd0*/  VOTE.ALL P5, P5 ;  /* 0x0000000000ff7806 */ /* 0x000fe200028a0000 */
[----:B------:R-:W-:-:S12]  /*cfe0*/  ENDCOLLECTIVE ;  /* 0x000000000000791b */ /* 0x000fd80003800000 */
.L_x_119:
[----:B------:R-:W-:Y:S05]  /*cff0*/  BRA `(.L_x_120) ;  /* 0xffffffd400cc7947 */ /* 0x000fea000383ffff */
.L_x_64:
[----:B------:R-:W-:Y:S01]  /*d000*/  BSSY B0, `(.L_x_121) ;  /* 0x0000006000007945 */ /* 0x000fe20003800000 */
[----:B------:R-:W-:Y:S01]  /*d010*/  PLOP3.LUT P5, PT, P5, PT, PT, 0x8, 0x80 ;  /* 0x000000000080781c */ /* 0x000fe20002fae170 */
[----:B------:R-:W-:-:S12]  /*d020*/  IMAD.MOV.U32 R60, RZ, RZ, -0x1 ;  /* 0xffffffffff3c7424 */ /* 0x000fd800078e00ff */
[----:B------:R-:W-:Y:S05]  /*d030*/  WARPSYNC.COLLECTIVE R60, `(.L_x_122) ;  /* 0x000000003c087348 */ /* 0x000fea0003c00000 */
[----:B------:R-:W-:Y:S01]  /*d040*/  VOTE.ANY P5, P5 ;  /* 0x0000000000ff7806 */ /* 0x000fe200028a0100 */
[----:B------:R-:W-:-:S12]  /*d050*/  ENDCOLLECTIVE ;  /* 0x000000000000791b */ /* 0x000fd80003800000 */
.L_x_122:
[----:B------:R-:W-:Y:S05]  /*d060*/  BSYNC B0 ;  /* 0x0000000000007941 */ /* 0x000fea0003800000 */
.L_x_121:
[----:B------:R-:W-:Y:S05]  /*d070*/  BRA `(.L_x_123) ;  /* 0xffffffd800347947 */ /* 0x000fea000383ffff */
.L_x_66:
[----:B------:R-:W-:Y:S01]  /*d080*/  BSSY B0, `(.L_x_124) ;  /* 0x0000006000007945 */ /* 0x000fe20003800000 */
[----:B------:R-:W-:Y:S01]  /*d090*/  PLOP3.LUT P5, PT, P5, PT, PT, 0x8, 0x80 ;  /* 0x000000000080781c */ /* 0x000fe20002fae170 */
[----:B------:R-:W-:-:S12]  /*d0a0*/  IMAD.MOV.U32 R60, RZ, RZ, -0x1 ;  /* 0xffffffffff3c7424 */ /* 0x000fd800078e00ff */
[----:B------:R-:W-:Y:S05]  /*d0b0*/  WARPSYNC.COLLECTIVE R60, `(.L_x_125) ;  /* 0x000000003c087348 */ /* 0x000fea0003c00000 */
[----:B------:R-:W-:Y:S01]  /*d0c0*/  VOTE.ANY R60, PT, P5 ;  /* 0x00000000003c7806 */ /* 0x000fe200028e0100 */
[----:B------:R-:W-:Y:S06]  /*d0d0*/  ENDCOLLECTIVE ;  /* 0x000000000000791b */ /* 0x000fec0003800000 */
.L_x_125:
[----:B------:R-:W-:Y:S05]  /*d0e0*/  BSYNC B0 ;  /* 0x0000000000007941 */ /* 0x000fea0003800000 */
.L_x_124:
[----:B------:R-:W-:Y:S01]  /*d0f0*/  LOP3.LUT R60, R60, 0x80000000, R37, 0xec, !PT ;  /* 0x800000003c3c7812 */ /* 0x000fe200078eec25 */
[----:B------:R-:W-:Y:S02]  /*d100*/  IMAD.MOV.U32 R59, RZ, RZ, R24 ;  /* 0x000000ffff3b7224 */ /* 0x000fe400078e0018 */
        /* <DEDUP_REMOVED lines=9> */
.L_x_126:
[----:B------:R-:W-:Y:S02]  /*d1a0*/  IMAD.MOV.U32 R59, RZ, RZ, R25 ;  /* 0x000000ffff3b7224 */ /* 0x000fe400078e0019 */
[----:B------:R-:W-:-:S07]  /*d1b0*/  IMAD.MOV.U32 R42, RZ, RZ, R68 ;  /* 0x000000ffff2a7224 */ /* 0x000fce00078e0044 */
[----:B------:R-:W-:Y:S05]  /*d1c0*/  WARPSYNC.COLLECTIVE R60, `(.L_x_127) ;  /* 0x000000003c087348 */ /* 0x000fea0003c00000 */
[----:B------:R0:W1:Y:S02]  /*d1d0*/  SHFL.DOWN P5, R68, R59, R66, R67 ;  /* 0x080000423b447389 */ /* 0x00006400000a0043 */
[----:B01----:R-:W-:Y:S05]  /*d1e0*/  ENDCOLLECTIVE ;  /* 0x000000000000791b */ /* 0x003fea0003800000 */
.L_x_127:
        /* <DEDUP_REMOVED lines=13> */
.L_x_128:
[----:B------:R-:W-:Y:S02]  /*d2c0*/  IMAD.MOV.U32 R59, RZ, RZ, R46 ;  /* 0x000000ffff3b7224 */ /* 0x000fe400078e002e */
[----:B------:R-:W-:-:S07]  /*d2d0*/  IMAD.MOV.U32 R25, RZ, RZ, R68 ;  /* 0x000000ffff197224 */ /* 0x000fce00078e0044 */
[----:B------:R-:W-:Y:S05]  /*d2e0*/  WARPSYNC.COLLECTIVE R60, `(.L_x_129) ;  /* 0x000000003c087348 */ /* 0x000fea0003c00000 */
[----:B------:R0:W1:Y:S02]  /*d2f0*/  SHFL.DOWN P5, R68, R59, R66, R67 ;  /* 0x080000423b447389 */ /* 0x00006400000a0043 */
[----:B01----:R-:W-:Y:S05]  /*d300*/  ENDCOLLECTIVE ;  /* 0x000000000000791b */ /* 0x003fea0003800000 */
.L_x_129:
        /* <DEDUP_REMOVED lines=12> */
.L_x_130:
[----:B------:R-:W-:Y:S02]  /*d3d0*/  IMAD.MOV.U32 R59, RZ, RZ, R48 ;  /* 0x000000ffff3b7224 */ /* 0x000fe400078e0030 */
[----:B------:R-:W-:-:S07]  /*d3e0*/  IMAD.MOV.U32 R25, RZ, RZ, R68 ;  /* 0x000000ffff197224 */ /* 0x000fce00078e0044 */
[----:B------:R-:W-:Y:S05]  /*d3f0*/  WARPSYNC.COLLECTIVE R60, `(.L_x_131) ;  /* 0x000000003c087348 */ /* 0x000fea0003c00000 */
[----:B------:R0:W1:Y:S02]  /*d400*/  SHFL.DOWN P5, R68, R59, R66, R67 ;  /* 0x080000423b447389 */ /* 0x00006400000a0043 */
[----:B01----:R-:W-:Y:S05]  /*d410*/  ENDCOLLECTIVE ;  /* 0x000000000000791b */ /* 0x003fea0003800000 */
.L_x_131:
        /* <DEDUP_REMOVED lines=12> */
.L_x_132:
[----:B------:R-:W-:Y:S02]  /*d4e0*/  IMAD.MOV.U32 R59, RZ, RZ, R46 ;  /* 0x000000ffff3b7224 */ /* 0x000fe400078e002e */
[----:B------:R-:W-:-:S07]  /*d4f0*/  IMAD.MOV.U32 R25, RZ, RZ, R68 ;  /* 0x000000ffff197224 */ /* 0x000fce00078e0044 */
[----:B------:R-:W-:Y:S05]  /*d500*/  WARPSYNC.COLLECTIVE R60, `(.L_x_133) ;  /* 0x000000003c087348 */ /* 0x000fea0003c00000 */
[----:B------:R0:W1:Y:S02]  /*d510*/  SHFL.DOWN P5, R68, R59, R66, R67 ;  /* 0x080000423b447389 */ /* 0x00006400000a0043 */
[----:B01----:R-:W-:Y:S05]  /*d520*/  ENDCOLLECTIVE ;  /* 0x000000000000791b */ /* 0x003fea0003800000 */
.L_x_133:
        /* <DEDUP_REMOVED lines=12> */
.L_x_134:
[----:B------:R-:W-:Y:S02]  /*d5f0*/  IMAD.MOV.U32 R59, RZ, RZ, R24 ;  /* 0x000000ffff3b7224 */ /* 0x000fe400078e0018 */
[----:B------:R-:W-:-:S07]  /*d600*/  IMAD.MOV.U32 R43, RZ, RZ, R68 ;  /* 0x000000ffff2b7224 */ /* 0x000fce00078e0044 */
[----:B------:R-:W-:Y:S05]  /*d610*/  WARPSYNC.COLLECTIVE R60, `(.L_x_135) ;  /* 0x000000003c087348 */ /* 0x000fea0003c00000 */
[----:B------:R0:W1:Y:S02]  /*d620*/  SHFL.DOWN P5, R68, R59, R66, R67 ;  /* 0x080000423b447389 */ /* 0x00006400000a0043 */
[----:B01----:R-:W-:Y:S05]  /*d630*/  ENDCOLLECTIVE ;  /* 0x000000000000791b */ /* 0x003fea0003800000 */
.L_x_135:
[----:B------:R-:W-:Y:S02]  /*d640*/  SEL R68, R68, RZ, !P6 ;  /* 0x000000ff44447207 */ /* 0x000fe40007000000 */
[----:B------:R-:W-:-:S04]  /*d650*/  ISETP.GT.AND P5, PT, R42, R67, PT ;  /* 0x000000432a00720c */ /* 0x000fc80003fa4270 */
[----:B------:R-:W-:Y:S02]  /*d660*/  SEL R51, R68, RZ, !P5 ;  /* 0x000000ff44337207 */ /* 0x000fe40006800000 */
[----:B------:R-:W-:Y:S02]  /*d670*/  SEL R43, R43, RZ, !P5 ;  /* 0x000000ff2b2b7207 */ /* 0x000fe40006800000 */
[----:B------:R-:W-:Y:S01]  /*d680*/  ISETP.NE.AND P5, PT, R30, RZ, PT ;  /* 0x000000ff1e00720c */ /* 0x000fe20003fa5270 */
[----:B------:R-:W-:Y:S01]  /*d690*/  IMAD.IADD R51, R24, 0x1, R51 ;  /* 0x0000000118337824 */ /* 0x000fe200078e0233 */
[----:B------:R-:W-:-:S04]  /*d6a0*/  LOP3.LUT R30, R25, R43, R30, 0xfe, !PT ;  /* 0x0000002b191e7212 */ /* 0x000fc800078efe1e */
[----:B------:R-:W-:Y:S02]  /*d6b0*/  SEL R51, R51, RZ, !P5 ;  /* 0x000000ff33337207 */ /* 0x000fe40006800000 */
[----:B------:R-:W-:-:S03]  /*d6c0*/  ISETP.NE.U32.AND P5, PT, R26, 0x65, PT ;  /* 0x000000651a00780c */ /* 0x000fc60003fa5070 */
[----:B------:R-:W-:Y:S01]  /*d6d0*/  IMAD.IADD R32, R51, 0x1, R32 ;  /* 0x0000000133207824 */ /* 0x000fe200078e0220 */
[----:B------:R-:W-:-:S13]  /*d6e0*/  ISETP.NE.AND.EX P5, PT, R27, RZ, PT, P5 ;  /* 0x000000ff1b00720c */ /* 0x000fda0003fa5350 */
[----:B------:R-:W-:Y:S05]  /*d6f0*/  WARPSYNC.COLLECTIVE R60, `(.L_x_136) ;  /* 0x000000003c087348 */ /* 0x000fea0003c00000 */
[----:B------:R-:W-:Y:S01]  /*d700*/  VOTE.ALL P5, P5 ;  /* 0x0000000000ff7806 */ /* 0x000fe200028a0000 */
[----:B------:R-:W-:-:S12]  /*d710*/  ENDCOLLECTIVE ;  /* 0x000000000000791b */ /* 0x000fd80003800000 */
.L_x_136:
[----:B------:R-:W-:Y:S05]  /*d720*/  BRA `(.L_x_137) ;  /* 0xffffffd400847947 */ /* 0x000fea000383ffff */
.L_x_138:
[----:B------:R-:W-:-:S00]  /*d730*/  BRA `(.L_x_138) ;  /* 0xfffffffc00fc7947 */ /* 0x000fc0000383ffff */
[----:B------:R-:W-:-:S00]  /*d740*/  NOP ;  /* 0x0000000000007918 */ /* 0x000fc00000000000 */
        /* <DEDUP_REMOVED lines=11> */
.L_x_562:


//--------------------- .text._ZN3cub18CUB_300001_SM_10006detail11scan_by_key25DeviceScanByKeyInitKernelINS0_24ReduceByKeyScanTileStateIjiLb1EEEN6thrust24THRUST_300001_SM_1000_NS18transform_iteratorI12RowKeyStrideNS7_17counting_iteratorIiNS7_11use_defaultESB_SB_EESB_SB_EEmEEvT_T0_PN4cuda3std3__415iterator_traitsISF_vE10value_typeET1_i --------------------------
	.section	.text._ZN3cub18CUB_300001_SM_10006detail11scan_by_key25DeviceScanByKeyInitKernelINS0_24ReduceByKeyScanTileStateIjiLb1EEEN6thrust24THRUST_300001_SM_1000_NS18transform_iteratorI12RowKeyStrideNS7_17counting_iteratorIiNS7_11use_defaultESB_SB_EESB_SB_EEmEEvT_T0_PN4cuda3std3__415iterator_traitsISF_vE10value_typeET1_i,"ax",@progbits
	.align	128
        .global         _ZN3cub18CUB_300001_SM_10006detail11scan_by_key25DeviceScanByKeyInitKernelINS0_24ReduceByKeyScanTileStateIjiLb1EEEN6thrust24THRUST_300001_SM_1000_NS18transform_iteratorI12RowKeyStrideNS7_17counting_iteratorIiNS7_11use_defaultESB_SB_EESB_SB_EEmEEvT_T0_PN4cuda3std3__415iterator_traitsISF_vE10value_typeET1_i
        .type           _ZN3cub18CUB_300001_SM_10006detail11scan_by_key25DeviceScanByKeyInitKernelINS0_24ReduceByKeyScanTileStateIjiLb1EEEN6thrust24THRUST_300001_SM_1000_NS18transform_iteratorI12RowKeyStrideNS7_17counting_iteratorIiNS7_11use_defaultESB_SB_EESB_SB_EEmEEvT_T0_PN4cuda3std3__415iterator_traitsISF_vE10value_typeET1_i,@function
        .size           _ZN3cub18CUB_300001_SM_10006detail11scan_by_key25DeviceScanByKeyInitKernelINS0_24ReduceByKeyScanTileStateIjiLb1EEEN6thrust24THRUST_300001_SM_1000_NS18transform_iteratorI12RowKeyStrideNS7_17counting_iteratorIiNS7_11use_defaultESB_SB_EESB_SB_EEmEEvT_T0_PN4cuda3std3__415iterator_traitsISF_vE10value_typeET1_i,(.L_x_563 - _ZN3cub18CUB_300001_SM_10006detail11scan_by_key25DeviceScanByKeyInitKernelINS0_24ReduceByKeyScanTileStateIjiLb1EEEN6thrust24THRUST_300001_SM_1000_NS18transform_iteratorI12RowKeyStrideNS7_17counting_iteratorIiNS7_11use_defaultESB_SB_EESB_SB_EEmEEvT_T0_PN4cuda3std3__415iterator_traitsISF_vE10value_typeET1_i)
        .other          _ZN3cub18CUB_300001_SM_10006detail11scan_by_key25DeviceScanByKeyInitKernelINS0_24ReduceByKeyScanTileStateIjiLb1EEEN6thrust24THRUST_300001_SM_1000_NS18transform_iteratorI12RowKeyStrideNS7_17counting_iteratorIiNS7_11use_defaultESB_SB_EESB_SB_EEmEEvT_T0_PN4cuda3std3__415iterator_traitsISF_vE10value_typeET1_i,@"STO_CUDA_ENTRY STV_DEFAULT"
_ZN3cub18CUB_300001_SM_10006detail11scan_by_key25DeviceScanByKeyInitKernelINS0_24ReduceByKeyScanTileStateIjiLb1EEEN6thrust24THRUST_300001_SM_1000_NS18transform_iteratorI12RowKeyStrideNS7_17counting_iteratorIiNS7_11use_defaultESB_SB_EESB_SB_EEmEEvT_T0_PN4cuda3std3__415iterator_traitsISF_vE10value_typeET1_i:
.text._ZN3cub18CUB_300001_SM_10006detail11scan_by_key25DeviceScanByKeyInitKernelINS0_24ReduceByKeyScanTileStateIjiLb1EEEN6thrust24THRUST_300001_SM_1000_NS18transform_iteratorI12RowKeyStrideNS7_17counting_iteratorIiNS7_11use_defaultESB_SB_EESB_SB_EEmEEvT_T0_PN4cuda3std3__415iterator_traitsISF_vE10value_typeET1_i:
[----:B------:R-:W-:Y:S01]  /*0000*/  LDC R1, c[0x0][0x37c] ;  /* 0x0000df00ff017b82 */ /* 0x000fe20000000800 */
[----:B------:R-:W0:Y:S07]  /*0010*/  S2R R0, SR_TID.X ;  /* 0x0000000000007919 */ /* 0x000e2e0000002100 */
[----:B------:R-:W1:Y:S01]  /*0020*/  S2UR UR4, SR_CTAID.X ;  /* 0x00000000000479c3 */ /* 0x000e620000002500 */
[----:B------:R-:W2:Y:S01]  /*0030*/  LDCU UR6, c[0x0][0x3a0] ;  /* 0x00007400ff0677ac */ /* 0x000ea20008000800 */
[----:B------:R-:W-:-:S06]  /*0040*/  CS2R R8, SRZ ;  /* 0x0000000000087805 */ /* 0x000fcc000001ff00 */
[----:B------:R-:W1:Y:S01]  /*0050*/  LDC R5, c[0x0][0x360] ;  /* 0x0000d800ff057b82 */ /* 0x000e620000000800 */
[----:B0-----:R-:W-:Y:S01]  /*0060*/  ISETP.GT.U32.AND P0, PT, R0, 0x1f, PT ;  /* 0x0000001f0000780c */ /* 0x001fe20003f04070 */
[----:B-1----:R-:W-:-:S03]  /*0070*/  IMAD R5, R5, UR4, R0 ;  /* 0x0000000405057c24 */ /* 0x002fc6000f8e0200 */
[----:B------:R-:W-:Y:S01]  /*0080*/  ISETP.NE.OR P0, PT, RZ, UR4, P0 ;  /* 0x00000004ff007c0c */ /* 0x000fe20008705670 */
[----:B------:R-:W0:Y:S01]  /*0090*/  LDCU.64 UR4, c[0x0][0x358] ;  /* 0x00006b00ff0477ac */ /* 0x000e220008000a00 */
[C---:B--2---:R-:W-:Y:S02]  /*00a0*/  ISETP.GE.AND P1, PT, R5.reuse, UR6, PT ;  /* 0x0000000605007c0c */ /* 0x044fe4000bf26270 */
[----:B------:R-:W-:-:S04]  /*00b0*/  ISETP.GE.U32.AND P2, PT, R5, UR6, PT ;  /* 0x0000000605007c0c */ /* 0x000fc8000bf46070 */
[----:B------:R-:W-:-:S05]  /*00c0*/  ISETP.EQ.OR P2, PT, R5, RZ, P2 ;  /* 0x000000ff0500720c */ /* 0x000fca0001742670 */
[----:B------:R-:W1:Y:S02]  /*00d0*/  @!P0 LDC.64 R6, c[0x0][0x380] ;  /* 0x0000e000ff068b82 */ /* 0x000e640000000a00 */
[----:B------:R-:W-:Y:S02]  /*00e0*/  @!P1 IMAD.MOV.U32 R10, RZ, RZ, 0x63 ;  /* 0x00000063ff0a9424 */ /* 0x000fe400078e00ff */
[----:B------:R-:W-:-:S04]  /*00f0*/  @!P1 IMAD.MOV.U32 R11, RZ, RZ, 0x0 ;  /* 0x00000000ff0b9424 */ /* 0x000fc800078e00ff */
[----:B------:R-:W2:Y:S01]  /*0100*/  @!P1 LDC.64 R2, c[0x0][0x380] ;  /* 0x0000e000ff029b82 */ /* 0x000ea20000000a00 */
[----:B-1----:R-:W-:-:S04]  /*0110*/  @!P0 IMAD.WIDE.U32 R6, R0, 0x10, R6 ;  /* 0x0000001000068825 */ /* 0x002fc800078e0006 */
[----:B--2---:R-:W-:-:S05]  /*0120*/  @!P1 IMAD.WIDE R2, R5, 0x10, R2 ;  /* 0x0000001005029825 */ /* 0x004fca00078e0202 */
[----:B0-----:R0:W-:Y:S04]  /*0130*/  @!P1 STG.E.128 desc[UR4][R2.64+0x200], R8 ;  /* 0x0002000802009986 */ /* 0x0011e8000c101d04 */
[----:B------:R0:W-:Y:S01]  /*0140*/  @!P0 STG.E.128 desc[UR4][R6.64], RZ ;  /* 0x000000ff06008986 */ /* 0x0001e2000c101d04 */
[----:B------:R-:W-:Y:S05]  /*0150*/  @P2 EXIT ;  /* 0x000000000000294d */ /* 0x000fea0003800000 */
[----:B0-----:R-:W0:Y:S01]  /*0160*/  LDC.64 R2, c[0x0][0x388] ;  /* 0x0000e200ff027b82 */ /* 0x001e220000000a00 */
[----:B------:R-:W1:Y:S01]  /*0170*/  LDCU UR6, c[0x0][0x398] ;  /* 0x00007300ff0677ac */ /* 0x000e620008000800 */
[----:B0-----:R-:W-:Y:S01]  /*0180*/  IABS R9, R3 ;  /* 0x0000000300097213 */ /* 0x001fe20000000000 */
[----:B-1----:R-:W-:-:S03]  /*0190*/  IMAD R2, R5, UR6, R2 ;  /* 0x0000000605027c24 */ /* 0x002fc6000f8e0202 */
[----:B------:R-:W0:Y:S01]  /*01a0*/  I2F.RP R0, R9 ;  /* 0x0000000900007306 */ /* 0x000e220000209400 */
[----:B------:R-:W-:-:S07]  /*01b0*/  VIADD R2, R2, 0xffffffff ;  /* 0xffffffff02027836 */ /* 0x000fce0000000000 */
[----:B0-----:R-:W0:Y:S02]  /*01c0*/  MUFU.RCP R0, R0 ;  /* 0x0000000000007308 */ /* 0x001e240000001000 */
[----:B0-----:R-:W-:-:S06]  /*01d0*/  IADD3 R6, PT, PT, R0, 0xffffffe, RZ ;  /* 0x0ffffffe00067810 */ /* 0x001fcc0007ffe0ff */
[----:B------:R0:W1:Y:S02]  /*01e0*/  F2I.FTZ.U32.TRUNC.NTZ R7, R6 ;  /* 0x0000000600077305 */ /* 0x000064000021f000 */
[----:B0-----:R-:W-:Y:S02]  /*01f0*/  HFMA2 R6, -RZ, RZ, 0, 0 ;  /* 0x00000000ff067431 */ /* 0x001fe400000001ff */
[----:B-1----:R-:W-:-:S04]  /*0200*/  IMAD.MOV R4, RZ, RZ, -R7 ;  /* 0x000000ffff047224 */ /* 0x002fc800078e0a07 */
[----:B------:R-:W-:Y:S01]  /*0210*/  IMAD R11, R4, R9, RZ ;  /* 0x00000009040b7224 */ /* 0x000fe200078e02ff */
[----:B------:R-:W-:Y:S02]  /*0220*/  IABS R4, R2 ;  /* 0x0000000200047213 */ /* 0x000fe40000000000 */
[----:B------:R-:W-:Y:S01]  /*0230*/  LOP3.LUT R2, R2, R3, RZ, 0x3c, !PT ;  /* 0x0000000302027212 */ /* 0x000fe200078e3cff */
[----:B------:R-:W-:-:S03]  /*0240*/  IMAD.HI.U32 R7, R7, R11, R6 ;  /* 0x0000000b07077227 */ /* 0x000fc600078e0006 */
[----:B------:R-:W-:-:S03]  /*0250*/  ISETP.GE.AND P1, PT, R2, RZ, PT ;  /* 0x000000ff0200720c */ /* 0x000fc60003f26270 */
[----:B------:R-:W-:-:S04]  /*0260*/  IMAD.HI.U32 R0, R7, R4, RZ ;  /* 0x0000000407007227 */ /* 0x000fc800078e00ff */
[----:B------:R-:W-:-:S04]  /*0270*/  IMAD.MOV R6, RZ, RZ, -R0 ;  /* 0x000000ffff067224 */ /* 0x000fc800078e0a00 */
[C---:B------:R-:W-:Y:S02]  /*0280*/  IMAD R4, R9.reuse, R6, R4 ;  /* 0x0000000609047224 */ /* 0x040fe400078e0204 */
[----:B------:R-:W0:Y:S03]  /*0290*/  LDC.64 R6, c[0x0][0x390] ;  /* 0x0000e400ff067b82 */ /* 0x000e260000000a00 */
[----:B------:R-:W-:-:S13]  /*02a0*/  ISETP.GT.U32.AND P2, PT, R9, R4, PT ;  /* 0x000000040900720c */ /* 0x000fda0003f44070 */
[----:B------:R-:W-:Y:S01]  /*02b0*/  @!P2 IMAD.IADD R4, R4, 0x1, -R9 ;  /* 0x000000010404a824 */ /* 0x000fe200078e0a09 */
[----:B------:R-:W-:Y:S02]  /*02c0*/  @!P2 IADD3 R0, PT, PT, R0, 0x1, RZ ;  /* 0x000000010000a810 */ /* 0x000fe40007ffe0ff */
[----:B------:R-:W-:Y:S02]  /*02d0*/  ISETP.NE.AND P2, PT, R3, RZ, PT ;  /* 0x000000ff0300720c */ /* 0x000fe40003f45270 */
[----:B------:R-:W-:Y:S01]  /*02e0*/  ISETP.GE.U32.AND P0, PT, R4, R9, PT ;  /* 0x000000090400720c */ /* 0x000fe20003f06070 */
[----:B0-----:R-:W-:-:S12]  /*02f0*/  IMAD.WIDE.U32 R4, R5, 0x4, R6 ;  /* 0x0000000405047825 */ /* 0x001fd800078e0006 */
[----:B------:R-:W-:-:S05]  /*0300*/  @P0 VIADD R0, R0, 0x1 ;  /* 0x0000000100000836 */ /* 0x000fca0000000000 */
[----:B------:R-:W-:Y:S02]  /*0310*/  @!P1 IADD3 R0, PT, PT, -R0, RZ, RZ ;  /* 0x000000ff00009210 */ /* 0x000fe40007ffe1ff */
[----:B------:R-:W-:-:S05]  /*0320*/  @!P2 LOP3.LUT R0, RZ, R3, RZ, 0x33, !PT ;  /* 0x00000003ff00a212 */ /* 0x000fca00078e33ff */
[----:B------:R-:W-:Y:S01]  /*0330*/  STG.E desc[UR4][R4.64], R0 ;  /* 0x0000000004007986 */ /* 0x000fe2000c101904 */
[----:B------:R-:W-:Y:S05]  /*0340*/  EXIT ;  /* 0x000000000000794d */ /* 0x000fea0003800000 */
.L_x_139:
        /* <DEDUP_REMOVED lines=11> */
.L_x_563:


//--------------------- .text._ZN3cub18CUB_300001_SM_10006detail11scan_by_key21DeviceScanByKeyKernelINS2_10policy_hubIN6thrust24THRUST_300001_SM_1000_NS18transform_iteratorI12RowKeyStrideNS6_17counting_iteratorIiNS6_11use_defaultESA_SA_EESA_SA_EEjjN4cuda3std3__44plusIvEEE10Policy1000ESC_PjSK_NS0_24ReduceByKeyScanTileStateIjiLb1EEENSF_8equal_toIvEESH_NS0_8NullTypeEjjiEEvT0_PT9_T1_T2_T3_iT4_T5_T6_T7_ --------------------------
	.section	.text._ZN3cub18CUB_300001_SM_10006detail11scan_by_key21DeviceScanByKeyKernelINS2_10policy_hubIN6thrust24THRUST_300001_SM_1000_NS18transform_iteratorI12RowKeyStrideNS6_17counting_iteratorIiNS6_11use_defaultESA_SA_EESA_SA_EEjjN4cuda3std3__44plusIvEEE10Policy1000ESC_PjSK_NS0_24ReduceByKeyScanTileStateIjiLb1EEENSF_8equal_toIvEESH_NS0_8NullTypeEjjiEEvT0_PT9_T1_T2_T3_iT4_T5_T6_T7_,"ax",@progbits
	.align	128
        .global         _ZN3cub18CUB_300001_SM_10006detail11scan_by_key21DeviceScanByKeyKernelINS2_10policy_hubIN6thrust24THRUST_300001_SM_1000_NS18transform_iteratorI12RowKeyStrideNS6_17counting_iteratorIiNS6_11use_defaultESA_SA_EESA_SA_EEjjN4cuda3std3__44plusIvEEE10Policy1000ESC_PjSK_NS0_24ReduceByKeyScanTileStateIjiLb1EEENSF_8equal_toIvEESH_NS0_8NullTypeEjjiEEvT0_PT9_T1_T2_T3_iT4_T5_T6_T7_
        .type           _ZN3cub18CUB_300001_SM_10006detail11scan_by_key21DeviceScanByKeyKernelINS2_10policy_hubIN6thrust24THRUST_300001_SM_1000_NS18transform_iteratorI12RowKeyStrideNS6_17counting_iteratorIiNS6_11use_defaultESA_SA_EESA_SA_EEjjN4cuda3std3__44plusIvEEE10Policy1000ESC_PjSK_NS0_24ReduceByKeyScanTileStateIjiLb1EEENSF_8equal_toIvEESH_NS0_8NullTypeEjjiEEvT0_PT9_T1_T2_T3_iT4_T5_T6_T7_,@function
        .size           _ZN3cub18CUB_300001_SM_10006detail11scan_by_key21DeviceScanByKeyKernelINS2_10policy_hubIN6thrust24THRUST_300001_SM_1000_NS18transform_iteratorI12RowKeyStrideNS6_17counting_iteratorIiNS6_11use_defaultESA_SA_EESA_SA_EEjjN4cuda3std3__44plusIvEEE10Policy1000ESC_PjSK_NS0_24ReduceByKeyScanTileStateIjiLb1EEENSF_8equal_toIvEESH_NS0_8NullTypeEjjiEEvT0_PT9_T1_T2_T3_iT4_T5_T6_T7_,(.L_x_564 - _ZN3cub18CUB_300001_SM_10006detail11scan_by_key21DeviceScanByKeyKernelINS2_10policy_hubIN6thrust24THRUST_300001_SM_1000_NS18transform_iteratorI12RowKeyStrideNS6_17counting_iteratorIiNS6_11use_defaultESA_SA_EESA_SA_EEjjN4cuda3std3__44plusIvEEE10Policy1000ESC_PjSK_NS0_24ReduceByKeyScanTileStateIjiLb1EEENSF_8equal_toIvEESH_NS0_8NullTypeEjjiEEvT0_PT9_T1_T2_T3_iT4_T5_T6_T7_)
        .other          _ZN3cub18CUB_300001_SM_10006detail11scan_by_key21DeviceScanByKeyKernelINS2_10policy_hubIN6thrust24THRUST_300001_SM_1000_NS18transform_iteratorI12RowKeyStrideNS6_17counting_iteratorIiNS6_11use_defaultESA_SA_EESA_SA_EEjjN4cuda3std3__44plusIvEEE10Policy1000ESC_PjSK_NS0_24ReduceByKeyScanTileStateIjiLb1EEENSF_8equal_toIvEESH_NS0_8NullTypeEjjiEEvT0_PT9_T1_T2_T3_iT4_T5_T6_T7_,@"STO_CUDA_ENTRY STV_DEFAULT"
_ZN3cub18CUB_300001_SM_10006detail11scan_by_key21DeviceScanByKeyKernelINS2_10policy_hubIN6thrust24THRUST_300001_SM_1000_NS18transform_iteratorI12RowKeyStrideNS6_17counting_iteratorIiNS6_11use_defaultESA_SA_EESA_SA_EEjjN4cuda3std3__44plusIvEEE10Policy1000ESC_PjSK_NS0_24ReduceByKeyScanTileStateIjiLb1EEENSF_8equal_toIvEESH_NS0_8NullTypeEjjiEEvT0_PT9_T1_T2_T3_iT4_T5_T6_T7_:
.text._ZN3cub18CUB_300001_SM_10006detail11scan_by_key21DeviceScanByKeyKernelINS2_10policy_hubIN6thrust24THRUST_300001_SM_1000_NS18transform_iteratorI12RowKeyStrideNS6_17counting_iteratorIiNS6_11use_defaultESA_SA_EESA_SA_EEjjN4cuda3std3__44plusIvEEE10Policy1000ESC_PjSK_NS0_24ReduceByKeyScanTileStateIjiLb1EEENSF_8equal_toIvEESH_NS0_8NullTypeEjjiEEvT0_PT9_T1_T2_T3_iT4_T5_T6_T7_:
[----:B------:R-:W-:Y:S01]  /*0000*/  LDC R1, c[0x0][0x37c] ;  /* 0x0000df00ff017b82 */ /* 0x000fe20000000800 */
[----:B------:R-:W0:Y:S01]  /*0010*/  S2R R58, SR_CTAID.X ;  /* 0x00000000003a7919 */ /* 0x000e220000002500 */
[----:B------:R-:W1:Y:S01]  /*0020*/  LDCU UR4, c[0x0][0x3b0] ;  /* 0x00007600ff0477ac */ /* 0x000e620008000800 */
[----:B------:R-:W2:Y:S01]  /*0030*/  LDCU.64 UR8, c[0x0][0x358] ;  /* 0x00006b00ff0877ac */ /* 0x000ea20008000a00 */
[----:B0-----:R-:W-:-:S05]  /*0040*/  IMAD R25, R58, 0x1180, RZ ;  /* 0x000011803a197824 */ /* 0x001fca00078e02ff */
[----:B-1----:R-:W-:-:S04]  /*0050*/  IADD3 R2, PT, PT, -R25, UR4, RZ ;  /* 0x0000000419027c10 */ /* 0x002fc8000fffe1ff */
[----:B------:R-:W-:-:S13]  /*0060*/  ISETP.GE.U32.AND P0, PT, R2, 0x1181, PT ;  /* 0x000011810200780c */ /* 0x000fda0003f06070 */
[----:B--2---:R-:W-:Y:S05]  /*0070*/  @!P0 BRA `(.L_x_140) ;  /* 0x0000004c003c8947 */ /* 0x004fea0003800000 */
[----:B------:R-:W0:Y:S01]  /*0080*/  LDC.64 R4, c[0x0][0x380] ;  /* 0x0000e000ff047b82 */ /* 0x000e220000000a00 */
[----:B------:R-:W1:Y:S01]  /*0090*/  S2R R59, SR_TID.X ;  /* 0x00000000003b7919 */ /* 0x000e620000002100 */
[----:B------:R-:W2:Y:S01]  /*00a0*/  LDCU.64 UR4, c[0x0][0x390] ;  /* 0x00007200ff0477ac */ /* 0x000ea20008000a00 */
[----:B0-----:R-:W-:-:S04]  /*00b0*/  IABS R19, R5 ;  /* 0x0000000500137213 */ /* 0x001fc80000000000 */
[----:B------:R-:W0:Y:S01]  /*00c0*/  I2F.RP R6, R19 ;  /* 0x0000001300067306 */ /* 0x000e220000209400 */
[C---:B-1----:R-:W-:Y:S02]  /*00d0*/  LOP3.LUT R2, R59.reuse, 0x3e0, RZ, 0xc0, !PT ;  /* 0x000003e03b027812 */ /* 0x042fe400078ec0ff */
[----:B------:R-:W-:-:S03]  /*00e0*/  LOP3.LUT R0, R59, 0x1f, RZ, 0xc0, !PT ;  /* 0x0000001f3b007812 */ /* 0x000fc600078ec0ff */
[----:B------:R-:W-:Y:S01]  /*00f0*/  IMAD R7, R2, 0x14, RZ ;  /* 0x0000001402077824 */ /* 0x000fe200078e02ff */
[----:B------:R-:W-:Y:S01]  /*0100*/  LOP3.LUT R50, R0, R25, RZ, 0xfc, !PT ;  /* 0x0000001900327212 */ /* 0x000fe200078efcff */
[----:B0-----:R-:W0:Y:S03]  /*0110*/  MUFU.RCP R6, R6 ;  /* 0x0000000600067308 */ /* 0x001e260000001000 */
[----:B------:R-:W-:Y:S02]  /*0120*/  IADD3 R50, PT, PT, R50, R4, R7 ;  /* 0x0000000432327210 */ /* 0x000fe40007ffe007 */
[----:B------:R-:W-:Y:S02]  /*0130*/  LOP3.LUT R0, R7, R0, RZ, 0xfc, !PT ;  /* 0x0000000007007212 */ /* 0x000fe400078efcff */
[----:B------:R-:W-:Y:S01]  /*0140*/  IABS R24, R50 ;  /* 0x0000003200187213 */ /* 0x000fe20000000000 */
[C---:B------:R-:W-:Y:S01]  /*0150*/  VIADD R48, R50.reuse, 0x20 ;  /* 0x0000002032307836 */ /* 0x040fe20000000000 */
[----:B------:R-:W-:Y:S01]  /*0160*/  IADD3 R25, P1, PT, R25, R0, RZ ;  /* 0x0000000019197210 */ /* 0x000fe20007f3e0ff */
[----:B------:R-:W-:-:S02]  /*0170*/  VIADD R52, R50, 0x40 ;  /* 0x0000004032347836 */ /* 0x000fc40000000000 */
[C---:B------:R-:W-:Y:S01]  /*0180*/  VIADD R28, R50.reuse, 0x120 ;  /* 0x00000120321c7836 */ /* 0x040fe20000000000 */
[----:B------:R-:W-:Y:S01]  /*0190*/  IABS R0, R48 ;  /* 0x0000003000007213 */ /* 0x000fe20000000000 */
[C---:B------:R-:W-:Y:S01]  /*01a0*/  VIADD R46, R50.reuse, 0x60 ;  /* 0x00000060322e7836 */ /* 0x040fe20000000000 */
[----:B------:R-:W-:Y:S01]  /*01b0*/  IABS R34, R52 ;  /* 0x0000003400227213 */ /* 0x000fe20000000000 */
[C---:B------:R-:W-:Y:S01]  /*01c0*/  VIADD R44, R50.reuse, 0x80 ;  /* 0x00000080322c7836 */ /* 0x040fe20000000000 */
[----:B------:R-:W-:Y:S01]  /*01d0*/  IABS R62, R28 ;  /* 0x0000001c003e7213 */ /* 0x000fe20000000000 */
[----:B------:R-:W-:Y:S01]  /*01e0*/  VIADD R42, R50, 0xa0 ;  /* 0x000000a0322a7836 */ /* 0x000fe20000000000 */
[----:B------:R-:W-:Y:S01]  /*01f0*/  IABS R38, R46 ;  /* 0x0000002e00267213 */ /* 0x000fe20000000000 */
[----:B0-----:R-:W-:Y:S01]  /*0200*/  VIADD R3, R6, 0xffffffe ;  /* 0x0ffffffe06037836 */ /* 0x001fe20000000000 */
[----:B------:R-:W-:Y:S01]  /*0210*/  IABS R40, R44 ;  /* 0x0000002c00287213 */ /* 0x000fe20000000000 */
[C---:B------:R-:W-:Y:S01]  /*0220*/  VIADD R20, R50.reuse, 0x180 ;  /* 0x0000018032147836 */ /* 0x040fe20000000000 */
[----:B------:R-:W-:Y:S01]  /*0230*/  IABS R54, R42 ;  /* 0x0000002a00367213 */ /* 0x000fe20000000000 */
[----:B------:R-:W-:Y:S01]  /*0240*/  VIADD R36, R50, 0xc0 ;  /* 0x000000c032247836 */ /* 0x000fe20000000000 */
[-C--:B------:R-:W-:Y:S01]  /*0250*/  LOP3.LUT R48, R48, R5.reuse, RZ, 0x3c, !PT ;  /* 0x0000000530307212 */ /* 0x080fe200078e3cff */
[----:B------:R-:W0:Y:S01]  /*0260*/  F2I.FTZ.U32.TRUNC.NTZ R3, R3 ;  /* 0x0000000300037305 */ /* 0x000e22000021f000 */
[----:B------:R-:W-:Y:S01]  /*0270*/  IABS R12, R20 ;  /* 0x00000014000c7213 */ /* 0x000fe20000000000 */
[C---:B------:R-:W-:Y:S01]  /*0280*/  VIADD R32, R50.reuse, 0xe0 ;  /* 0x000000e032207836 */ /* 0x040fe20000000000 */
[----:B------:R-:W-:Y:S01]  /*0290*/  IABS R64, R36 ;  /* 0x0000002400407213 */ /* 0x000fe20000000000 */
[----:B------:R-:W-:Y:S01]  /*02a0*/  VIADD R30, R50, 0x100 ;  /* 0x00000100321e7836 */ /* 0x000fe20000000000 */
[-C--:B------:R-:W-:Y:S01]  /*02b0*/  LOP3.LUT R52, R52, R5.reuse, RZ, 0x3c, !PT ;  /* 0x0000000534347212 */ /* 0x080fe200078e3cff */
[----:B------:R-:W-:Y:S01]  /*02c0*/  IMAD.X R43, RZ, RZ, RZ, P1 ;  /* 0x000000ffff2b7224 */ /* 0x000fe200008e06ff */
[----:B------:R-:W-:Y:S01]  /*02d0*/  IABS R60, R32 ;  /* 0x00000020003c7213 */ /* 0x000fe20000000000 */
[C---:B------:R-:W-:Y:S01]  /*02e0*/  VIADD R18, R50.reuse, 0x1a0 ;  /* 0x000001a032127836 */ /* 0x040fe20000000000 */
[----:B------:R-:W-:Y:S01]  /*02f0*/  IABS R56, R30 ;  /* 0x0000001e00387213 */ /* 0x000fe20000000000 */
[----:B------:R-:W-:Y:S01]  /*0300*/  VIADD R22, R50, 0x160 ;  /* 0x0000016032167836 */ /* 0x000fe20000000000 */
[----:B------:R-:W-:Y:S01]  /*0310*/  LOP3.LUT R46, R46, R5, RZ, 0x3c, !PT ;  /* 0x000000052e2e7212 */ /* 0x000fe200078e3cff */
[C---:B------:R-:W-:Y:S01]  /*0320*/  VIADD R26, R50.reuse, 0x140 ;  /* 0x00000140321a7836 */ /* 0x040fe20000000000 */
[----:B------:R-:W-:Y:S01]  /*0330*/  IABS R14, R18 ;  /* 0x00000012000e7213 */ /* 0x000fe20000000000 */
[----:B------:R-:W-:Y:S01]  /*0340*/  VIADD R16, R50, 0x1c0 ;  /* 0x000001c032107836 */ /* 0x000fe20000000000 */
[----:B------:R-:W-:Y:S01]  /*0350*/  IABS R68, R22 ;  /* 0x0000001600447213 */ /* 0x000fe20000000000 */
[----:B0-----:R-:W-:Y:S01]  /*0360*/  IMAD.MOV R8, RZ, RZ, -R3 ;  /* 0x000000ffff087224 */ /* 0x001fe200078e0a03 */
[----:B------:R-:W-:-:S02]  /*0370*/  IABS R66, R26 ;  /* 0x0000001a00427213 */ /* 0x000fc40000000000 */
[----:B------:R-:W-:Y:S01]  /*0380*/  IABS R41, R16 ;  /* 0x0000001000297213 */ /* 0x000fe20000000000 */
[----:B------:R-:W-:Y:S01]  /*0390*/  IMAD.MOV.U32 R2, RZ, RZ, R8 ;  /* 0x000000ffff027224 */ /* 0x000fe200078e0008 */
[-C--:B------:R-:W-:Y:S02]  /*03a0*/  LOP3.LUT R44, R44, R5.reuse, RZ, 0x3c, !PT ;  /* 0x000000052c2c7212 */ /* 0x080fe400078e3cff */
[----:B------:R-:W-:Y:S01]  /*03b0*/  LOP3.LUT R42, R42, R5, RZ, 0x3c, !PT ;  /* 0x000000052a2a7212 */ /* 0x000fe200078e3cff */
[----:B------:R-:W-:Y:S01]  /*03c0*/  IMAD R33, R2, R19, RZ ;  /* 0x0000001302217224 */ /* 0x000fe200078e02ff */
[-C--:B------:R-:W-:Y:S01]  /*03d0*/  LOP3.LUT R36, R36, R5.reuse, RZ, 0x3c, !PT ;  /* 0x0000000524247212 */ /* 0x080fe200078e3cff */
[----:B------:R-:W-:Y:S01]  /*03e0*/  IMAD.MOV.U32 R2, RZ, RZ, RZ ;  /* 0x000000ffff027224 */ /* 0x000fe200078e00ff */
[-C--:B------:R-:W-:Y:S02]  /*03f0*/  LOP3.LUT R32, R32, R5.reuse, RZ, 0x3c, !PT ;  /* 0x0000000520207212 */ /* 0x080fe400078e3cff */
[----:B------:R-:W-:Y:S01]  /*0400*/  LOP3.LUT R30, R30, R5, RZ, 0x3c, !PT ;  /* 0x000000051e1e7212 */ /* 0x000fe200078e3cff */
[----:B------:R-:W-:Y:S01]  /*0410*/  IMAD.HI.U32 R33, R3, R33, R2 ;  /* 0x0000002103217227 */ /* 0x000fe200078e0002 */
[----:B------:R-:W-:-:S02]  /*0420*/  LOP3.LUT R28, R28, R5, RZ, 0x3c, !PT ;  /* 0x000000051c1c7212 */ /* 0x000fc400078e3cff */
[-C--:B------:R-:W-:Y:S02]  /*0430*/  LOP3.LUT R26, R26, R5.reuse, RZ, 0x3c, !PT ;  /* 0x000000051a1a7212 */ /* 0x080fe400078e3cff */
[-C--:B------:R-:W-:Y:S01]  /*0440*/  LOP3.LUT R22, R22, R5.reuse, RZ, 0x3c, !PT ;  /* 0x0000000516167212 */ /* 0x080fe200078e3cff */
[C---:B------:R-:W-:Y:S01]  /*0450*/  IMAD.HI.U32 R35, R33.reuse, R0, RZ ;  /* 0x0000000021237227 */ /* 0x040fe200078e00ff */
[-C--:B------:R-:W-:Y:S02]  /*0460*/  LOP3.LUT R20, R20, R5.reuse, RZ, 0x3c, !PT ;  /* 0x0000000514147212 */ /* 0x080fe400078e3cff */
[-C--:B------:R-:W-:Y:S01]  /*0470*/  LOP3.LUT R18, R18, R5.reuse, RZ, 0x3c, !PT ;  /* 0x0000000512127212 */ /* 0x080fe200078e3cff */
[----:B------:R-:W-:Y:S01]  /*0480*/  IMAD.MOV R3, RZ, RZ, -R35 ;  /* 0x000000ffff037224 */ /* 0x000fe200078e0a23 */
[----:B------:R-:W-:Y:S01]  /*0490*/  LOP3.LUT R16, R16, R5, RZ, 0x3c, !PT ;  /* 0x0000000510107212 */ /* 0x000fe200078e3cff */
[----:B------:R-:W-:-:S04]  /*04a0*/  IMAD.HI.U32 R31, R33, R24, RZ ;  /* 0x00000018211f7227 */ /* 0x000fc800078e00ff */
[----:B------:R-:W-:Y:S02]  /*04b0*/  IMAD R0, R19, R3, R0 ;  /* 0x0000000313007224 */ /* 0x000fe400078e0200 */
[----:B------:R-:W-:-:S03]  /*04c0*/  IMAD.HI.U32 R29, R33, R34, RZ ;  /* 0x00000022211d7227 */ /* 0x000fc600078e00ff */
[C---:B------:R-:W-:Y:S01]  /*04d0*/  ISETP.GT.U32.AND P0, PT, R19.reuse, R0, PT ;  /* 0x000000001300720c */ /* 0x040fe20003f04070 */
[----:B------:R-:W-:Y:S02]  /*04e0*/  IMAD.MOV R2, RZ, RZ, -R31 ;  /* 0x000000ffff027224 */ /* 0x000fe400078e0a1f */
[----:B------:R-:W-:Y:S02]  /*04f0*/  IMAD.MOV R4, RZ, RZ, -R29 ;  /* 0x000000ffff047224 */ /* 0x000fe400078e0a1d */
[C---:B------:R-:W-:Y:S02]  /*0500*/  IMAD R24, R19.reuse, R2, R24 ;  /* 0x0000000213187224 */ /* 0x040fe400078e0218 */
[----:B------:R-:W-:Y:S02]  /*0510*/  IMAD R34, R19, R4, R34 ;  /* 0x0000000413227224 */ /* 0x000fe400078e0222 */
[----:B------:R-:W-:Y:S01]  /*0520*/  IMAD.HI.U32 R8, R33, R62, RZ ;  /* 0x0000003e21087227 */ /* 0x000fe200078e00ff */
[----:B------:R-:W-:-:S02]  /*0530*/  ISETP.GT.U32.AND P4, PT, R19, R24, PT ;  /* 0x000000181300720c */ /* 0x000fc40003f84070 */
[----:B------:R-:W-:Y:S01]  /*0540*/  ISETP.GT.U32.AND P6, PT, R19, R34, PT ;  /* 0x000000221300720c */ /* 0x000fe20003fc4070 */
[----:B------:R-:W-:Y:S02]  /*0550*/  @!P0 IMAD.IADD R0, R0, 0x1, -R19 ;  /* 0x0000000100008824 */ /* 0x000fe400078e0a13 */
[----:B------:R-:W-:-:S03]  /*0560*/  IMAD.HI.U32 R21, R33, R38, RZ ;  /* 0x0000002621157227 */ /* 0x000fc600078e00ff */
[----:B------:R-:W-:Y:S01]  /*0570*/  ISETP.GE.U32.AND P5, PT, R0, R19, PT ;  /* 0x000000130000720c */ /* 0x000fe20003fa6070 */
[----:B------:R-:W-:-:S04]  /*0580*/  IMAD.HI.U32 R17, R33, R40, RZ ;  /* 0x0000002821117227 */ /* 0x000fc800078e00ff */
[----:B------:R-:W-:-:S04]  /*0590*/  IMAD.HI.U32 R15, R33, R54, RZ ;  /* 0x00000036210f7227 */ /* 0x000fc800078e00ff */
[----:B------:R-:W-:Y:S02]  /*05a0*/  IMAD.MOV R11, RZ, RZ, -R8 ;  /* 0x000000ffff0b7224 */ /* 0x000fe400078e0a08 */
[----:B------:R-:W-:Y:S02]  /*05b0*/  IMAD.MOV R6, RZ, RZ, -R21 ;  /* 0x000000ffff067224 */ /* 0x000fe400078e0a15 */
[----:B------:R-:W-:Y:S02]  /*05c0*/  IMAD.MOV R7, RZ, RZ, -R17 ;  /* 0x000000ffff077224 */ /* 0x000fe400078e0a11 */
[----:B------:R-:W-:Y:S02]  /*05d0*/  IMAD.MOV R2, RZ, RZ, -R15 ;  /* 0x000000ffff027224 */ /* 0x000fe400078e0a0f */
[C---:B------:R-:W-:Y:S02]  /*05e0*/  IMAD R62, R19.reuse, R11, R62 ;  /* 0x0000000b133e7224 */ /* 0x040fe400078e023e */
[----:B------:R-:W-:-:S02]  /*05f0*/  IMAD R38, R19, R6, R38 ;  /* 0x0000000613267224 */ /* 0x000fc400078e0226 */
[C---:B------:R-:W-:Y:S02]  /*0600*/  IMAD R40, R19.reuse, R7, R40 ;  /* 0x0000000713287224 */ /* 0x040fe400078e0228 */
[C---:B------:R-:W-:Y:S01]  /*0610*/  IMAD R54, R19.reuse, R2, R54 ;  /* 0x0000000213367224 */ /* 0x040fe200078e0236 */
[----:B------:R-:W-:Y:S01]  /*0620*/  ISETP.GT.U32.AND P3, PT, R19, R38, PT ;  /* 0x000000261300720c */ /* 0x000fe20003f64070 */
[----:B------:R-:W-:Y:S01]  /*0630*/  IMAD.HI.U32 R11, R33, R12, RZ ;  /* 0x0000000c210b7227 */ /* 0x000fe200078e00ff */
[----:B------:R-:W-:-:S03]  /*0640*/  ISETP.GT.U32.AND P2, PT, R19, R40, PT ;  /* 0x000000281300720c */ /* 0x000fc60003f44070 */
[----:B------:R-:W-:Y:S02]  /*0650*/  @!P4 IMAD.IADD R24, R24, 0x1, -R19 ;  /* 0x000000011818c824 */ /* 0x000fe400078e0a13 */
[----:B------:R-:W-:Y:S02]  /*0660*/  @!P0 VIADD R35, R35, 0x1 ;  /* 0x0000000123238836 */ /* 0x000fe40000000000 */
[----:B------:R-:W-:Y:S01]  /*0670*/  IMAD.MOV R37, RZ, RZ, -R11 ;  /* 0x000000ffff257224 */ /* 0x000fe200078e0a0b */
[-C--:B------:R-:W-:Y:S01]  /*0680*/  ISETP.GE.U32.AND P1, PT, R24, R19.reuse, PT ;  /* 0x000000131800720c */ /* 0x080fe20003f26070 */
[----:B------:R-:W-:Y:S02]  /*0690*/  @!P6 IMAD.IADD R34, R34, 0x1, -R19 ;  /* 0x000000012222e824 */ /* 0x000fe400078e0a13 */
[----:B------:R-:W-:Y:S01]  /*06a0*/  @P5 VIADD R35, R35, 0x1 ;  /* 0x0000000123235836 */ /* 0x000fe20000000000 */
[----:B------:R-:W-:Y:S01]  /*06b0*/  ISETP.GT.U32.AND P5, PT, R19, R54, PT ;  /* 0x000000361300720c */ /* 0x000fe20003fa4070 */
[----:B------:R-:W-:Y:S01]  /*06c0*/  IMAD.HI.U32 R3, R33, R64, RZ ;  /* 0x0000004021037227 */ /* 0x000fe200078e00ff */
[----:B------:R-:W-:-:S03]  /*06d0*/  ISETP.GE.U32.AND P0, PT, R34, R19, PT ;  /* 0x000000132200720c */ /* 0x000fc60003f06070 */
[----:B------:R-:W-:Y:S02]  /*06e0*/  IMAD R37, R19, R37, R12 ;  /* 0x0000002513257224 */ /* 0x000fe400078e020c */
[----:B------:R-:W-:Y:S02]  /*06f0*/  VIADD R12, R50, 0x200 ;  /* 0x00000200320c7836 */ /* 0x000fe40000000000 */
[----:B------:R-:W-:-:S03]  /*0700*/  IMAD.HI.U32 R10, R33, R60, RZ ;  /* 0x0000003c210a7227 */ /* 0x000fc600078e00ff */
[----:B------:R-:W-:Y:S01]  /*0710*/  IABS R47, R12 ;  /* 0x0000000c002f7213 */ /* 0x000fe20000000000 */
[----:B------:R-:W-:Y:S01]  /*0720*/  IMAD.MOV R4, RZ, RZ, -R3 ;  /* 0x000000ffff047224 */ /* 0x000fe200078e0a03 */
[----:B------:R-:W-:Y:S01]  /*0730*/  LOP3.LUT R12, R12, R5, RZ, 0x3c, !PT ;  /* 0x000000050c0c7212 */ /* 0x000fe200078e3cff */
[----:B------:R-:W-:-:S04]  /*0740*/  IMAD.HI.U32 R9, R33, R56, RZ ;  /* 0x0000003821097227 */ /* 0x000fc800078e00ff */
[----:B------:R-:W-:Y:S02]  /*0750*/  IMAD.MOV R6, RZ, RZ, -R10 ;  /* 0x000000ffff067224 */ /* 0x000fe400078e0a0a */
[----:B------:R-:W-:Y:S02]  /*0760*/  IMAD R64, R19, R4, R64 ;  /* 0x0000000413407224 */ /* 0x000fe400078e0240 */
[----:B------:R-:W-:Y:S02]  /*0770*/  @!P4 VIADD R31, R31, 0x1 ;  /* 0x000000011f1fc836 */ /* 0x000fe40000000000 */
[----:B------:R-:W-:Y:S02]  /*0780*/  IMAD.MOV R7, RZ, RZ, -R9 ;  /* 0x000000ffff077224 */ /* 0x000fe400078e0a09 */
[----:B------:R-:W-:Y:S02]  /*0790*/  IMAD R60, R19, R6, R60 ;  /* 0x00000006133c7224 */ /* 0x000fe400078e023c */
[----:B------:R-:W-:-:S04]  /*07a0*/  IMAD.HI.U32 R2, R33, R14, RZ ;  /* 0x0000000e21027227 */ /* 0x000fc800078e00ff */
[--C-:B------:R-:W-:Y:S02]  /*07b0*/  @!P3 IMAD.IADD R38, R38, 0x1, -R19.reuse ;  /* 0x000000012626b824 */ /* 0x100fe400078e0a13 */
[--C-:B------:R-:W-:Y:S02]  /*07c0*/  @!P2 IMAD.IADD R40, R40, 0x1, -R19.reuse ;  /* 0x000000012828a824 */ /* 0x100fe400078e0a13 */
[----:B------:R-:W-:Y:S01]  /*07d0*/  @P1 VIADD R31, R31, 0x1 ;  /* 0x000000011f1f1836 */ /* 0x000fe20000000000 */
[----:B------:R-:W-:Y:S01]  /*07e0*/  ISETP.GT.U32.AND P1, PT, R19, R64, PT ;  /* 0x000000401300720c */ /* 0x000fe20003f24070 */
[----:B------:R-:W-:Y:S01]  /*07f0*/  @!P6 VIADD R29, R29, 0x1 ;  /* 0x000000011d1de836 */ /* 0x000fe20000000000 */
[-C--:B------:R-:W-:Y:S01]  /*0800*/  ISETP.GE.U32.AND P4, PT, R38, R19.reuse, PT ;  /* 0x000000132600720c */ /* 0x080fe20003f86070 */
[----:B------:R-:W-:Y:S01]  /*0810*/  @!P5 IMAD.IADD R54, R54, 0x1, -R19 ;  /* 0x000000013636d824 */ /* 0x000fe200078e0a13 */
[----:B------:R-:W-:Y:S01]  /*0820*/  ISETP.GE.U32.AND P6, PT, R40, R19, PT ;  /* 0x000000132800720c */ /* 0x000fe20003fc6070 */
[----:B------:R-:W-:-:S04]  /*0830*/  IMAD.HI.U32 R13, R33, R68, RZ ;  /* 0x00000044210d7227 */ /* 0x000fc800078e00ff */
[----:B------:R-:W-:-:S04]  /*0840*/  IMAD.HI.U32 R0, R33, R47, RZ ;  /* 0x0000002f21007227 */ /* 0x000fc800078e00ff */
[----:B------:R-:W-:Y:S02]  /*0850*/  IMAD R56, R19, R7, R56 ;  /* 0x0000000713387224 */ /* 0x000fe400078e0238 */
[----:B------:R-:W-:Y:S02]  /*0860*/  IMAD.MOV R39, RZ, RZ, -R2 ;  /* 0x000000ffff277224 */ /* 0x000fe400078e0a02 */
[----:B------:R-:W-:Y:S01]  /*0870*/  @P0 VIADD R29, R29, 0x1 ;  /* 0x000000011d1d0836 */ /* 0x000fe20000000000 */
[----:B------:R-:W-:Y:S01]  /*0880*/  ISETP.GT.U32.AND P0, PT, R19, R60, PT ;  /* 0x0000003c1300720c */ /* 0x000fe20003f04070 */
[----:B------:R-:W-:Y:S01]  /*0890*/  @!P3 VIADD R21, R21, 0x1 ;  /* 0x000000011515b836 */ /* 0x000fe20000000000 */
[----:B------:R-:W-:Y:S01]  /*08a0*/  ISETP.GE.U32.AND P3, PT, R54, R19, PT ;  /* 0x000000133600720c */ /* 0x000fe20003f66070 */
[----:B------:R-:W-:-:S04]  /*08b0*/  IMAD.HI.U32 R7, R33, R66, RZ ;  /* 0x0000004221077227 */ /* 0x000fc800078e00ff */
[----:B------:R-:W-:Y:S02]  /*08c0*/  IMAD.MOV R6, RZ, RZ, -R13 ;  /* 0x000000ffff067224 */ /* 0x000fe400078e0a0d */
[----:B------:R-:W-:Y:S02]  /*08d0*/  IMAD.MOV R34, RZ, RZ, -R0 ;  /* 0x000000ffff227224 */ /* 0x000fe400078e0a00 */
[----:B------:R-:W-:Y:S02]  /*08e0*/  IMAD R39, R19, R39, R14 ;  /* 0x0000002713277224 */ /* 0x000fe400078e020e */
[----:B------:R-:W-:Y:S01]  /*08f0*/  @!P5 VIADD R15, R15, 0x1 ;  /* 0x000000010f0fd836 */ /* 0x000fe20000000000 */
[C---:B------:R-:W-:Y:S01]  /*0900*/  ISETP.GT.U32.AND P5, PT, R19.reuse, R62, PT ;  /* 0x0000003e1300720c */ /* 0x040fe20003fa4070 */
[----:B------:R-:W-:Y:S02]  /*0910*/  IMAD.MOV R4, RZ, RZ, -R7 ;  /* 0x000000ffff047224 */ /* 0x000fe400078e0a07 */
[----:B------:R-:W-:-:S02]  /*0920*/  IMAD R68, R19, R6, R68 ;  /* 0x0000000613447224 */ /* 0x000fc400078e0244 */
[----:B------:R-:W-:Y:S02]  /*0930*/  VIADD R14, R50, 0x1e0 ;  /* 0x000001e0320e7836 */ /* 0x000fe40000000000 */
[----:B------:R-:W-:Y:S02]  /*0940*/  IMAD R47, R19, R34, R47 ;  /* 0x00000022132f7224 */ /* 0x000fe400078e022f */
[----:B------:R-:W-:Y:S01]  /*0950*/  IMAD.HI.U32 R6, R33, R41, RZ ;  /* 0x0000002921067227 */ /* 0x000fe200078e00ff */
[----:B------:R-:W-:Y:S02]  /*0960*/  IABS R45, R14 ;  /* 0x0000000e002d7213 */ /* 0x000fe40000000000 */
[----:B------:R-:W-:Y:S01]  /*0970*/  LOP3.LUT R14, R14, R5, RZ, 0x3c, !PT ;  /* 0x000000050e0e7212 */ /* 0x000fe200078e3cff */
[----:B------:R-:W-:Y:S02]  /*0980*/  VIADD R34, R50, 0x260 ;  /* 0x0000026032227836 */ /* 0x000fe40000000000 */
[----:B------:R-:W-:-:S02]  /*0990*/  IMAD R66, R19, R4, R66 ;  /* 0x0000000413427224 */ /* 0x000fc400078e0242 */
[C---:B------:R-:W-:Y:S01]  /*09a0*/  VIADD R40, R50.reuse, 0x220 ;  /* 0x0000022032287836 */ /* 0x040fe20000000000 */
[----:B------:R-:W-:Y:S01]  /*09b0*/  IABS R23, R34 ;  /* 0x0000002200177213 */ /* 0x000fe20000000000 */
[C---:B------:R-:W-:Y:S01]  /*09c0*/  VIADD R38, R50.reuse, 0x240 ;  /* 0x0000024032267836 */ /* 0x040fe20000000000 */
[-C--:B------:R-:W-:Y:S01]  /*09d0*/  LOP3.LUT R50, R50, R5.reuse, RZ, 0x3c, !PT ;  /* 0x0000000532327212 */ /* 0x080fe200078e3cff */
[----:B------:R-:W-:Y:S01]  /*09e0*/  IMAD.MOV R4, RZ, RZ, -R6 ;  /* 0x000000ffff047224 */ /* 0x000fe200078e0a06 */
[----:B------:R-:W-:Y:S01]  /*09f0*/  IABS R54, R40 ;  /* 0x0000002800367213 */ /* 0x000fe20000000000 */
[----:B------:R-:W-:Y:S01]  /*0a00*/  @!P1 IMAD.IADD R64, R64, 0x1, -R19 ;  /* 0x0000000140409824 */ /* 0x000fe200078e0a13 */
[----:B------:R-:W-:Y:S01]  /*0a10*/  IABS R49, R38 ;  /* 0x0000002600317213 */ /* 0x000fe20000000000 */
[----:B------:R-:W-:Y:S01]  /*0a20*/  @!P2 VIADD R17, R17, 0x1 ;  /* 0x000000011111a836 */ /* 0x000fe20000000000 */
[-C--:B------:R-:W-:Y:S01]  /*0a30*/  LOP3.LUT R40, R40, R5.reuse, RZ, 0x3c, !PT ;  /* 0x0000000528287212 */ /* 0x080fe200078e3cff */
[----:B------:R-:W-:Y:S01]  /*0a40*/  IMAD R41, R19, R4, R41 ;  /* 0x0000000413297224 */ /* 0x000fe200078e0229 */
[----:B------:R-:W-:Y:S01]  /*0a50*/  LOP3.LUT R38, R38, R5, RZ, 0x3c, !PT ;  /* 0x0000000526267212 */ /* 0x000fe200078e3cff */
[----:B------:R-:W-:Y:S01]  /*0a60*/  @P4 VIADD R21, R21, 0x1 ;  /* 0x0000000115154836 */ /* 0x000fe20000000000 */
[----:B------:R-:W-:Y:S01]  /*0a70*/  ISETP.GE.U32.AND P4, PT, R64, R19, PT ;  /* 0x000000134000720c */ /* 0x000fe20003f86070 */
[----:B------:R-:W-:Y:S01]  /*0a80*/  @!P0 IMAD.IADD R60, R60, 0x1, -R19 ;  /* 0x000000013c3c8824 */ /* 0x000fe200078e0a13 */
[----:B------:R-:W-:Y:S01]  /*0a90*/  LOP3.LUT R34, R34, R5, RZ, 0x3c, !PT ;  /* 0x0000000522227212 */ /* 0x000fe200078e3cff */
[----:B------:R-:W-:Y:S01]  /*0aa0*/  @P6 VIADD R17, R17, 0x1 ;  /* 0x0000000111116836 */ /* 0x000fe20000000000 */
[----:B------:R-:W-:Y:S01]  /*0ab0*/  ISETP.GT.U32.AND P6, PT, R19, R56, PT ;  /* 0x000000381300720c */ /* 0x000fe20003fc4070 */
[----:B------:R-:W-:Y:S01]  /*0ac0*/  @P3 VIADD R15, R15, 0x1 ;  /* 0x000000010f0f3836 */ /* 0x000fe20000000000 */
[----:B------:R-:W-:Y:S01]  /*0ad0*/  ISETP.GT.U32.AND P3, PT, R19, R66, PT ;  /* 0x000000421300720c */ /* 0x000fe20003f64070 */
[----:B------:R-:W-:Y:S01]  /*0ae0*/  IMAD.HI.U32 R4, R33, R45, RZ ;  /* 0x0000002d21047227 */ /* 0x000fe200078e00ff */
[----:B------:R-:W-:-:S03]  /*0af0*/  ISETP.GE.U32.AND P2, PT, R60, R19, PT ;  /* 0x000000133c00720c */ /* 0x000fc60003f46070 */
[----:B------:R-:W-:Y:S02]  /*0b00*/  IMAD.MOV.U32 R64, RZ, RZ, R23 ;  /* 0x000000ffff407224 */ /* 0x000fe400078e0017 */
[----:B------:R-:W-:Y:S01]  /*0b10*/  @!P0 VIADD R10, R10, 0x1 ;  /* 0x000000010a0a8836 */ /* 0x000fe20000000000 */
[C---:B------:R-:W-:Y:S01]  /*0b20*/  ISETP.GT.U32.AND P0, PT, R19.reuse, R37, PT ;  /* 0x000000251300720c */ /* 0x040fe20003f04070 */
[----:B------:R-:W-:Y:S02]  /*0b30*/  @!P5 IMAD.IADD R62, R62, 0x1, -R19 ;  /* 0x000000013e3ed824 */ /* 0x000fe400078e0a13 */
[----:B------:R-:W-:Y:S01]  /*0b40*/  @!P5 VIADD R8, R8, 0x1 ;  /* 0x000000010808d836 */ /* 0x000fe20000000000 */
[----:B------:R-:W-:Y:S01]  /*0b50*/  ISETP.GT.U32.AND P5, PT, R19, R41, PT ;  /* 0x000000291300720c */ /* 0x000fe20003fa4070 */
[----:B------:R-:W-:Y:S02]  /*0b60*/  IMAD.MOV R24, RZ, RZ, -R4 ;  /* 0x000000ffff187224 */ /* 0x000fe400078e0a04 */
[----:B------:R-:W-:-:S04]  /*0b70*/  IMAD.HI.U32 R27, R33, R54, RZ ;  /* 0x00000036211b7227 */ /* 0x000fc800078e00ff */
[----:B------:R-:W-:-:S04]  /*0b80*/  IMAD.HI.U32 R23, R33, R49, RZ ;  /* 0x0000003121177227 */ /* 0x000fc800078e00ff */
[----:B------:R-:W-:-:S04]  /*0b90*/  IMAD.HI.U32 R33, R33, R64, RZ ;  /* 0x0000004021217227 */ /* 0x000fc800078e00ff */
[C---:B------:R-:W-:Y:S02]  /*0ba0*/  IMAD R45, R19.reuse, R24, R45 ;  /* 0x00000018132d7224 */ /* 0x040fe400078e022d */
[----:B------:R-:W-:Y:S02]  /*0bb0*/  IMAD.MOV R24, RZ, RZ, -R27 ;  /* 0x000000ffff187224 */ /* 0x000fe400078e0a1b */
[----:B------:R-:W-:Y:S02]  /*0bc0*/  IMAD.MOV R51, RZ, RZ, -R33 ;  /* 0x000000ffff337224 */ /* 0x000fe400078e0a21 */
[C---:B------:R-:W-:Y:S02]  /*0bd0*/  IMAD R54, R19.reuse, R24, R54 ;  /* 0x0000001813367224 */ /* 0x040fe400078e0236 */
[----:B------:R-:W-:Y:S02]  /*0be0*/  IMAD R64, R19, R51, R64 ;  /* 0x0000003313407224 */ /* 0x000fe400078e0240 */
[----:B------:R-:W-:Y:S01]  /*0bf0*/  @!P1 VIADD R3, R3, 0x1 ;  /* 0x0000000103039836 */ /* 0x000fe20000000000 */
[----:B------:R-:W-:Y:S01]  /*0c00*/  ISETP.GT.U32.AND P1, PT, R19, R68, PT ;  /* 0x000000441300720c */ /* 0x000fe20003f24070 */
[----:B------:R-:W-:-:S02]  /*0c10*/  @!P6 IMAD.IADD R56, R56, 0x1, -R19 ;  /* 0x000000013838e824 */ /* 0x000fc400078e0a13 */
[----:B------:R-:W-:Y:S01]  /*0c20*/  @!P6 VIADD R9, R9, 0x1 ;  /* 0x000000010909e836 */ /* 0x000fe20000000000 */
[----:B------:R-:W-:Y:S01]  /*0c30*/  ISETP.GT.U32.AND P6, PT, R19, R39, PT ;  /* 0x000000271300720c */ /* 0x000fe20003fc4070 */
[----:B------:R-:W-:Y:S02]  /*0c40*/  @!P3 VIADD R7, R7, 0x1 ;  /* 0x000000010707b836 */ /* 0x000fe40000000000 */
[----:B------:R-:W-:Y:S01]  /*0c50*/  @!P3 IMAD.IADD R66, R66, 0x1, -R19 ;  /* 0x000000014242b824 */ /* 0x000fe200078e0a13 */
[----:B------:R-:W-:Y:S01]  /*0c60*/  ISETP.GT.U32.AND P3, PT, R19, R45, PT ;  /* 0x0000002d1300720c */ /* 0x000fe20003f64070 */
[----:B------:R-:W-:Y:S01]  /*0c70*/  @P4 VIADD R3, R3, 0x1 ;  /* 0x0000000103034836 */ /* 0x000fe20000000000 */
[-C--:B------:R-:W-:Y:S01]  /*0c80*/  ISETP.GE.U32.AND P4, PT, R56, R19.reuse, PT ;  /* 0x000000133800720c */ /* 0x080fe20003f86070 */
[----:B------:R-:W-:Y:S01]  /*0c90*/  @P2 VIADD R10, R10, 0x1 ;  /* 0x000000010a0a2836 */ /* 0x000fe20000000000 */
[----:B------:R-:W-:Y:S01]  /*0ca0*/  ISETP.GE.U32.AND P2, PT, R62, R19, PT ;  /* 0x000000133e00720c */ /* 0x000fe20003f46070 */
[----:B------:R-:W-:Y:S01]  /*0cb0*/  @!P0 VIADD R11, R11, 0x1 ;  /* 0x000000010b0b8836 */ /* 0x000fe20000000000 */
[----:B------:R-:W-:Y:S01]  /*0cc0*/  SHF.R.U32.HI R62, RZ, 0x5, R59 ;  /* 0x00000005ff3e7819 */ /* 0x000fe2000001163b */
[----:B------:R-:W-:Y:S01]  /*0cd0*/  @!P0 IMAD.IADD R37, R37, 0x1, -R19 ;  /* 0x0000000125258824 */ /* 0x000fe200078e0a13 */
[----:B------:R-:W-:Y:S01]  /*0ce0*/  ISETP.GT.U32.AND P0, PT, R19, R54, PT ;  /* 0x000000361300720c */ /* 0x000fe20003f04070 */
[----:B------:R-:W-:-:S02]  /*0cf0*/  @!P5 VIADD R6, R6, 0x1 ;  /* 0x000000010606d836 */ /* 0x000fc40000000000 */
[----:B------:R-:W-:Y:S01]  /*0d00*/  @!P5 IMAD.IADD R41, R41, 0x1, -R19 ;  /* 0x000000012929d824 */ /* 0x000fe200078e0a13 */
[----:B------:R-:W-:Y:S01]  /*0d10*/  ISETP.GT.U32.AND P5, PT, R19, R64, PT ;  /* 0x000000401300720c */ /* 0x000fe20003fa4070 */
[----:B------:R-:W-:Y:S02]  /*0d20*/  IMAD.MOV R60, RZ, RZ, -R23 ;  /* 0x000000ffff3c7224 */ /* 0x000fe400078e0a17 */
[----:B------:R-:W-:Y:S02]  /*0d30*/  @!P1 VIADD R13, R13, 0x1 ;  /* 0x000000010d0d9836 */ /* 0x000fe40000000000 */
[C---:B------:R-:W-:Y:S02]  /*0d40*/  IMAD R60, R19.reuse, R60, R49 ;  /* 0x0000003c133c7224 */ /* 0x040fe400078e0231 */
[----:B------:R-:W-:Y:S01]  /*0d50*/  @!P1 IMAD.IADD R68, R68, 0x1, -R19 ;  /* 0x0000000144449824 */ /* 0x000fe200078e0a13 */
[----:B------:R-:W-:Y:S01]  /*0d60*/  ISETP.GT.U32.AND P1, PT, R19, R47, PT ;  /* 0x0000002f1300720c */ /* 0x000fe20003f24070 */
[----:B------:R-:W-:-:S02]  /*0d70*/  @!P6 VIADD R2, R2, 0x1 ;  /* 0x000000010202e836 */ /* 0x000fc40000000000 */
[--C-:B------:R-:W-:Y:S01]  /*0d80*/  @!P6 IMAD.IADD R39, R39, 0x1, -R19.reuse ;  /* 0x000000012727e824 */ /* 0x100fe200078e0a13 */
[----:B------:R-:W-:Y:S01]  /*0d90*/  ISETP.GT.U32.AND P6, PT, R19, R60, PT ;  /* 0x0000003c1300720c */ /* 0x000fe20003fc4070 */
[--C-:B------:R-:W-:Y:S02]  /*0da0*/  @!P3 IMAD.IADD R45, R45, 0x1, -R19.reuse ;  /* 0x000000012d2db824 */ /* 0x100fe400078e0a13 */
[----:B------:R-:W-:Y:S01]  /*0db0*/  @!P3 VIADD R4, R4, 0x1 ;  /* 0x000000010404b836 */ /* 0x000fe20000000000 */
[-C--:B------:R-:W-:Y:S01]  /*0dc0*/  ISETP.GE.U32.AND P3, PT, R66, R19.reuse, PT ;  /* 0x000000134200720c */ /* 0x080fe20003f66070 */
[----:B------:R-:W-:Y:S02]  /*0dd0*/  @!P0 VIADD R27, R27, 0x1 ;  /* 0x000000011b1b8836 */ /* 0x000fe40000000000 */
[----:B------:R-:W-:Y:S01]  /*0de0*/  @!P0 IMAD.IADD R54, R54, 0x1, -R19 ;  /* 0x0000000136368824 */ /* 0x000fe200078e0a13 */
[----:B------:R-:W-:Y:S01]  /*0df0*/  ISETP.GE.U32.AND P0, PT, R37, R19, PT ;  /* 0x000000132500720c */ /* 0x000fe20003f06070 */
[----:B------:R-:W-:-:S02]  /*0e00*/  @!P5 VIADD R33, R33, 0x1 ;  /* 0x000000012121d836 */ /* 0x000fc40000000000 */
[--C-:B------:R-:W-:Y:S01]  /*0e10*/  @!P5 IMAD.IADD R64, R64, 0x1, -R19.reuse ;  /* 0x000000014040d824 */ /* 0x100fe200078e0a13 */
[-C--:B------:R-:W-:Y:S01]  /*0e20*/  ISETP.GE.U32.AND P5, PT, R39, R19.reuse, PT ;  /* 0x000000132700720c */ /* 0x080fe20003fa6070 */
[----:B------:R-:W-:Y:S01]  /*0e30*/  @P4 VIADD R9, R9, 0x1 ;  /* 0x0000000109094836 */ /* 0x000fe20000000000 */
[-C--:B------:R-:W-:Y:S01]  /*0e40*/  ISETP.GE.U32.AND P4, PT, R41, R19.reuse, PT ;  /* 0x000000132900720c */ /* 0x080fe20003f86070 */
[----:B------:R-:W-:Y:S01]  /*0e50*/  @P2 VIADD R8, R8, 0x1 ;  /* 0x0000000108082836 */ /* 0x000fe20000000000 */
[-C--:B------:R-:W-:Y:S01]  /*0e60*/  ISETP.GE.U32.AND P2, PT, R45, R19.reuse, PT ;  /* 0x000000132d00720c */ /* 0x080fe20003f46070 */
[--C-:B------:R-:W-:Y:S02]  /*0e70*/  @!P1 IMAD.IADD R47, R47, 0x1, -R19.reuse ;  /* 0x000000012f2f9824 */ /* 0x100fe400078e0a13 */
[----:B------:R-:W-:Y:S02]  /*0e80*/  @!P6 IMAD.IADD R60, R60, 0x1, -R19 ;  /* 0x000000013c3ce824 */ /* 0x000fe400078e0a13 */
[----:B------:R-:W-:Y:S01]  /*0e90*/  @!P1 VIADD R0, R0, 0x1 ;  /* 0x0000000100009836 */ /* 0x000fe20000000000 */
        /* <DEDUP_REMOVED lines=8> */
[----:B------:R-:W-:Y:S01]  /*0f20*/  ISETP.GE.U32.AND P4, PT, R64, R19, PT ;  /* 0x000000134000720c */ /* 0x000fe20003f86070 */
[----:B------:R-:W-:Y:S01]  /*0f30*/  @P2 VIADD R4, R4, 0x1 ;  /* 0x0000000104042836 */ /* 0x000fe20000000000 */
[----:B------:R-:W-:Y:S01]  /*0f40*/  ISETP.GE.AND P2, PT, R48, RZ, PT ;  /* 0x000000ff3000720c */ /* 0x000fe20003f46270 */
[----:B------:R-:W-:Y:S01]  /*0f50*/  @!P6 VIADD R23, R23, 0x1 ;  /* 0x000000011717e836 */ /* 0x000fe20000000000 */
[----:B--2---:R-:W-:Y:S01]  /*0f60*/  LEA R24, P6, R25, UR4, 0x2 ;  /* 0x0000000419187c11 */ /* 0x004fe2000f8c10ff */
[----:B------:R-:W-:Y:S01]  /*0f70*/  @P1 VIADD R13, R13, 0x1 ;  /* 0x000000010d0d1836 */ /* 0x000fe20000000000 */
[----:B------:R-:W-:Y:S01]  /*0f80*/  ISETP.GE.AND P1, PT, R50, RZ, PT ;  /* 0x000000ff3200720c */ /* 0x000fe20003f26270 */
        /* <DEDUP_REMOVED lines=8> */
[----:B------:R-:W-:Y:S01]  /*1010*/  @!P2 IMAD.MOV R35, RZ, RZ, -R35 ;  /* 0x000000ffff23a224 */ /* 0x000fe200078e0a23 */
[----:B------:R-:W-:Y:S01]  /*1020*/  ISETP.GE.AND P2, PT, R36, RZ, PT ;  /* 0x000000ff2400720c */ /* 0x000fe20003f46270 */
[----:B------:R-:W-:Y:S01]  /*1030*/  IMAD.MOV.U32 R19, RZ, RZ, R3 ;  /* 0x000000ffff137224 */ /* 0x000fe200078e0003 */
[----:B------:R-:W-:Y:S01]  /*1040*/  LEA.HI.X R25, R25, UR5, R43, 0x2, P6 ;  /* 0x0000000519197c11 */ /* 0x000fe2000b0f142b */
[----:B------:R-:W0:Y:S01]  /*1050*/  S2R R3, SR_LANEID ;  /* 0x0000000000037919 */ /* 0x000e220000000000 */
        /* <DEDUP_REMOVED lines=12> */
[----:B------:R-:W1:Y:S01]  /*1120*/  S2UR UR5, SR_CgaCtaId ;  /* 0x00000000000579c3 */ /* 0x000e620000008800 */
        /* <DEDUP_REMOVED lines=13> */
[----:B------:R-:W-:Y:S01]  /*1200*/  UMOV UR4, 0x400 ;  /* 0x0000040000047882 */ /* 0x000fe20000000000 */
[----:B------:R-:W-:Y:S01]  /*1210*/  IMAD.MOV.U32 R37, RZ, RZ, R2 ;  /* 0x000000ffff257224 */ /* 0x000fe200078e0002 */
[----:B------:R-:W-:Y:S01]  /*1220*/  LOP3.LUT R2, RZ, R5, RZ, 0x33, !PT ;  /* 0x00000005ff027212 */ /* 0x000fe200078e33ff */
[----:B------:R-:W-:-:S02]  /*1230*/  @!P6 IMAD.MOV R33, RZ, RZ, -R33 ;  /* 0x000000ffff21e224 */ /* 0x000fc400078e0a21 */
[----:B0-----:R-:W-:Y:S02]  /*1240*/  IMAD R57, R62, 0x280, R3 ;  /* 0x000002803e397824 */ /* 0x001fe400078e0203 */
[----:B------:R-:W-:Y:S01]  /*1250*/  @!P1 IMAD.MOV R37, RZ, RZ, -R37 ;  /* 0x000000ffff259224 */ /* 0x000fe200078e0a25 */
[----:B------:R-:W-:Y:S01]  /*1260*/  ISETP.NE.AND P1, PT, R5, RZ, PT ;  /* 0x000000ff0500720c */ /* 0x000fe20003f25270 */
[----:B------:R-:W-:Y:S01]  /*1270*/  @!P3 IMAD.MOV R6, RZ, RZ, -R6 ;  /* 0x000000ffff06b224 */ /* 0x000fe200078e0a06 */
[----:B-1----:R-:W-:Y:S01]  /*1280*/  ULEA UR4, UR5, UR4, 0x18 ;  /* 0x0000000405047291 */ /* 0x002fe2000f8ec0ff */
[----:B------:R-:W-:Y:S01]  /*1290*/  @!P0 IMAD.MOV R4, RZ, RZ, -R4 ;  /* 0x000000ffff048224 */ /* 0x000fe200078e0a04 */
        /* <DEDUP_REMOVED lines=32> */
[----:B------:R-:W-:-:S03]  /*14a0*/  SEL R2, R2, R33, !P1 ;  /* 0x0000002102027207 */ /* 0x000fc60004800000 */
        /* <DEDUP_REMOVED lines=11> */
[----:B------:R0:W-:Y:S01]  /*1560*/  STS [R57+0x980], R2 ;  /* 0x0009800239007388 */ /* 0x0001e20000000800 */
[----:B------:R-:W-:-:S03]  /*1570*/  NOP ;  /* 0x0000000000007918 */ /* 0x000fc60000000000 */
[----:B------:R-:W1:Y:S04]  /*1580*/  LDS.128 R4, [R56] ;  /* 0x0000000038047984 */ /* 0x000e680000000c00 */
[----:B------:R-:W2:Y:S04]  /*1590*/  LDS.128 R8, [R56+0x10] ;  /* 0x0000100038087984 */ /* 0x000ea80000000c00 */
[----:B------:R-:W3:Y:S04]  /*15a0*/  LDS.128 R12, [R56+0x20] ;  /* 0x00002000380c7984 */ /* 0x000ee80000000c00 */
[----:B------:R-:W4:Y:S04]  /*15b0*/  LDS.128 R16, [R56+0x30] ;  /* 0x0000300038107984 */ /* 0x000f280000000c00 */
[----:B------:R-:W1:Y:S01]  /*15c0*/  LDS.128 R20, [R56+0x40] ;  /* 0x0000400038147984 */ /* 0x000e620000000c00 */
[----:B------:R-:W-:Y:S06]  /*15d0*/  BAR.SYNC.DEFER_BLOCKING 0x0 ;  /* 0x0000000000007b1d */ /* 0x000fec0000010000 */
[----:B0-----:R-:W5:Y:S04]  /*15e0*/  LD.E.STRONG.SM R2, desc[UR8][R24.64+0x100] ;  /* 0x0001000818027980 */ /* 0x001f68000c10b900 */
[----:B------:R-:W2:Y:S04]  /*15f0*/  LD.E.STRONG.SM R0, desc[UR8][R24.64] ;  /* 0x0000000818007980 */ /* 0x000ea8000c10b900 */
[----:B------:R-:W3:Y:S04]  /*1600*/  LD.E.STRONG.SM R26, desc[UR8][R24.64+0x80] ;  /* 0x00008008181a7980 */ /* 0x000ee8000c10b900 */
[----:B------:R-:W4:Y:S04]  /*1610*/  LD.E.STRONG.SM R28, desc[UR8][R24.64+0x180] ;  /* 0x00018008181c7980 */ /* 0x000f28000c10b900 */
        /* <DEDUP_REMOVED lines=15> */
[----:B------:R-:W4:Y:S01]  /*1710*/  LD.E.STRONG.SM R66, desc[UR8][R24.64+0x980] ;  /* 0x0009800818427980 */ /* 0x000f22000c10b900 */
[----:B------:R-:W-:Y:S03]  /*1720*/  BSSY.RECONVERGENT B0, `(.L_x_141) ;  /* 0x0000329000007945 */ /* 0x000fe60003800200 */
[----:B-----5:R0:W-:Y:S02]  /*1730*/  STS [R57+0x100], R2 ;  /* 0x0001000239007388 */ /* 0x0201e40000000800 */
[----:B0-----:R-:W-:-:S05]  /*1740*/  IMAD.MOV.U32 R2, RZ, RZ, R58 ;  /* 0x000000ffff027224 */ /* 0x001fca00078e003a */
[----:B------:R-:W-:Y:S01]  /*1750*/  ISETP.NE.AND P0, PT, R2, RZ, PT ;  /* 0x000000ff0200720c */ /* 0x000fe20003f05270 */
[----:B--2---:R0:W-:Y:S04]  /*1760*/  STS [R57], R0 ;  /* 0x0000000039007388 */ /* 0x0041e80000000800 */
        /* <DEDUP_REMOVED lines=19> */
[----:B------:R0:W2:Y:S04]  /*18a0*/  LDS.128 R24, [R56] ;  /* 0x0000000038187984 */ /* 0x0000a80000000c00 */
[----:B------:R0:W3:Y:S04]  /*18b0*/  LDS.128 R28, [R56+0x10] ;  /* 0x00001000381c7984 */ /* 0x0000e80000000c00 */
[----:B------:R0:W4:Y:S04]  /*18c0*/  LDS.128 R32, [R56+0x20] ;  /* 0x0000200038207984 */ /* 0x0001280000000c00 */
[----:B------:R0:W0:Y:S04]  /*18d0*/  LDS.128 R36, [R56+0x30] ;  /* 0x0000300038247984 */ /* 0x0000280000000c00 */
[----:B------:R0:W0:Y:S01]  /*18e0*/  LDS.128 R40, [R56+0x40] ;  /* 0x0000400038287984 */ /* 0x0000220000000c00 */
[----:B------:R-:W-:Y:S06]  /*18f0*/  BAR.SYNC.DEFER_BLOCKING 0x0 ;  /* 0x0000000000007b1d */ /* 0x000fec0000010000 */
[----:B-1----:R-:W-:Y:S05]  /*1900*/  @P0 BRA `(.L_x_142) ;  /* 0x0000001000700947 */ /* 0x002fea0003800000 */
        /* <DEDUP_REMOVED lines=9> */
[----:B0-2---:R-:W-:Y:S02]  /*19a0*/  SEL R44, R24, RZ, !P2 ;  /* 0x000000ff182c7207 */ /* 0x005fe40005000000 */
        /* <DEDUP_REMOVED lines=31> */
[----:B---3--:R-:W-:Y:S01]  /*1ba0*/  IMAD.IADD R6, R28, 0x1, R5 ;  /* 0x000000011c067824 */ /* 0x008fe200078e0205 */
        /* <DEDUP_REMOVED lines=28> */
[----:B----4-:R-:W-:Y:S01]  /*1d70*/  IMAD.IADD R7, R32, 0x1, R7 ;  /* 0x0000000120077824 */ /* 0x010fe200078e0207 */
        /* <DEDUP_REMOVED lines=213> */
.L_x_142:
[----:B------:R-:W-:Y:S01]  /*2ad0*/  ISETP.NE.AND P1, PT, R59, RZ, PT ;  /* 0x000000ff3b00720c */ /* 0x000fe20003f25270 */
[----:B------:R-:W-:-:S12]  /*2ae0*/  IMAD.MOV.U32 R3, RZ, RZ, RZ ;  /* 0x000000ffff037224 */ /* 0x000fd800078e00ff */
[----:B0-----:R-:W0:Y:S02]  /*2af0*/  @!P1 LDC.64 R44, c[0x0][0x388] ;  /* 0x0000e200ff2c9b82 */ /* 0x001e240000000a00 */
[----:B0-----:R-:W-:-:S05]  /*2b00*/  @!P1 IMAD.WIDE.U32 R44, R2, 0x4, R44 ;  /* 0x00000004022c9825 */ /* 0x001fca00078e002c */
[----:B------:R0:W5:Y:S01]  /*2b10*/  @!P1 LDG.E R3, desc[UR8][R44.64] ;  /* 0x000000082c039981 */ /* 0x000162000c1e1900 */
[----:B------:R-:W-:Y:S02]  /*2b20*/  ISETP.NE.AND P0, PT, R4, R5, PT ;  /* 0x000000050400720c */ /* 0x000fe40003f05270 */
[----:B------:R-:W-:Y:S02]  /*2b30*/  ISETP.NE.AND P2, PT, R5, R6, PT ;  /* 0x000000060500720c */ /* 0x000fe40003f45270 */
[----:B--2---:R-:W-:Y:S02]  /*2b40*/  SEL R0, R24, RZ, !P0 ;  /* 0x000000ff18007207 */ /* 0x004fe40004000000 */
        /* <DEDUP_REMOVED lines=12> */
[----:B---3--:R-:W-:-:S05]  /*2c10*/  IMAD.IADD R45, R28, 0x1, R45 ;  /* 0x000000011c2d7824 */ /* 0x008fca00078e022d */
        /* <DEDUP_REMOVED lines=13> */
[----:B----4-:R-:W-:Y:S01]  /*2cf0*/  IMAD.IADD R45, R32, 0x1, R45 ;  /* 0x00000001202d7824 */ /* 0x010fe200078e022d */
        /* <DEDUP_REMOVED lines=13> */
[----:B------:R-:W-:Y:S01]  /*2dd0*/  IMAD.IADD R45, R36, 0x1, R45 ;  /* 0x00000001242d7824 */ /* 0x000fe200078e022d */
        /* <DEDUP_REMOVED lines=155> */
.L_x_146:
        /* <DEDUP_REMOVED lines=29> */
.L_x_212:
        /* <DEDUP_REMOVED lines=64> */
.L_x_226:
[----:B------:R-:W-:Y:S05]  /*3d60*/  @!P5 BRA `(.L_x_148) ;  /* 0x00000004008cd947 */ /* 0x000fea0003800000 */
[----:B------:R-:W-:-:S07]  /*3d70*/  IMAD.MOV.U32 R64, RZ, RZ, 0x3a0 ;  /* 0x000003a0ff407424 */ /* 0x000fce00078e00ff */
.L_x_152:
[----:B------:R-:W-:Y:S01]  /*3d80*/  SHF.R.U32.HI R64, RZ, 0x1, R64 ;  /* 0x00000001ff407819 */ /* 0x000fe20000011640 */
[----:B------:R-:W-:Y:S02]  /*3d90*/  IMAD.MOV.U32 R44, RZ, RZ, R62 ;  /* 0x000000ffff2c7224 */ /* 0x000fe400078e003e */
[----:B------:R-:W-:Y:S02]  /*3da0*/  IMAD.MOV.U32 R45, RZ, RZ, R63 ;  /* 0x000000ffff2d7224 */ /* 0x000fe400078e003f */
[----:B------:R-:W-:Y:S02]  /*3db0*/  IMAD.MOV.U32 R67, RZ, RZ, R64 ;  /* 0x000000ffff437224 */ /* 0x000fe400078e0040 */
[----:B------:R-:W-:-:S07]  /*3dc0*/  IMAD.WIDE R58, R65, 0x10, R44 ;  /* 0x00000010413a7825 */ /* 0x000fce00078e022c */
.L_x_150:
        /* <DEDUP_REMOVED lines=29> */
.L_x_229:
        /* <DEDUP_REMOVED lines=63> */
.L_x_243:
[----:B------:R-:W-:Y:S05]  /*4390*/  @P5 BRA `(.L_x_152) ;  /* 0xfffffff800785947 */ /* 0x000fea000383ffff */
.L_x_148:
        /* <DEDUP_REMOVED lines=23> */
.L_x_154:
[----:B------:R-:W-:Y:S05]  /*4510*/  BSYNC.RECONVERGENT B1 ;  /* 0x0000000000017941 */ /* 0x000fea0003800200 */
.L_x_153:
[----:B------:R0:W-:Y:S01]  /*4520*/  @!P1 STS.64 [R2+0x40], R50 ;  /* 0x0000403202009388 */ /* 0x0001e20000000a00 */
[----:B------:R-:W-:Y:S02]  /*4530*/  @!P1 IMAD.MOV.U32 R48, RZ, RZ, R50 ;  /* 0x000000ffff309224 */ /* 0x000fe400078e0032 */
[----:B------:R-:W-:-:S07]  /*4540*/  @!P1 IMAD.MOV.U32 R61, RZ, RZ, R52 ;  /* 0x000000ffff3d9224 */ /* 0x000fce00078e0034 */
.L_x_144:
        /* <DEDUP_REMOVED lines=70> */
.L_x_143:
[----:B------:R-:W-:Y:S05]  /*49b0*/  BSYNC.RECONVERGENT B0 ;  /* 0x0000000000007941 */ /* 0x000fea0003800200 */
.L_x_141:
[----:B------:R-:W-:Y:S01]  /*49c0*/  BAR.SYNC.DEFER_BLOCKING 0x0 ;  /* 0x0000000000007b1d */ /* 0x000fe20000010000 */
[----:B------:R-:W-:Y:S01]  /*49d0*/  IMAD.IADD R43, R43, 0x1, R0 ;  /* 0x000000012b2b7824 */ /* 0x000fe200078e0200 */
[C---:B------:R-:W-:Y:S02]  /*49e0*/  LOP3.LUT R0, R59.reuse, 0x3e0, RZ, 0xc0, !PT ;  /* 0x000003e03b007812 */ /* 0x040fe400078ec0ff */
[----:B------:R-:W-:Y:S02]  /*49f0*/  LOP3.LUT R59, R59, 0x1f, RZ, 0xc0, !PT ;  /* 0x0000001f3b3b7812 */ /* 0x000fe400078ec0ff */
[----:B------:R-:W2:Y:S01]  /*4a00*/  LDCU.64 UR6, c[0x0][0x398] ;  /* 0x00007300ff0677ac */ /* 0x000ea20008000a00 */
[----:B0-----:R-:W0:Y:S02]  /*4a10*/  S2R R2, SR_CTAID.X ;  /* 0x0000000000027919 */ /* 0x001e240000002500 */
[----:B------:R-:W-:Y:S01]  /*4a20*/  IMAD R0, R0, 0x14, R59 ;  /* 0x0000001400007824 */ /* 0x000fe200078e023b */
[----:B------:R-:W-:Y:S04]  /*4a30*/  STS.128 [R56], R24 ;  /* 0x0000001838007388 */ /* 0x000fe80000000c00 */
[----:B------:R-:W-:Y:S04]  /*4a40*/  STS.128 [R56+0x10], R28 ;  /* 0x0000101c38007388 */ /* 0x000fe80000000c00 */
[----:B------:R-:W-:Y:S04]  /*4a50*/  STS.128 [R56+0x20], R32 ;  /* 0x0000202038007388 */ /* 0x000fe80000000c00 */
[----:B------:R-:W-:Y:S04]  /*4a60*/  STS.128 [R56+0x30], R36 ;  /* 0x0000302438007388 */ /* 0x000fe80000000c00 */
[----:B------:R-:W-:Y:S01]  /*4a70*/  STS.128 [R56+0x40], R40 ;  /* 0x0000402838007388 */ /* 0x000fe20000000c00 */
[----:B------:R-:W-:-:S03]  /*4a80*/  NOP ;  /* 0x0000000000007918 */ /* 0x000fc60000000000 */
[----:B------:R-:W3:Y:S01]  /*4a90*/  LDS R5, [R57] ;  /* 0x0000000039057984 */ /* 0x000ee20000000800 */
[----:B0-----:R-:W-:-:S03]  /*4aa0*/  IMAD R3, R2, 0x1180, RZ ;  /* 0x0000118002037824 */ /* 0x001fc600078e02ff */
[----:B------:R-:W0:Y:S02]  /*4ab0*/  LDS R7, [R57+0x80] ;  /* 0x0000800039077984 */ /* 0x000e240000000800 */
[----:B------:R-:W-:Y:S02]  /*4ac0*/  IADD3 R0, P0, PT, R3, R0, RZ ;  /* 0x0000000003007210 */ /* 0x000fe40007f1e0ff */
[----:B------:R-:W4:Y:S03]  /*4ad0*/  LDS R9, [R57+0x100] ;  /* 0x0001000039097984 */ /* 0x000f260000000800 */
[----:B------:R-:W-:Y:S01]  /*4ae0*/  IMAD.X R3, RZ, RZ, RZ, P0 ;  /* 0x000000ffff037224 */ /* 0x000fe200000e06ff */
[----:B------:R-:W5:Y:S01]  /*4af0*/  LDS R11, [R57+0x180] ;  /* 0x00018000390b7984 */ /* 0x000f620000000800 */
[----:B--2---:R-:W-:-:S03]  /*4b00*/  LEA R2, P0, R0, UR6, 0x2 ;  /* 0x0000000600027c11 */ /* 0x004fc6000f8010ff */
[----:B------:R-:W2:Y:S01]  /*4b10*/  LDS R13, [R57+0x200] ;  /* 0x00020000390d7984 */ /* 0x000ea20000000800 */
[----:B------:R-:W-:-:S03]  /*4b20*/  LEA.HI.X R3, R0, UR7, R3, 0x2, P0 ;  /* 0x0000000700037c11 */ /* 0x000fc600080f1403 */
[----:B------:R-:W1:Y:S04]  /*4b30*/  LDS R15, [R57+0x280] ;  /* 0x00028000390f7984 */ /* 0x000e680000000800 */
        /* <DEDUP_REMOVED lines=14> */
[----:B---3--:R-:W-:Y:S04]  /*4c20*/  STG.E desc[UR8][R2.64], R5 ;  /* 0x0000000502007986 */ /* 0x008fe8000c101908 */
[----:B0-----:R-:W-:Y:S04]  /*4c30*/  STG.E desc[UR8][R2.64+0x80], R7 ;  /* 0x0000800702007986 */ /* 0x001fe8000c101908 */
[----:B----4-:R-:W-:Y:S04]  /*4c40*/  STG.E desc[UR8][R2.64+0x100], R9 ;  /* 0x0001000902007986 */ /* 0x010fe8000c101908 */
[----:B-----5:R-:W-:Y:S04]  /*4c50*/  STG.E desc[UR8][R2.64+0x180], R11 ;  /* 0x0001800b02007986 */ /* 0x020fe8000c101908 */
[----:B--2---:R-:W-:Y:S04]  /*4c60*/  STG.E desc[UR8][R2.64+0x200], R13 ;  /* 0x0002000d02007986 */ /* 0x004fe8000c101908 */
[----:B-1----:R-:W-:Y:S04]  /*4c70*/  STG.E desc[UR8][R2.64+0x280], R15 ;  /* 0x0002800f02007986 */ /* 0x002fe8000c101908 */
        /* <DEDUP_REMOVED lines=13> */
[----:B------:R-:W-:Y:S01]  /*4d50*/  STG.E desc[UR8][R2.64+0x980], R43 ;  /* 0x0009802b02007986 */ /* 0x000fe2000c101908 */
[----:B------:R-:W-:Y:S05]  /*4d60*/  EXIT ;  /* 0x000000000000794d */ /* 0x000fea0003800000 */
.L_x_140:
[----:B------:R-:W-:-:S13]  /*4d70*/  ISETP.NE.AND P0, PT, R2, RZ, PT ;  /* 0x000000ff0200720c */ /* 0x000fda0003f05270 */
        /* <DEDUP_REMOVED lines=62> */
.L_x_156:
[----:B------:R-:W-:Y:S05]  /*5160*/  BSYNC.RECONVERGENT B0 ;  /* 0x0000000000007941 */ /* 0x000fea0003800200 */
.L_x_155:
        /* <DEDUP_REMOVED lines=16> */
.L_x_158:
[----:B------:R-:W-:Y:S05]  /*5270*/  BSYNC.RECONVERGENT B0 ;  /* 0x0000000000007941 */ /* 0x000fea0003800200 */
.L_x_157:
        /* <DEDUP_REMOVED lines=18> */
.L_x_160:
[----:B------:R-:W-:Y:S05]  /*53a0*/  BSYNC.RECONVERGENT B0 ;  /* 0x0000000000007941 */ /* 0x000fea0003800200 */
.L_x_159:
        /* <DEDUP_REMOVED lines=22> */
.L_x_162:
[----:B------:R-:W-:Y:S05]  /*5510*/  BSYNC.RECONVERGENT B0 ;  /* 0x0000000000007941 */ /* 0x000fea0003800200 */
.L_x_161:
        /* <DEDUP_REMOVED lines=23> */
.L_x_164:
[----:B------:R-:W-:Y:S05]  /*5690*/  BSYNC.RECONVERGENT B0 ;  /* 0x0000000000007941 */ /* 0x000fea0003800200 */
.L_x_163:
        /* <DEDUP_REMOVED lines=21> */
.L_x_166:
[----:B------:R-:W-:Y:S05]  /*57f0*/  BSYNC.RECONVERGENT B0 ;  /* 0x0000000000007941 */ /* 0x000fea0003800200 */
.L_x_165:
        /* <DEDUP_REMOVED lines=21> */
.L_x_168:
[----:B------:R-:W-:Y:S05]  /*5950*/  BSYNC.RECONVERGENT B0 ;  /* 0x0000000000007941 */ /* 0x000fea0003800200 */
.L_x_167:
        /* <DEDUP_REMOVED lines=21> */
.L_x_170:
[----:B------:R-:W-:Y:S05]  /*5ab0*/  BSYNC.RECONVERGENT B0 ;  /* 0x0000000000007941 */ /* 0x000fea0003800200 */
.L_x_169:
        /* <DEDUP_REMOVED lines=21> */
.L_x_172:
[----:B------:R-:W-:Y:S05]  /*5c10*/  BSYNC.RECONVERGENT B0 ;  /* 0x0000000000007941 */ /* 0x000fea0003800200 */
.L_x_171:
        /* <DEDUP_REMOVED lines=21> */
.L_x_174:
[----:B------:R-:W-:Y:S05]  /*5d70*/  BSYNC.RECONVERGENT B0 ;  /* 0x0000000000007941 */ /* 0x000fea0003800200 */
.L_x_173:
        /* <DEDUP_REMOVED lines=21> */
.L_x_176:
[----:B------:R-:W-:Y:S05]  /*5ed0*/  BSYNC.RECONVERGENT B0 ;  /* 0x0000000000007941 */ /* 0x000fea0003800200 */
.L_x_175:
        /* <DEDUP_REMOVED lines=21> */
.L_x_178:
[----:B------:R-:W-:Y:S05]  /*6030*/  BSYNC.RECONVERGENT B0 ;  /* 0x0000000000007941 */ /* 0x000fea0003800200 */
.L_x_177:
        /* <DEDUP_REMOVED lines=21> */
.L_x_180:
[----:B------:R-:W-:Y:S05]  /*6190*/  BSYNC.RECONVERGENT B0 ;  /* 0x0000000000007941 */ /* 0x000fea0003800200 */
.L_x_179:
[----:B------:R-:W-:Y:S01]  /*61a0*/  ISETP.GE.U32.AND P1, PT, R45, R2, PT ;  /* 0x000000022d00720c */ /* 0x000fe20003f26070 */
[----:B------:R-:W-:Y:S01]  /*61b0*/  BSSY.RECONVERGENT B0, `(.L_x_181) ;  /* 0x0000016000007945 */ /* 0x000fe20003800200 */
[----:B------:R-:W-:Y:S01]  /*61c0*/  LOP3.LUT R0, R0, 0xfffffffd, RZ, 0xc0, !PT ;  /* 0xfffffffd00007812 */ /* 0x000fe200078ec0ff */
[C---:B------:R-:W-:Y:S02]  /*61d0*/  VIADD R19, R17.reuse, 0x1c0 ;  /* 0x000001c011137836 */ /* 0x040fe40000000000 */
[----:B------:R-:W-:Y:S02]  /*61e0*/  VIADD R29, R17, 0x1e0 ;  /* 0x000001e0111d7836 */ /* 0x000fe40000000000 */
[--C-:B------:R-:W-:Y:S02]  /*61f0*/  IMAD.MOV.U32 R46, RZ, RZ, R14.reuse ;  /* 0x000000ffff2e7224 */ /* 0x100fe400078e000e */
        /* <DEDUP_REMOVED lines=17> */
.L_x_182:
[----:B------:R-:W-:Y:S05]  /*6310*/  BSYNC.RECONVERGENT B0 ;  /* 0x0000000000007941 */ /* 0x000fea0003800200 */
.L_x_181:
[----:B------:R-:W-:Y:S01]  /*6320*/  ISETP.GE.U32.AND P1, PT, R19, R2, PT ;  /* 0x000000021300720c */ /* 0x000fe20003f26070 */
[----:B------:R-:W-:Y:S01]  /*6330*/  BSSY.RECONVERGENT B0, `(.L_x_183) ;  /* 0x0000012000007945 */ /* 0x000fe20003800200 */
[----:B------:R-:W-:-:S11]  /*6340*/  LOP3.LUT R0, R0, 0xfffffffe, RZ, 0xc0, !PT ;  /* 0xfffffffe00007812 */ /* 0x000fd600078ec0ff */
        /* <DEDUP_REMOVED lines=16> */
.L_x_184:
[----:B------:R-:W-:Y:S05]  /*6450*/  BSYNC.RECONVERGENT B0 ;  /* 0x0000000000007941 */ /* 0x000fea0003800200 */
.L_x_183:
        /* <DEDUP_REMOVED lines=19> */
.L_x_186:
[----:B------:R-:W-:Y:S05]  /*6590*/  BSYNC.RECONVERGENT B0 ;  /* 0x0000000000007941 */ /* 0x000fea0003800200 */
.L_x_185:
        /* <DEDUP_REMOVED lines=19> */
.L_x_188:
[----:B------:R-:W-:Y:S05]  /*66d0*/  BSYNC.RECONVERGENT B0 ;  /* 0x0000000000007941 */ /* 0x000fea0003800200 */
.L_x_187:
        /* <DEDUP_REMOVED lines=19> */
.L_x_190:
[----:B------:R-:W-:Y:S05]  /*6810*/  BSYNC.RECONVERGENT B0 ;  /* 0x0000000000007941 */ /* 0x000fea0003800200 */
.L_x_189:
        /* <DEDUP_REMOVED lines=19> */
.L_x_192:
[----:B------:R-:W-:Y:S05]  /*6950*/  BSYNC.RECONVERGENT B0 ;  /* 0x0000000000007941 */ /* 0x000fea0003800200 */
.L_x_191:
        /* <DEDUP_REMOVED lines=17> */
.L_x_194:
[----:B------:R-:W-:Y:S05]  /*6a70*/  BSYNC.RECONVERGENT B0 ;  /* 0x0000000000007941 */ /* 0x000fea0003800200 */
.L_x_193:
        /* <DEDUP_REMOVED lines=119> */
[C---:B0-----:R-:W-:Y:S01]  /*71f0*/  LEA R46, R3.reuse, UR4, 0x2 ;  /* 0x00000004032e7c11 */ /* 0x041fe2000f8e10ff */
[----:B------:R-:W-:Y:S01]  /*7200*/  BSSY.RECONVERGENT B0, `(.L_x_196) ;  /* 0x0000116000007945 */ /* 0x000fe20003800200 */
[----:B------:R-:W-:Y:S02]  /*7210*/  ISETP.NE.AND P6, PT, R3, RZ, PT ;  /* 0x000000ff0300720c */ /* 0x000fe40003fc5270 */
[----:B------:R-:W-:Y:S01]  /*7220*/  ISETP.NE.AND P0, PT, R24, R25, PT ;  /* 0x000000191800720c */ /* 0x000fe20003f05270 */
[----:B------:R-:W-:Y:S01]  /*7230*/  STS [R46+0x3fc], R43 ;  /* 0x0003fc2b2e007388 */ /* 0x000fe20000000800 */
[----:B------:R-:W-:Y:S01]  /*7240*/  BAR.SYNC.DEFER_BLOCKING 0x0 ;  /* 0x0000000000007b1d */ /* 0x000fe20000010000 */
[----:B------:R-:W-:Y:S01]  /*7250*/  ISETP.NE.AND P1, PT, R25, R26, PT ;  /* 0x0000001a1900720c */ /* 0x000fe20003f25270 */
[----:B------:R-:W-:Y:S01]  /*7260*/  IMAD R25, R3, 0x14, RZ ;  /* 0x0000001403197824 */ /* 0x000fe200078e02ff */
[----:B------:R-:W-:Y:S02]  /*7270*/  LOP3.LUT R0, R0, 0xffffbfff, RZ, 0xc0, !PT ;  /* 0xffffbfff00007812 */ /* 0x000fe400078ec0ff */
[----:B------:R-:W-:Y:S01]  /*7280*/  ISETP.NE.AND P5, PT, R27, R28, PT ;  /* 0x0000001c1b00720c */ /* 0x000fe20003fa5270 */
[C---:B------:R-:W-:Y:S01]  /*7290*/  VIADD R55, R25.reuse, 0x6 ;  /* 0x0000000619377836 */ /* 0x040fe20000000000 */
[----:B------:R-:W-:-:S02]  /*72a0*/  ISETP.NE.AND P3, PT, R25, R2, PT ;  /* 0x000000021900720c */ /* 0x000fc40003f65270 */
[----:B------:R-:W-:Y:S02]  /*72b0*/  @P6 LOP3.LUT R0, R0, 0x4000, RZ, 0xfc, !PT ;  /* 0x0000400000006812 */ /* 0x000fe400078efcff */
[----:B------:R-:W-:Y:S01]  /*72c0*/  ISETP.NE.AND P2, PT, R26, R27, PT ;  /* 0x0000001b1a00720c */ /* 0x000fe20003f45270 */
[----:B------:R-:W-:Y:S01]  /*72d0*/  VIADD R27, R25, 0x1 ;  /* 0x00000001191b7836 */ /* 0x000fe20000000000 */
[----:B------:R-:W-:-:S04]  /*72e0*/  LOP3.LUT R0, R0, 0xffffdfff, RZ, 0xc0, !PT ;  /* 0xffffdfff00007812 */ /* 0x000fc800078ec0ff */
[----:B------:R-:W-:Y:S01]  /*72f0*/  ISETP.EQ.OR P0, PT, R27, R2, P0 ;  /* 0x000000021b00720c */ /* 0x000fe20000702670 */
[----:B------:R-:W-:-:S05]  /*7300*/  VIADD R27, R25, 0x3 ;  /* 0x00000003191b7836 */ /* 0x000fca0000000000 */
[----:B------:R-:W-:Y:S01]  /*7310*/  ISETP.EQ.OR P2, PT, R27, R2, P2 ;  /* 0x000000021b00720c */ /* 0x000fe20001742670 */
[----:B------:R-:W0:Y:S01]  /*7320*/  @P6 LDS R53, [R46+0x3f8] ;  /* 0x0003f8002e356984 */ /* 0x000e220000000800 */
[----:B------:R-:W-:Y:S01]  /*7330*/  VIADD R27, R25, 0x7 ;  /* 0x00000007191b7836 */ /* 0x000fe20000000000 */
[----:B0-----:R-:W-:Y:S01]  /*7340*/  @P6 ISETP.NE.AND P4, PT, R53, R24, PT ;  /* 0x000000183500620c */ /* 0x001fe20003f85270 */
[----:B------:R-:W-:Y:S02]  /*7350*/  IMAD.MOV.U32 R24, RZ, RZ, 0x1 ;  /* 0x00000001ff187424 */ /* 0x000fe400078e00ff */
[----:B------:R-:W-:Y:S01]  /*7360*/  VIADD R53, R25, 0x2 ;  /* 0x0000000219357836 */ /* 0x000fe20000000000 */
[----:B------:R-:W-:Y:S02]  /*7370*/  @P6 SEL R24, RZ, 0x1, !P4 ;  /* 0x00000001ff186807 */ /* 0x000fe40006000000 */
[----:B------:R-:W-:Y:S02]  /*7380*/  ISETP.NE.AND P4, PT, R28, R29, PT ;  /* 0x0000001d1c00720c */ /* 0x000fe40003f85270 */
[----:B------:R-:W-:-:S02]  /*7390*/  SEL R24, R24, 0x1, P3 ;  /* 0x0000000118187807 */ /* 0x000fc40001800000 */
[----:B------:R-:W-:Y:S01]  /*73a0*/  ISETP.NE.AND P3, PT, R29, R30, PT ;  /* 0x0000001e1d00720c */ /* 0x000fe20003f65270 */
[----:B------:R-:W-:Y:S01]  /*73b0*/  VIADD R29, R25, 0x4 ;  /* 0x00000004191d7836 */ /* 0x000fe20000000000 */
[-C--:B------:R-:W-:Y:S01]  /*73c0*/  ISETP.EQ.OR P1, PT, R53, R2.reuse, P1 ;  /* 0x000000023500720c */ /* 0x080fe20000f22670 */
[----:B------:R-:W-:Y:S01]  /*73d0*/  VIADD R53, R25, 0x5 ;  /* 0x0000000519357836 */ /* 0x000fe20000000000 */
[----:B------:R-:W-:Y:S02]  /*73e0*/  P2R R28, PR, RZ, 0x4 ;  /* 0x00000004ff1c7803 */ /* 0x000fe40000000000 */
[-C--:B------:R-:W-:Y:S02]  /*73f0*/  ISETP.EQ.OR P6, PT, R29, R2.reuse, P5 ;  /* 0x000000021d00720c */ /* 0x080fe40002fc2670 */
[-C--:B------:R-:W-:Y:S02]  /*7400*/  ISETP.EQ.OR P5, PT, R53, R2.reuse, P4 ;  /* 0x000000023500720c */ /* 0x080fe400027a2670 */
[----:B------:R-:W-:-:S02]  /*7410*/  ISETP.EQ.OR P4, PT, R55, R2, P3 ;  /* 0x000000023700720c */ /* 0x000fc40001f82670 */
[----:B------:R-:W-:Y:S02]  /*7420*/  ISETP.NE.AND P3, PT, R30, R31, PT ;  /* 0x0000001f1e00720c */ /* 0x000fe40003f65270 */
[----:B------:R-:W-:Y:S02]  /*7430*/  P2R R29, PR, RZ, 0x1 ;  /* 0x00000001ff1d7803 */ /* 0x000fe40000000000 */
[----:B------:R-:W-:-:S03]  /*7440*/  P2R R30, PR, RZ, 0x2 ;  /* 0x00000002ff1e7803 */ /* 0x000fc60000000000 */
[----:B------:R-:W-:Y:S02]  /*7450*/  @P6 LOP3.LUT R0, R0, 0x2000, RZ, 0xfc, !PT ;  /* 0x0000200000006812 */ /* 0x000fe400078efcff */
[----:B------:R-:W-:Y:S02]  /*7460*/  PLOP3.LUT P6, PT, P2, P0, P1, 0xfe, 0x0 ;  /* 0x000000000000781c */ /* 0x000fe400017c1f16 */
[----:B------:R-:W-:-:S04]  /*7470*/  LOP3.LUT R0, R0, 0xffffefff, RZ, 0xc0, !PT ;  /* 0xffffefff00007812 */ /* 0x000fc800078ec0ff */
[----:B------:R-:W-:Y:S02]  /*7480*/  @P5 LOP3.LUT R0, R0, 0x1000, RZ, 0xfc, !PT ;  /* 0x0000100000005812 */ /* 0x000fe400078efcff */
[----:B------:R-:W-:Y:S01]  /*7490*/  ISETP.EQ.OR P5, PT, R27, R2, P3 ;  /* 0x000000021b00720c */ /* 0x000fe20001fa2670 */
[----:B------:R-:W-:Y:S01]  /*74a0*/  VIADD R27, R25, 0x8 ;  /* 0x00000008191b7836 */ /* 0x000fe20000000000 */
[----:B------:R-:W-:Y:S02]  /*74b0*/  LOP3.LUT R0, R0, 0xfffff7ff, RZ, 0xc0, !PT ;  /* 0xfffff7ff00007812 */ /* 0x000fe400078ec0ff */
[----:B------:R-:W-:Y:S02]  /*74c0*/  ISETP.NE.AND P3, PT, R31, R32, PT ;  /* 0x000000201f00720c */ /* 0x000fe40003f65270 */
[----:B------:R-:W-:Y:S02]  /*74d0*/  @P4 LOP3.LUT R0, R0, 0x800, RZ, 0xfc, !PT ;  /* 0x0000080000004812 */ /* 0x000fe400078efcff */
[----:B------:R-:W-:Y:S01]  /*74e0*/  ISETP.EQ.OR P3, PT, R27, R2, P3 ;  /* 0x000000021b00720c */ /* 0x000fe20001f62670 */
[----:B------:R-:W-:Y:S01]  /*74f0*/  VIADD R27, R25, 0x9 ;  /* 0x00000009191b7836 */ /* 0x000fe20000000000 */
[----:B------:R-:W-:-:S04]  /*7500*/  LOP3.LUT R0, R0, 0xfffffbff, RZ, 0xc0, !PT ;  /* 0xfffffbff00007812 */ /* 0x000fc800078ec0ff */
[----:B------:R-:W-:-:S04]  /*7510*/  @P5 LOP3.LUT R0, R0, 0x400, RZ, 0xfc, !PT ;  /* 0x0000040000005812 */ /* 0x000fc800078efcff */
[----:B------:R-:W-:-:S04]  /*7520*/  LOP3.LUT R0, R0, 0xfffffdff, RZ, 0xc0, !PT ;  /* 0xfffffdff00007812 */ /* 0x000fc800078ec0ff */
[----:B------:R-:W-:Y:S02]  /*7530*/  @P3 LOP3.LUT R0, R0, 0x200, RZ, 0xfc, !PT ;  /* 0x0000020000003812 */ /* 0x000fe400078efcff */
[----:B------:R-:W-:Y:S02]  /*7540*/  ISETP.NE.AND P3, PT, R32, R33, PT ;  /* 0x000000212000720c */ /* 0x000fe40003f65270 */
[----:B------:R-:W-:Y:S02]  /*7550*/  LOP3.LUT R0, R0, 0xfffffeff, RZ, 0xc0, !PT ;  /* 0xfffffeff00007812 */ /* 0x000fe400078ec0ff */
[----:B------:R-:W-:Y:S01]  /*7560*/  ISETP.EQ.OR P4, PT, R27, R2, P3 ;  /* 0x000000021b00720c */ /* 0x000fe20001f82670 */
[----:B------:R-:W-:Y:S01]  /*7570*/  VIADD R27, R25, 0xa ;  /* 0x0000000a191b7836 */ /* 0x000fe20000000000 */
[----:B------:R-:W-:-:S11]  /*7580*/  ISETP.NE.AND P3, PT, R33, R34, PT ;  /* 0x000000222100720c */ /* 0x000fd60003f65270 */
[----:B------:R-:W-:Y:S02]  /*7590*/  @P4 LOP3.LUT R0, R0, 0x100, RZ, 0xfc, !PT ;  /* 0x0000010000004812 */ /* 0x000fe400078efcff */
[----:B------:R-:W-:Y:S01]  /*75a0*/  ISETP.EQ.OR P4, PT, R27, R2, P3 ;  /* 0x000000021b00720c */ /* 0x000fe20001f82670 */
[----:B------:R-:W-:Y:S01]  /*75b0*/  VIADD R27, R25, 0xb ;  /* 0x0000000b191b7836 */ /* 0x000fe20000000000 */
[----:B------:R-:W-:Y:S02]  /*75c0*/  LOP3.LUT R0, R0, 0xffffff7f, RZ, 0xc0, !PT ;  /* 0xffffff7f00007812 */ /* 0x000fe400078ec0ff */
[----:B------:R-:W-:-:S09]  /*75d0*/  ISETP.NE.AND P3, PT, R34, R35, PT ;  /* 0x000000232200720c */ /* 0x000fd20003f65270 */
        /* <DEDUP_REMOVED lines=13> */
[C---:B------:R-:W-:Y:S02]  /*76b0*/  LOP3.LUT P2, RZ, R0.reuse, 0x20, RZ, 0xc0, !PT ;  /* 0x0000002000ff7812 */ /* 0x040fe4000784c0ff */
[C---:B------:R-:W-:Y:S02]  /*76c0*/  LOP3.LUT P3, RZ, R0.reuse, 0x1000, RZ, 0xc0, !PT ;  /* 0x0000100000ff7812 */ /* 0x040fe4000786c0ff */
[----:B------:R-:W-:Y:S02]  /*76d0*/  P2R R26, PR, RZ, 0x4 ;  /* 0x00000004ff1a7803 */ /* 0x000fe40000000000 */
[----:B------:R-:W-:-:S02]  /*76e0*/  LOP3.LUT P0, RZ, R0, 0x2000, RZ, 0xc0, !PT ;  /* 0x0000200000ff7812 */ /* 0x000fc4000780c0ff */
[C---:B------:R-:W-:Y:S02]  /*76f0*/  LOP3.LUT P2, RZ, R0.reuse, 0x80, RZ, 0xc0, !PT ;  /* 0x0000008000ff7812 */ /* 0x040fe4000784c0ff */
[----:B------:R-:W-:Y:S02]  /*7700*/  LOP3.LUT R0, R0, 0xffffffef, RZ, 0xc0, !PT ;  /* 0xffffffef00007812 */ /* 0x000fe400078ec0ff */
[----:B------:R-:W-:Y:S02]  /*7710*/  PLOP3.LUT P6, PT, P3, P6, P0, 0xfe, 0x0 ;  /* 0x000000000000781c */ /* 0x000fe40001fcdf06 */
[----:B------:R-:W-:Y:S02]  /*7720*/  ISETP.NE.AND P3, PT, R37, R38, PT ;  /* 0x000000262500720c */ /* 0x000fe40003f65270 */
[----:B------:R-:W-:Y:S02]  /*7730*/  @P4 LOP3.LUT R0, R0, 0x10, RZ, 0xfc, !PT ;  /* 0x0000001000004812 */ /* 0x000fe400078efcff */
[----:B------:R-:W-:Y:S01]  /*7740*/  ISETP.EQ.OR P0, PT, R27, R2, P3 ;  /* 0x000000021b00720c */ /* 0x000fe20001f02670 */
[----:B------:R-:W-:Y:S01]  /*7750*/  VIADD R27, R25, 0xf ;  /* 0x0000000f191b7836 */ /* 0x000fe20000000000 */
[----:B------:R-:W-:-:S02]  /*7760*/  LOP3.LUT P3, RZ, R0, 0x800, RZ, 0xc0, !PT ;  /* 0x0000080000ff7812 */ /* 0x000fc4000786c0ff */
[----:B------:R-:W-:Y:S02]  /*7770*/  LOP3.LUT P1, RZ, R0, 0x100, RZ, 0xc0, !PT ;  /* 0x0000010000ff7812 */ /* 0x000fe4000782c0ff */
[----:B------:R-:W-:Y:S02]  /*7780*/  PLOP3.LUT P6, PT, P5, P6, P3, 0xfe, 0x0 ;  /* 0x000000000000781c */ /* 0x000fe40002fcdf36 */
[----:B------:R-:W-:Y:S02]  /*7790*/  ISETP.NE.AND P3, PT, R38, R39, PT ;  /* 0x000000272600720c */ /* 0x000fe40003f65270 */
[----:B------:R-:W-:Y:S02]  /*77a0*/  LOP3.LUT R0, R0, 0xfffffff7, RZ, 0xc0, !PT ;  /* 0xfffffff700007812 */ /* 0x000fe400078ec0ff */
[----:B------:R-:W-:Y:S01]  /*77b0*/  ISETP.EQ.OR P5, PT, R27, R2, P3 ;  /* 0x000000021b00720c */ /* 0x000fe20001fa2670 */
[----:B------:R-:W-:Y:S01]  /*77c0*/  VIADD R27, R25, 0x10 ;  /* 0x00000010191b7836 */ /* 0x000fe20000000000 */
[----:B------:R-:W-:-:S04]  /*77d0*/  @P0 LOP3.LUT R0, R0, 0x8, RZ, 0xfc, !PT ;  /* 0x0000000800000812 */ /* 0x000fc800078efcff */
        /* <DEDUP_REMOVED lines=8> */
[----:B------:R-:W-:Y:S02]  /*7860*/  LOP3.LUT R0, R0, 0xfffffffd, RZ, 0xc0, !PT ;  /* 0xfffffffd00007812 */ /* 0x000fe400078ec0ff */
[----:B------:R-:W-:Y:S02]  /*7870*/  PLOP3.LUT P6, PT, P3, P6, P2, 0xfe, 0x0 ;  /* 0x000000000000781c */ /* 0x000fe40001fcdf26 */
[----:B------:R-:W-:Y:S02]  /*7880*/  ISETP.NE.AND P2, PT, R26, RZ, PT ;  /* 0x000000ff1a00720c */ /* 0x000fe40003f45270 */
[----:B------:R-:W-:Y:S02]  /*7890*/  ISETP.NE.AND P3, PT, R40, R41, PT ;  /* 0x000000292800720c */ /* 0x000fe40003f65270 */
[----:B------:R-:W-:Y:S02]  /*78a0*/  PLOP3.LUT P6, PT, P4, P6, P2, 0xfe, 0x0 ;  /* 0x000000000000781c */ /* 0x000fe400027cdf26 */
[----:B------:R-:W-:Y:S01]  /*78b0*/  ISETP.EQ.OR P3, PT, R27, R2, P3 ;  /* 0x000000021b00720c */ /* 0x000fe20001f62670 */
[C---:B------:R-:W-:Y:S01]  /*78c0*/  VIADD R27, R25.reuse, 0x12 ;  /* 0x00000012191b7836 */ /* 0x040fe20000000000 */
[----:B------:R-:W-:Y:S01]  /*78d0*/  PLOP3.LUT P6, PT, P5, P6, P0, 0xfe, 0x0 ;  /* 0x000000000000781c */ /* 0x000fe20002fcdf06 */
[----:B------:R-:W-:Y:S01]  /*78e0*/  VIADD R25, R25, 0x13 ;  /* 0x0000001319197836 */ /* 0x000fe20000000000 */
[----:B------:R-:W-:-:S02]  /*78f0*/  @P1 LOP3.LUT R0, R0, 0x2, RZ, 0xfc, !PT ;  /* 0x0000000200001812 */ /* 0x000fc400078efcff */
[----:B------:R-:W-:Y:S02]  /*7900*/  ISETP.NE.AND P2, PT, R28, RZ, PT ;  /* 0x000000ff1c00720c */ /* 0x000fe40003f45270 */
[----:B------:R-:W-:Y:S02]  /*7910*/  PLOP3.LUT P6, PT, P3, P6, P1, 0xfe, 0x0 ;  /* 0x000000000000781c */ /* 0x000fe40001fcdf16 */
[----:B------:R-:W-:Y:S02]  /*7920*/  P2R R28, PR, RZ, 0x8 ;  /* 0x00000008ff1c7803 */ /* 0x000fe40000000000 */
[----:B------:R-:W-:Y:S02]  /*7930*/  LOP3.LUT P3, RZ, R0, 0x4, RZ, 0xc0, !PT ;  /* 0x0000000400ff7812 */ /* 0x000fe4000786c0ff */
[----:B------:R-:W-:Y:S02]  /*7940*/  ISETP.NE.AND P0, PT, R29, RZ, PT ;  /* 0x000000ff1d00720c */ /* 0x000fe40003f05270 */
[----:B------:R-:W-:-:S02]  /*7950*/  P2R R39, PR, RZ, 0x8 ;  /* 0x00000008ff277803 */ /* 0x000fc40000000000 */
[----:B------:R-:W-:Y:S02]  /*7960*/  LOP3.LUT P3, RZ, R0, 0x8, RZ, 0xc0, !PT ;  /* 0x0000000800ff7812 */ /* 0x000fe4000786c0ff */
[----:B-1----:R-:W-:Y:S02]  /*7970*/  SEL R26, R4, RZ, !P0 ;  /* 0x000000ff041a7207 */ /* 0x002fe40004000000 */
[----:B------:R-:W-:Y:S02]  /*7980*/  P2R R38, PR, RZ, 0x8 ;  /* 0x00000008ff267803 */ /* 0x000fe40000000000 */
[----:B------:R-:W-:Y:S01]  /*7990*/  LOP3.LUT P3, RZ, R0, 0x10, RZ, 0xc0, !PT ;  /* 0x0000001000ff7812 */ /* 0x000fe2000786c0ff */
[----:B------:R-:W-:Y:S01]  /*79a0*/  IMAD.IADD R26, R5, 0x1, R26 ;  /* 0x00000001051a7824 */ /* 0x000fe200078e021a */
[----:B------:R-:W-:Y:S02]  /*79b0*/  ISETP.NE.AND P4, PT, R41, R42, PT ;  /* 0x0000002a2900720c */ /* 0x000fe40003f85270 */
[----:B------:R-:W-:-:S02]  /*79c0*/  P2R R37, PR, RZ, 0x8 ;  /* 0x00000008ff257803 */ /* 0x000fc40000000000 */
[----:B------:R-:W-:Y:S02]  /*79d0*/  LOP3.LUT P3, RZ, R0, 0x20, RZ, 0xc0, !PT ;  /* 0x0000002000ff7812 */ /* 0x000fe4000786c0ff */
[----:B------:R-:W-:Y:S02]  /*79e0*/  ISETP.NE.AND P1, PT, R30, RZ, PT ;  /* 0x000000ff1e00720c */ /* 0x000fe40003f25270 */
[----:B------:R-:W-:Y:S02]  /*79f0*/  P2R R36, PR, RZ, 0x8 ;  /* 0x00000008ff247803 */ /* 0x000fe40000000000 */
[----:B------:R-:W-:Y:S02]  /*7a00*/  LOP3.LUT P3, RZ, R0, 0x40, RZ, 0xc0, !PT ;  /* 0x0000004000ff7812 */ /* 0x000fe4000786c0ff */
[----:B------:R-:W-:Y:S02]  /*7a10*/  ISETP.EQ.OR P4, PT, R27, R2, P4 ;  /* 0x000000021b00720c */ /* 0x000fe40002782670 */
[----:B------:R-:W-:-:S02]  /*7a20*/  P2R R35, PR, RZ, 0x8 ;  /* 0x00000008ff237803 */ /* 0x000fc40000000000 */
[----:B------:R-:W-:Y:S02]  /*7a30*/  LOP3.LUT P3, RZ, R0, 0x80, RZ, 0xc0, !PT ;  /* 0x0000008000ff7812 */ /* 0x000fe4000786c0ff */
[----:B------:R-:W-:Y:S02]  /*7a40*/  SEL R27, R26, RZ, !P1 ;  /* 0x000000ff1a1b7207 */ /* 0x000fe40004800000 */
[----:B------:R-:W-:Y:S02]  /*7a50*/  P2R R34, PR, RZ, 0x8 ;  /* 0x00000008ff227803 */ /* 0x000fe40000000000 */
[----:B------:R-:W-:Y:S01]  /*7a60*/  LOP3.LUT P3, RZ, R0, 0x100, RZ, 0xc0, !PT ;  /* 0x0000010000ff7812 */ /* 0x000fe2000786c0ff */
[----:B------:R-:W-:Y:S01]  /*7a70*/  IMAD.IADD R27, R6, 0x1, R27 ;  /* 0x00000001061b7824 */ /* 0x000fe200078e021b */
[----:B------:R-:W-:Y:S02]  /*7a80*/  ISETP.NE.AND P5, PT, R42, R43, PT ;  /* 0x0000002b2a00720c */ /* 0x000fe40003fa5270 */
[----:B------:R-:W-:-:S02]  /*7a90*/  P2R R33, PR, RZ, 0x8 ;  /* 0x00000008ff217803 */ /* 0x000fc40000000000 */
[C---:B------:R-:W-:Y:S02]  /*7aa0*/  LOP3.LUT P3, RZ, R0.reuse, 0x200, RZ, 0xc0, !PT ;  /* 0x0000020000ff7812 */ /* 0x040fe4000786c0ff */
[----:B------:R-:W-:Y:S02]  /*7ab0*/  SEL R26, R27, RZ, !P2 ;  /* 0x000000ff1b1a7207 */ /* 0x000fe40005000000 */
[----:B------:R-:W-:Y:S02]  /*7ac0*/  P2R R32, PR, RZ, 0x8 ;  /* 0x00000008ff207803 */ /* 0x000fe40000000000 */
[----:B------:R-:W-:Y:S01]  /*7ad0*/  LOP3.LUT P3, RZ, R0, 0x400, RZ, 0xc0, !PT ;  /* 0x0000040000ff7812 */ /* 0x000fe2000786c0ff */
[----:B------:R-:W-:Y:S01]  /*7ae0*/  IMAD.IADD R26, R7, 0x1, R26 ;  /* 0x00000001071a7824 */ /* 0x000fe200078e021a */
[----:B------:R-:W-:Y:S02]  /*7af0*/  ISETP.EQ.OR P5, PT, R25, R2, P5 ;  /* 0x000000021900720c */ /* 0x000fe40002fa2670 */
[----:B------:R-:W-:-:S02]  /*7b00*/  P2R R31, PR, RZ, 0x8 ;  /* 0x00000008ff1f7803 */ /* 0x000fc40000000000 */
[C---:B------:R-:W-:Y:S02]  /*7b10*/  LOP3.LUT P3, RZ, R0.reuse, 0x800, RZ, 0xc0, !PT ;  /* 0x0000080000ff7812 */ /* 0x040fe4000786c0ff */
[----:B------:R-:W-:Y:S02]  /*7b20*/  PLOP3.LUT P6, PT, P5, P6, P4, 0xfe, 0x0 ;  /* 0x000000000000781c */ /* 0x000fe40002fcdf46 */
[----:B------:R-:W-:Y:S02]  /*7b30*/  P2R R30, PR, RZ, 0x8 ;  /* 0x00000008ff1e7803 */ /* 0x000fe40000000000 */
[----:B------:R-:W-:Y:S02]  /*7b40*/  LOP3.LUT P3, RZ, R0, 0x1000, RZ, 0xc0, !PT ;  /* 0x0000100000ff7812 */ /* 0x000fe4000786c0ff */
[----:B------:R-:W-:Y:S02]  /*7b50*/  SEL R25, RZ, 0x1, !P6 ;  /* 0x00000001ff197807 */ /* 0x000fe40007000000 */
[----:B------:R-:W-:-:S02]  /*7b60*/  P2R R29, PR, RZ, 0x8 ;  /* 0x00000008ff1d7803 */ /* 0x000fc40000000000 */
[C---:B------:R-:W-:Y:S02]  /*7b70*/  LOP3.LUT P3, RZ, R0.reuse, 0x2000, RZ, 0xc0, !PT ;  /* 0x0000200000ff7812 */ /* 0x040fe4000786c0ff */
[----:B------:R-:W-:Y:S02]  /*7b80*/  LOP3.LUT P6, RZ, R0, 0x2, RZ, 0xc0, !PT ;  /* 0x0000000200ff7812 */ /* 0x000fe400078cc0ff */
        /* <DEDUP_REMOVED lines=125> */
.L_x_197:
[----:B------:R-:W-:Y:S05]  /*8360*/  BSYNC.RECONVERGENT B0 ;  /* 0x0000000000007941 */ /* 0x000fea0003800200 */
.L_x_196:
        /* <DEDUP_REMOVED lines=74> */
.L_x_195:
[----:B------:R-:W-:Y:S01]  /*8810*/  ISETP.NE.AND P0, PT, R3, RZ, PT ;  /* 0x000000ff0300720c */ /* 0x000fe20003f05270 */
[----:B0-----:R-:W-:Y:S01]  /*8820*/  IMAD.MOV.U32 R53, RZ, RZ, RZ ;  /* 0x000000ffff357224 */ /* 0x001fe200078e00ff */
[----:B------:R-:W-:-:S11]  /*8830*/  LOP3.LUT R0, R0, 0xfffffffd, RZ, 0xc0, !PT ;  /* 0xfffffffd00007812 */ /* 0x000fd600078ec0ff */
[----:B------:R-:W0:Y:S01]  /*8840*/  @!P0 LDC.64 R56, c[0x0][0x388] ;  /* 0x0000e200ff388b82 */ /* 0x000e220000000a00 */
[----:B------:R-:W-:Y:S01]  /*8850*/  IMAD R55, R3, 0x14, RZ ;  /* 0x0000001403377824 */ /* 0x000fe200078e02ff */
[----:B------:R-:W-:Y:S02]  /*8860*/  ISETP.NE.AND P4, PT, R24, R25, PT ;  /* 0x000000191800720c */ /* 0x000fe40003f85270 */
[----:B------:R-:W-:Y:S02]  /*8870*/  ISETP.NE.AND P3, PT, R25, R26, PT ;  /* 0x0000001a1900720c */ /* 0x000fe40003f65270 */
[----:B------:R-:W-:Y:S01]  /*8880*/  @P0 LOP3.LUT R0, R0, 0x2, RZ, 0xfc, !PT ;  /* 0x0000000200000812 */ /* 0x000fe200078efcff */
[----:B0-----:R-:W-:-:S05]  /*8890*/  @!P0 IMAD.WIDE.U32 R56, R58, 0x4, R56 ;  /* 0x000000043a388825 */ /* 0x001fca00078e0038 */
[----:B------:R0:W5:Y:S01]  /*88a0*/  @!P0 LDG.E R53, desc[UR8][R56.64] ;  /* 0x0000000838358981 */ /* 0x000162000c1e1900 */
[C---:B------:R-:W-:Y:S01]  /*88b0*/  VIADD R59, R55.reuse, 0x1 ;  /* 0x00000001373b7836 */ /* 0x040fe20000000000 */
[----:B------:R-:W-:Y:S01]  /*88c0*/  ISETP.NE.AND P0, PT, R26, R27, PT ;  /* 0x0000001b1a00720c */ /* 0x000fe20003f05270 */
[----:B------:R-:W-:Y:S01]  /*88d0*/  VIADD R25, R55, 0x2 ;  /* 0x0000000237197836 */ /* 0x000fe20000000000 */
[----:B------:R-:W-:Y:S02]  /*88e0*/  LEA R26, R3, UR4, 0x2 ;  /* 0x00000004031a7c11 */ /* 0x000fe4000f8e10ff */
[-C--:B------:R-:W-:Y:S02]  /*88f0*/  ISETP.EQ.OR P4, PT, R59, R2.reuse, P4 ;  /* 0x000000023b00720c */ /* 0x080fe40002782670 */
[-C--:B------:R-:W-:Y:S01]  /*8900*/  ISETP.EQ.OR P3, PT, R25, R2.reuse, P3 ;  /* 0x000000021900720c */ /* 0x080fe20001f62670 */
[----:B------:R-:W-:Y:S01]  /*8910*/  VIADD R25, R55, 0x3 ;  /* 0x0000000337197836 */ /* 0x000fe20000000000 */
[----:B-1----:R-:W-:Y:S01]  /*8920*/  SEL R46, R4, RZ, !P4 ;  /* 0x000000ff042e7207 */ /* 0x002fe20006000000 */
[----:B------:R-:W-:Y:S01]  /*8930*/  STS [R26+0x3fc], R43 ;  /* 0x0003fc2b1a007388 */ /* 0x000fe20000000800 */
[----:B------:R-:W-:Y:S03]  /*8940*/  BAR.SYNC.DEFER_BLOCKING 0x0 ;  /* 0x0000000000007b1d */ /* 0x000fe60000010000 */
[----:B------:R-:W-:Y:S01]  /*8950*/  IMAD.IADD R46, R5, 0x1, R46 ;  /* 0x00000001052e7824 */ /* 0x000fe200078e022e */
[----:B------:R-:W-:Y:S01]  /*8960*/  ISETP.EQ.OR P1, PT, R25, R2, P0 ;  /* 0x000000021900720c */ /* 0x000fe20000722670 */
[----:B------:R-:W-:Y:S01]  /*8970*/  VIADD R25, R55, 0x4 ;  /* 0x0000000437197836 */ /* 0x000fe20000000000 */
[----:B------:R-:W-:-:S02]  /*8980*/  ISETP.NE.AND P2, PT, R27, R28, PT ;  /* 0x0000001c1b00720c */ /* 0x000fc40003f45270 */
[----:B0-----:R-:W-:Y:S02]  /*8990*/  SEL R57, R46, RZ, !P3 ;  /* 0x000000ff2e397207 */ /* 0x001fe40005800000 */
[----:B------:R-:W-:Y:S02]  /*89a0*/  ISETP.NE.AND P0, PT, R3, RZ, PT ;  /* 0x000000ff0300720c */ /* 0x000fe40003f05270 */
[----:B------:R-:W-:Y:S01]  /*89b0*/  LOP3.LUT R0, R0, 0xffffbfff, RZ, 0xc0, !PT ;  /* 0xffffbfff00007812 */ /* 0x000fe200078ec0ff */
[----:B------:R-:W-:Y:S01]  /*89c0*/  IMAD.IADD R57, R6, 0x1, R57 ;  /* 0x0000000106397824 */ /* 0x000fe200078e0239 */
[----:B------:R-:W-:Y:S01]  /*89d0*/  ISETP.EQ.OR P2, PT, R25, R2, P2 ;  /* 0x000000021900720c */ /* 0x000fe20001742670 */
[----:B------:R-:W-:Y:S02]  /*89e0*/  VIADD R25, R55, 0x5 ;  /* 0x0000000537197836 */ /* 0x000fe40000000000 */
[----:B------:R-:W-:Y:S02]  /*89f0*/  @P1 LOP3.LUT R0, R0, 0x4000, RZ, 0xfc, !PT ;  /* 0x0000400000001812 */ /* 0x000fe400078efcff */
[----:B------:R-:W-:-:S02]  /*8a00*/  SEL R46, R57, RZ, !P1 ;  /* 0x000000ff392e7207 */ /* 0x000fc40004800000 */
[----:B------:R-:W-:Y:S02]  /*8a10*/  ISETP.NE.AND P1, PT, R28, R29, PT ;  /* 0x0000001d1c00720c */ /* 0x000fe40003f25270 */
[----:B------:R-:W-:Y:S01]  /*8a20*/  LOP3.LUT R0, R0, 0xffffdfff, RZ, 0xc0, !PT ;  /* 0xffffdfff00007812 */ /* 0x000fe200078ec0ff */
[----:B------:R-:W-:Y:S01]  /*8a30*/  IMAD.IADD R46, R7, 0x1, R46 ;  /* 0x00000001072e7824 */ /* 0x000fe200078e022e */
[----:B------:R-:W-:Y:S01]  /*8a40*/  ISETP.EQ.OR P1, PT, R25, R2, P1 ;  /* 0x000000021900720c */ /* 0x000fe20000f22670 */
[----:B------:R-:W-:Y:S01]  /*8a50*/  VIADD R25, R55, 0x6 ;  /* 0x0000000637197836 */ /* 0x000fe20000000000 */
[----:B------:R-:W-:Y:S02]  /*8a60*/  @P2 LOP3.LUT R0, R0, 0x2000, RZ, 0xfc, !PT ;  /* 0x0000200000002812 */ /* 0x000fe400078efcff */
[----:B------:R-:W-:Y:S02]  /*8a70*/  SEL R27, R46, RZ, !P2 ;  /* 0x000000ff2e1b7207 */ /* 0x000fe40005000000 */
[----:B------:R-:W-:-:S02]  /*8a80*/  LOP3.LUT R0, R0, 0xffffefff, RZ, 0xc0, !PT ;  /* 0xffffefff00007812 */ /* 0x000fc400078ec0ff */
[----:B------:R-:W-:Y:S01]  /*8a90*/  ISETP.NE.AND P2, PT, R40, R41, PT ;  /* 0x000000292800720c */ /* 0x000fe20003f45270 */
[----:B--2---:R-:W-:-:S04]  /*8aa0*/  IMAD.IADD R27, R8, 0x1, R27 ;  /* 0x00000001081b7824 */ /* 0x004fc800078e021b */
[----:B------:R-:W-:Y:S02]  /*8ab0*/  @P1 LOP3.LUT R0, R0, 0x1000, RZ, 0xfc, !PT ;  /* 0x0000100000001812 */ /* 0x000fe400078efcff */
[----:B------:R-:W-:Y:S02]  /*8ac0*/  SEL R28, R27, RZ, !P1 ;  /* 0x000000ff1b1c7207 */ /* 0x000fe40004800000 */
[----:B------:R-:W-:-:S03]  /*8ad0*/  LOP3.LUT R0, R0, 0xfffff7ff, RZ, 0xc0, !PT ;  /* 0xfffff7ff00007812 */ /* 0x000fc600078ec0ff */
[----:B------:R-:W-:Y:S01]  /*8ae0*/  IMAD.IADD R28, R9, 0x1, R28 ;  /* 0x00000001091c7824 */ /* 0x000fe200078e021c */
[----:B-----5:R0:W1:Y:S01]  /*8af0*/  @P0 LDS R53, [R26+0x3f8] ;  /* 0x0003f8001a350984 */ /* 0x0200620000000800 */
[----:B------:R-:W-:-:S04]  /*8b00*/  ISETP.NE.AND P0, PT, R29, R30, PT ;  /* 0x0000001e1d00720c */ /* 0x000fc80003f05270 */
[----:B------:R-:W-:Y:S01]  /*8b10*/  ISETP.EQ.OR P0, PT, R25, R2, P0 ;  /* 0x000000021900720c */ /* 0x000fe20000702670 */
[----:B------:R-:W-:-:S03]  /*8b20*/  VIADD R25, R55, 0x7 ;  /* 0x0000000737197836 */ /* 0x000fc60000000000 */
[----:B------:R-:W-:-:S05]  /*8b30*/  SEL R27, R28, RZ, !P0 ;  /* 0x000000ff1c1b7207 */ /* 0x000fca0004000000 */
[----:B------:R-:W-:-:S04]  /*8b40*/  IMAD.IADD R27, R10, 0x1, R27 ;  /* 0x000000010a1b7824 */ /* 0x000fc800078e021b */
[----:B------:R-:W-:Y:S02]  /*8b50*/  @P0 LOP3.LUT R0, R0, 0x800, RZ, 0xfc, !PT ;  /* 0x0000080000000812 */ /* 0x000fe400078efcff */
[----:B------:R-:W-:Y:S02]  /*8b60*/  ISETP.NE.AND P0, PT, R30, R31, PT ;  /* 0x0000001f1e00720c */ /* 0x000fe40003f05270 */
[----:B------:R-:W-:Y:S02]  /*8b70*/  LOP3.LUT R0, R0, 0xfffffbff, RZ, 0xc0, !PT ;  /* 0xfffffbff00007812 */ /* 0x000fe400078ec0ff */
[----:B------:R-:W-:Y:S01]  /*8b80*/  ISETP.EQ.OR P1, PT, R25, R2, P0 ;  /* 0x000000021900720c */ /* 0x000fe20000722670 */
[----:B------:R-:W-:Y:S01]  /*8b90*/  VIADD R25, R55, 0x8 ;  /* 0x0000000837197836 */ /* 0x000fe20000000000 */
[----:B------:R-:W-:Y:S02]  /*8ba0*/  ISETP.NE.AND P0, PT, R31, R32, PT ;  /* 0x000000201f00720c */ /* 0x000fe40003f05270 */
[----:B0-----:R-:W-:-:S05]  /*8bb0*/  SEL R26, R27, RZ, !P1 ;  /* 0x000000ff1b1a7207 */ /* 0x001fca0004800000 */
[----:B------:R-:W-:-:S04]  /*8bc0*/  IMAD.IADD R26, R11, 0x1, R26 ;  /* 0x000000010b1a7824 */ /* 0x000fc800078e021a */
[----:B------:R-:W-:Y:S02]  /*8bd0*/  @P1 LOP3.LUT R0, R0, 0x400, RZ, 0xfc, !PT ;  /* 0x0000040000001812 */ /* 0x000fe400078efcff */
[----:B------:R-:W-:Y:S01]  /*8be0*/  ISETP.EQ.OR P1, PT, R25, R2, P0 ;  /* 0x000000021900720c */ /* 0x000fe20000722670 */
[----:B------:R-:W-:Y:S01]  /*8bf0*/  VIADD R25, R55, 0x9 ;  /* 0x0000000937197836 */ /* 0x000fe20000000000 */
[----:B------:R-:W-:Y:S02]  /*8c00*/  LOP3.LUT R0, R0, 0xfffffdff, RZ, 0xc0, !PT ;  /* 0xfffffdff00007812 */ /* 0x000fe400078ec0ff */
[----:B------:R-:W-:Y:S02]  /*8c10*/  ISETP.NE.AND P0, PT, R32, R33, PT ;  /* 0x000000212000720c */ /* 0x000fe40003f05270 */
[----:B------:R-:W-:-:S05]  /*8c20*/  SEL R27, R26, RZ, !P1 ;  /* 0x000000ff1a1b7207 */ /* 0x000fca0004800000 */
[----:B---3--:R-:W-:Y:S02]  /*8c30*/  IMAD.IADD R27, R12, 0x1, R27 ;  /* 0x000000010c1b7824 */ /* 0x008fe400078e021b */
[----:B------:R-:W-:Y:S02]  /*8c40*/  @P1 LOP3.LUT R0, R0, 0x200, RZ, 0xfc, !PT ;  /* 0x0000020000001812 */ /* 0x000fe400078efcff */
[----:B------:R-:W-:Y:S01]  /*8c50*/  ISETP.EQ.OR P1, PT, R25, R2, P0 ;  /* 0x000000021900720c */ /* 0x000fe20000722670 */
[----:B------:R-:W-:Y:S01]  /*8c60*/  VIADD R25, R55, 0xa ;  /* 0x0000000a37197836 */ /* 0x000fe20000000000 */
[----:B------:R-:W-:Y:S02]  /*8c70*/  LOP3.LUT R0, R0, 0xfffffeff, RZ, 0xc0, !PT ;  /* 0xfffffeff00007812 */ /* 0x000fe400078ec0ff */
[----:B------:R-:W-:Y:S02]  /*8c80*/  ISETP.NE.AND P0, PT, R33, R34, PT ;  /* 0x000000222100720c */ /* 0x000fe40003f05270 */
[----:B------:R-:W-:-:S05]  /*8c90*/  SEL R26, R27, RZ, !P1 ;  /* 0x000000ff1b1a7207 */ /* 0x000fca0004800000 */
[----:B------:R-:W-:Y:S02]  /*8ca0*/  IMAD.IADD R26, R13, 0x1, R26 ;  /* 0x000000010d1a7824 */ /* 0x000fe400078e021a */
        /* <DEDUP_REMOVED lines=20> */
[----:B----4-:R-:W-:Y:S02]  /*8df0*/  IMAD.IADD R27, R16, 0x1, R27 ;  /* 0x00000001101b7824 */ /* 0x010fe400078e021b */
        /* <DEDUP_REMOVED lines=17> */
[----:B------:R-:W-:Y:S02]  /*8f10*/  ISETP.NE.AND P0, PT, R39, R40, PT ;  /* 0x000000282700720c */ /* 0x000fe40003f05270 */
[----:B------:R-:W-:Y:S02]  /*8f20*/  LOP3.LUT R0, R0, 0xfffffffb, RZ, 0xc0, !PT ;  /* 0xfffffffb00007812 */ /* 0x000fe400078ec0ff */
[----:B------:R-:W-:Y:S01]  /*8f30*/  ISETP.EQ.OR P6, PT, R25, R2, P0 ;  /* 0x000000021900720c */ /* 0x000fe200007c2670 */
[----:B------:R-:W-:Y:S01]  /*8f40*/  VIADD R25, R55, 0x11 ;  /* 0x0000001137197836 */ /* 0x000fe20000000000 */
[----:B------:R-:W-:-:S02]  /*8f50*/  SEL R26, R27, RZ, !P1 ;  /* 0x000000ff1b1a7207 */ /* 0x000fc40004800000 */
[----:B------:R-:W-:Y:S02]  /*8f60*/  P2R R36, PR, RZ, 0x40 ;  /* 0x00000040ff247803 */ /* 0x000fe40000000000 */
[----:B-1----:R-:W-:Y:S01]  /*8f70*/  ISETP.NE.AND P0, PT, R53, R24, PT ;  /* 0x000000183500720c */ /* 0x002fe20003f05270 */
[----:B------:R-:W-:Y:S01]  /*8f80*/  IMAD.IADD R26, R19, 0x1, R26 ;  /* 0x00000001131a7824 */ /* 0x000fe200078e021a */
[----:B------:R-:W-:Y:S02]  /*8f90*/  @P1 LOP3.LUT R0, R0, 0x4, RZ, 0xfc, !PT ;  /* 0x0000000400001812 */ /* 0x000fe400078efcff */
[----:B------:R-:W-:Y:S02]  /*8fa0*/  ISETP.EQ.OR P5, PT, R55, R2, P0 ;  /* 0x000000023700720c */ /* 0x000fe400007a2670 */
[----:B------:R-:W-:Y:S02]  /*8fb0*/  LOP3.LUT R0, R0, 0xfffffffe, RZ, 0xc0, !PT ;  /* 0xfffffffe00007812 */ /* 0x000fe400078ec0ff */
[----:B------:R-:W-:-:S02]  /*8fc0*/  SEL R27, R26, RZ, !P6 ;  /* 0x000000ff1a1b7207 */ /* 0x000fc40007000000 */
[----:B------:R-:W-:Y:S02]  /*8fd0*/  @P6 LOP3.LUT R0, R0, 0x1, RZ, 0xfc, !PT ;  /* 0x0000000100006812 */ /* 0x000fe400078efcff */
[----:B------:R-:W-:Y:S01]  /*8fe0*/  ISETP.EQ.OR P2, PT, R25, R2, P2 ;  /* 0x000000021900720c */ /* 0x000fe20001742670 */
[----:B------:R-:W-:Y:S01]  /*8ff0*/  IMAD.IADD R27, R20, 0x1, R27 ;  /* 0x00000001141b7824 */ /* 0x000fe200078e021b */
[C---:B------:R-:W-:Y:S01]  /*9000*/  LOP3.LUT P6, RZ, R0.reuse, 0x8, RZ, 0xc0, !PT ;  /* 0x0000000800ff7812 */ /* 0x040fe200078cc0ff */
[C---:B------:R-:W-:Y:S01]  /*9010*/  VIADD R25, R55.reuse, 0x12 ;  /* 0x0000001237197836 */ /* 0x040fe20000000000 */
[C---:B------:R-:W-:Y:S01]  /*9020*/  LOP3.LUT P0, RZ, R0.reuse, 0x2000, RZ, 0xc0, !PT ;  /* 0x0000200000ff7812 */ /* 0x040fe2000780c0ff */
[----:B------:R-:W-:Y:S01]  /*9030*/  VIADD R55, R55, 0x13 ;  /* 0x0000001337377836 */ /* 0x000fe20000000000 */
[----:B------:R-:W-:Y:S02]  /*9040*/  P2R R34, PR, RZ, 0x40 ;  /* 0x00000040ff227803 */ /* 0x000fe40000000000 */
[----:B------:R-:W-:-:S02]  /*9050*/  LOP3.LUT P6, RZ, R0, 0x20, RZ, 0xc0, !PT ;  /* 0x0000002000ff7812 */ /* 0x000fc400078cc0ff */
[----:B------:R-:W-:Y:S02]  /*9060*/  SEL R24, R27, RZ, !P2 ;  /* 0x000000ff1b187207 */ /* 0x000fe40005000000 */
[----:B------:R-:W-:Y:S02]  /*9070*/  P2R R32, PR, RZ, 0x40 ;  /* 0x00000040ff207803 */ /* 0x000fe40000000000 */
[C---:B------:R-:W-:Y:S01]  /*9080*/  LOP3.LUT P6, RZ, R0.reuse, 0x80, RZ, 0xc0, !PT ;  /* 0x0000008000ff7812 */ /* 0x040fe200078cc0ff */
[----:B------:R-:W-:Y:S01]  /*9090*/  IMAD.IADD R24, R21, 0x1, R24 ;  /* 0x0000000115187824 */ /* 0x000fe200078e0218 */
[----:B------:R-:W-:Y:S02]  /*90a0*/  P2R R37, PR, RZ, 0x4 ;  /* 0x00000004ff257803 */ /* 0x000fe40000000000 */
[----:B------:R-:W-:Y:S02]  /*90b0*/  P2R R30, PR, RZ, 0x40 ;  /* 0x00000040ff1e7803 */ /* 0x000fe40000000000 */
[----:B------:R-:W-:-:S02]  /*90c0*/  LOP3.LUT P6, RZ, R0, 0x200, RZ, 0xc0, !PT ;  /* 0x0000020000ff7812 */ /* 0x000fc400078cc0ff */
[----:B------:R-:W-:Y:S02]  /*90d0*/  ISETP.NE.AND P1, PT, R41, R42, PT ;  /* 0x0000002a2900720c */ /* 0x000fe40003f25270 */
[----:B------:R-:W-:Y:S02]  /*90e0*/  P2R R28, PR, RZ, 0x40 ;  /* 0x00000040ff1c7803 */ /* 0x000fe40000000000 */
[C---:B------:R-:W-:Y:S02]  /*90f0*/  LOP3.LUT P6, RZ, R0.reuse, 0x800, RZ, 0xc0, !PT ;  /* 0x0000080000ff7812 */ /* 0x040fe400078cc0ff */
[----:B------:R-:W-:Y:S02]  /*9100*/  ISETP.EQ.OR P1, PT, R25, R2, P1 ;  /* 0x000000021900720c */ /* 0x000fe40000f22670 */
[----:B------:R-:W-:Y:S02]  /*9110*/  P2R R26, PR, RZ, 0x40 ;  /* 0x00000040ff1a7803 */ /* 0x000fe40000000000 */
[----:B------:R-:W-:-:S02]  /*9120*/  LOP3.LUT P6, RZ, R0, 0x4000, RZ, 0xc0, !PT ;  /* 0x0000400000ff7812 */ /* 0x000fc400078cc0ff */
[----:B------:R-:W-:Y:S02]  /*9130*/  LOP3.LUT R0, R0, 0xffff7fff, RZ, 0xc0, !PT ;  /* 0xffff7fff00007812 */ /* 0x000fe400078ec0ff */
[----:B------:R-:W-:Y:S02]  /*9140*/  SEL R25, R24, RZ, !P1 ;  /* 0x000000ff18197207 */ /* 0x000fe40004800000 */
[----:B------:R-:W-:Y:S02]  /*9150*/  @P5 LOP3.LUT R0, R0, 0x8000, RZ, 0xfc, !PT ;  /* 0x0000800000005812 */ /* 0x000fe400078efcff */
[----:B------:R-:W-:Y:S01]  /*9160*/  PLOP3.LUT P5, PT, P3, P4, P5, 0xfe, 0x0 ;  /* 0x000000000000781c */ /* 0x000fe20001fa9f56 */
[----:B------:R-:W-:Y:S01]  /*9170*/  IMAD.IADD R25, R22, 0x1, R25 ;  /* 0x0000000116197824 */ /* 0x000fe200078e0219 */
[----:B------:R-:W-:Y:S02]  /*9180*/  LOP3.LUT P2, RZ, R0, 0x4, RZ, 0xc0, !PT ;  /* 0x0000000400ff7812 */ /* 0x000fe4000784c0ff */
[----:B------:R-:W-:-:S02]  /*9190*/  PLOP3.LUT P5, PT, P0, P6, P5, 0xfe, 0x0 ;  /* 0x000000000000781c */ /* 0x000fc400007adf56 */
[----:B------:R-:W-:Y:S02]  /*91a0*/  P2R R35, PR, RZ, 0x4 ;  /* 0x00000004ff237803 */ /* 0x000fe40000000000 */
[----:B------:R-:W-:Y:S02]  /*91b0*/  LOP3.LUT P2, RZ, R0, 0x10, RZ, 0xc0, !PT ;  /* 0x0000001000ff7812 */ /* 0x000fe4000784c0ff */
[----:B------:R-:W-:Y:S02]  /*91c0*/  ISETP.NE.AND P6, PT, R26, RZ, PT ;  /* 0x000000ff1a00720c */ /* 0x000fe40003fc5270 */
[----:B------:R-:W-:Y:S02]  /*91d0*/  P2R R33, PR, RZ, 0x4 ;  /* 0x00000004ff217803 */ /* 0x000fe40000000000 */
[----:B------:R-:W-:Y:S02]  /*91e0*/  LOP3.LUT P2, RZ, R0, 0x40, RZ, 0xc0, !PT ;  /* 0x0000004000ff7812 */ /* 0x000fe4000784c0ff */
[----:B------:R-:W-:-:S02]  /*91f0*/  ISETP.NE.AND P0, PT, R42, R43, PT ;  /* 0x0000002b2a00720c */ /* 0x000fc40003f05270 */
[----:B------:R-:W-:Y:S02]  /*9200*/  P2R R31, PR, RZ, 0x4 ;  /* 0x00000004ff1f7803 */ /* 0x000fe40000000000 */
[C---:B------:R-:W-:Y:S02]  /*9210*/  LOP3.LUT P2, RZ, R0.reuse, 0x100, RZ, 0xc0, !PT ;  /* 0x0000010000ff7812 */ /* 0x040fe4000784c0ff */
[----:B------:R-:W-:Y:S02]  /*9220*/  ISETP.EQ.OR P0, PT, R55, R2, P0 ;  /* 0x000000023700720c */ /* 0x000fe40000702670 */
[----:B------:R-:W-:Y:S02]  /*9230*/  P2R R29, PR, RZ, 0x4 ;  /* 0x00000004ff1d7803 */ /* 0x000fe40000000000 */
[----:B------:R-:W-:Y:S02]  /*9240*/  LOP3.LUT P2, RZ, R0, 0x400, RZ, 0xc0, !PT ;  /* 0x0000040000ff7812 */ /* 0x000fe4000784c0ff */
[----:B------:R-:W-:-:S02]  /*9250*/  SEL R24, R25, RZ, !P0 ;  /* 0x000000ff19187207 */ /* 0x000fc40004000000 */
[----:B------:R-:W-:Y:S02]  /*9260*/  P2R R27, PR, RZ, 0x4 ;  /* 0x00000004ff1b7803 */ /* 0x000fe40000000000 */
[----:B------:R-:W-:-:S04]  /*9270*/  LOP3.LUT P2, RZ, R0, 0x1000, RZ, 0xc0, !PT ;  /* 0x0000100000ff7812 */ /* 0x000fc8000784c0ff */
[----:B------:R-:W-:Y:S02]  /*9280*/  PLOP3.LUT P5, PT, P6, P2, P5, 0xfe, 0x0 ;  /* 0x000000000000781c */ /* 0x000fe400037a5f56 */
[----:B------:R-:W-:Y:S01]  /*9290*/  ISETP.NE.AND P2, PT, R27, RZ, PT ;  /* 0x000000ff1b00720c */ /* 0x000fe20003f45270 */
[----:B------:R-:W-:Y:S01]  /*92a0*/  IMAD.IADD R27, R23, 0x1, R24 ;  /* 0x00000001171b7824 */ /* 0x000fe200078e0218 */
[----:B------:R-:W-:-:S04]  /*92b0*/  ISETP.NE.AND P6, PT, R28, RZ, PT ;  /* 0x000000ff1c00720c */ /* 0x000fc80003fc5270 */
[----:B------:R-:W-:Y:S01]  /*92c0*/  PLOP3.LUT P5, PT, P6, P2, P5, 0xfe, 0x0 ;  /* 0x000000000000781c */ /* 0x000fe200037a5f56 */
[----:B------:R-:W0:Y:S01]  /*92d0*/  SHFL.UP PT, R25, R27, 0x1, RZ ;  /* 0x042000001b197989 */ /* 0x000e2200000e00ff */
        /* <DEDUP_REMOVED lines=51> */
[----:B0-----:R-:W-:Y:S02]  /*9610*/  SEL R31, R24, RZ, P5 ;  /* 0x000000ff181f7207 */ /* 0x001fe40002800000 */
[----:B------:R-:W-:Y:S02]  /*9620*/  SEL R24, R29, RZ, P5 ;  /* 0x000000ff1d187207 */ /* 0x000fe40002800000 */
[----:B------:R-:W-:Y:S02]  /*9630*/  ISETP.NE.AND P5, PT, R44, 0x1f, PT ;  /* 0x0000001f2c00780c */ /* 0x000fe40003fa5270 */
[----:B------:R-:W-:Y:S01]  /*9640*/  LOP3.LUT R36, R31, R26, RZ, 0xfc, !PT ;  /* 0x0000001a1f247212 */ /* 0x000fe200078efcff */
[----:B------:R-:W-:-:S05]  /*9650*/  IMAD.IADD R37, R27, 0x1, R24 ;  /* 0x000000011b257824 */ /* 0x000fca00078e0218 */
[----:B------:R-:W-:Y:S05]  /*9660*/  SHFL.UP PT, R35, R37, 0x1, RZ ;  /* 0x0420000025237989 */ /* 0x000fea00000e00ff */
[----:B------:R-:W-:-:S05]  /*9670*/  @!P5 LEA R33, R51, UR4, 0x3 ;  /* 0x000000043321dc11 */ /* 0x000fca000f8e18ff */
[----:B------:R-:W-:Y:S01]  /*9680*/  @!P5 STS.64 [R33], R36 ;  /* 0x000000242100d388 */ /* 0x000fe20000000a00 */
[----:B------:R-:W-:Y:S06]  /*9690*/  BAR.SYNC.DEFER_BLOCKING 0x0 ;  /* 0x0000000000007b1d */ /* 0x000fec0000010000 */
[----:B------:R-:W0:Y:S04]  /*96a0*/  LDS.128 R28, [UR4] ;  /* 0x00000004ff1c7984 */ /* 0x000e280008000c00 */
[----:B------:R-:W1:Y:S01]  /*96b0*/  LDS.128 R24, [UR4+0x10] ;  /* 0x00001004ff187984 */ /* 0x000e620008000c00 */
[----:B0-----:R-:W-:-:S04]  /*96c0*/  ISETP.NE.AND P5, PT, R30, RZ, PT ;  /* 0x000000ff1e00720c */ /* 0x001fc80003fa5270 */
[----:B------:R-:W-:Y:S02]  /*96d0*/  SEL R32, R29, RZ, !P5 ;  /* 0x000000ff1d207207 */ /* 0x000fe40006800000 */
[----:B-1----:R-:W-:-:S03]  /*96e0*/  ISETP.NE.AND P5, PT, R24, RZ, PT ;  /* 0x000000ff1800720c */ /* 0x002fc60003fa5270 */
[----:B------:R-:W-:Y:S01]  /*96f0*/  IMAD.IADD R32, R31, 0x1, R32 ;  /* 0x000000011f207824 */ /* 0x000fe200078e0220 */
[----:B------:R-:W-:-:S04]  /*9700*/  LOP3.LUT R31, R30, R28, RZ, 0xfc, !PT ;  /* 0x0000001c1e1f7212 */ /* 0x000fc800078efcff */
[----:B------:R-:W-:Y:S02]  /*9710*/  SEL R34, R32, RZ, !P5 ;  /* 0x000000ff20227207 */ /* 0x000fe40006800000 */
[----:B------:R-:W-:-:S03]  /*9720*/  ISETP.NE.AND P5, PT, R51, 0x2, PT ;  /* 0x000000023300780c */ /* 0x000fc60003fa5270 */
[----:B------:R-:W-:Y:S01]  /*9730*/  IMAD.IADD R34, R25, 0x1, R34 ;  /* 0x0000000119227824 */ /* 0x000fe200078e0222 */
[----:B------:R-:W-:Y:S02]  /*9740*/  SEL R31, R31, R28, !P5 ;  /* 0x0000001c1f1f7207 */ /* 0x000fe40006800000 */
[----:B------:R-:W-:Y:S02]  /*9750*/  SEL R29, R32, R29, !P5 ;  /* 0x0000001d201d7207 */ /* 0x000fe40006800000 */
[----:B------:R-:W-:Y:S02]  /*9760*/  ISETP.NE.AND P5, PT, R26, RZ, PT ;  /* 0x000000ff1a00720c */ /* 0x000fe40003fa5270 */
[----:B------:R-:W-:Y:S02]  /*9770*/  LOP3.LUT R25, R24, R30, R28, 0xfe, !PT ;  /* 0x0000001e18197212 */ /* 0x000fe400078efe1c */
[----:B------:R-:W-:Y:S02]  /*9780*/  SEL R32, R34, RZ, !P5 ;  /* 0x000000ff22207207 */ /* 0x000fe40006800000 */
[----:B------:R-:W-:-:S02]  /*9790*/  ISETP.NE.AND P5, PT, R51, 0x3, PT ;  /* 0x000000033300780c */ /* 0x000fc40003fa5270 */
[----:B------:R-:W-:Y:S01]  /*97a0*/  LOP3.LUT R24, R26, R25, RZ, 0xfc, !PT ;  /* 0x000000191a187212 */ /* 0x000fe200078efcff */
[----:B------:R-:W-:Y:S01]  /*97b0*/  IMAD.IADD R32, R27, 0x1, R32 ;  /* 0x000000011b207824 */ /* 0x000fe200078e0220 */
[----:B------:R-:W-:Y:S02]  /*97c0*/  SEL R31, R25, R31, !P5 ;  /* 0x0000001f191f7207 */ /* 0x000fe40006800000 */
[----:B------:R-:W-:Y:S02]  /*97d0*/  SEL R29, R34, R29, !P5 ;  /* 0x0000001d221d7207 */ /* 0x000fe40006800000 */
[----:B------:R-:W-:Y:S01]  /*97e0*/  ISETP.NE.AND P5, PT, R51, 0x4, PT ;  /* 0x000000043300780c */ /* 0x000fe20003fa5270 */
[----:B------:R-:W-:Y:S03]  /*97f0*/  SHFL.UP PT, R34, R36, 0x1, RZ ;  /* 0x0420000024227989 */ /* 0x000fe600000e00ff */
[----:B------:R-:W-:-:S02]  /*9800*/  SEL R24, R24, R31, !P5 ;  /* 0x0000001f18187207 */ /* 0x000fc40006800000 */
[----:B------:R-:W-:Y:S02]  /*9810*/  SEL R27, R32, R29, !P5 ;  /* 0x0000001d201b7207 */ /* 0x000fe40006800000 */
[----:B------:R-:W0:Y:S02]  /*9820*/  LDS.128 R28, [UR4+0x20] ;  /* 0x00002004ff1c7984 */ /* 0x000e240008000c00 */
[C---:B0-----:R-:W-:Y:S02]  /*9830*/  ISETP.NE.AND P5, PT, R28.reuse, RZ, PT ;  /* 0x000000ff1c00720c */ /* 0x041fe40003fa5270 */
[----:B------:R-:W-:Y:S02]  /*9840*/  LOP3.LUT R25, R28, R26, R25, 0xfe, !PT ;  /* 0x0000001a1c197212 */ /* 0x000fe400078efe19 */
[----:B------:R-:W-:Y:S02]  /*9850*/  SEL R32, R32, RZ, !P5 ;  /* 0x000000ff20207207 */ /* 0x000fe40006800000 */
        /* <DEDUP_REMOVED lines=13> */
[----:B------:R-:W0:Y:S01]  /*9930*/  LDS.64 R28, [UR4+0x30] ;  /* 0x00003004ff1c7984 */ /* 0x000e220008000a00 */
[----:B------:R-:W-:Y:S02]  /*9940*/  SEL R27, R38, R27, !P6 ;  /* 0x0000001b261b7207 */ /* 0x000fe40007000000 */
[----:B------:R-:W-:Y:S02]  /*9950*/  @P5 ISETP.NE.AND P6, PT, R34, RZ, PT ;  /* 0x000000ff2200520c */ /* 0x000fe40003fc5270 */
[----:B------:R-:W-:Y:S02]  /*9960*/  @P5 LOP3.LUT R34, R24, R33, RZ, 0xfc, !PT ;  /* 0x0000002118225212 */ /* 0x000fe400078efcff */
[----:B------:R-:W-:Y:S02]  /*9970*/  @P5 SEL R26, R27, RZ, !P6 ;  /* 0x000000ff1b1a5207 */ /* 0x000fe40007000000 */
[----:B------:R-:W-:-:S13]  /*9980*/  ISETP.NE.AND P6, PT, R44, RZ, P5 ;  /* 0x000000ff2c00720c */ /* 0x000fda0002fc5270 */
[----:B------:R-:W-:-:S04]  /*9990*/  @P6 IMAD.IADD R27, R35, 0x1, R26 ;  /* 0x00000001231b6824 */ /* 0x000fc800078e021a */
[----:B------:R-:W-:Y:S01]  /*99a0*/  @P5 IMAD.MOV.U32 R35, RZ, RZ, R27 ;  /* 0x000000ffff235224 */ /* 0x000fe200078e001b */
[C---:B0-----:R-:W-:Y:S02]  /*99b0*/  ISETP.NE.AND P6, PT, R28.reuse, RZ, PT ;  /* 0x000000ff1c00720c */ /* 0x041fe40003fc5270 */
[----:B------:R-:W-:Y:S02]  /*99c0*/  LOP3.LUT R33, R28, R30, R25, 0xfe, !PT ;  /* 0x0000001e1c217212 */ /* 0x000fe400078efe19 */
[----:B------:R-:W-:-:S05]  /*99d0*/  SEL R38, R38, RZ, !P6 ;  /* 0x000000ff26267207 */ /* 0x000fca0007000000 */
[----:B------:R-:W-:Y:S01]  /*99e0*/  IMAD.IADD R31, R29, 0x1, R38 ;  /* 0x000000011d1f7824 */ /* 0x000fe200078e0226 */
[----:B------:R-:W-:Y:S06]  /*99f0*/  @P5 BRA `(.L_x_199) ;  /* 0x0000000c00b05947 */ /* 0x000fec0003800000 */
        /* <DEDUP_REMOVED lines=19> */
.L_x_201:
        /* <DEDUP_REMOVED lines=29> */
.L_x_246:
        /* <DEDUP_REMOVED lines=64> */
.L_x_260:
[----:B------:R-:W-:Y:S05]  /*a100*/  @!P5 BRA `(.L_x_203) ;  /* 0x000000040084d947 */ /* 0x000fea0003800000 */
[----:B------:R-:W-:-:S07]  /*a110*/  IMAD.MOV.U32 R40, RZ, RZ, 0x3a0 ;  /* 0x000003a0ff287424 */ /* 0x000fce00078e00ff */
.L_x_207:
[----:B------:R-:W-:Y:S01]  /*a120*/  SHF.R.U32.HI R40, RZ, 0x1, R40 ;  /* 0x00000001ff287819 */ /* 0x000fe20000011628 */
[----:B------:R-:W-:-:S04]  /*a130*/  IMAD.WIDE R42, R41, 0x10, R38 ;  /* 0x00000010292a7825 */ /* 0x000fc800078e0226 */
[----:B------:R-:W-:-:S07]  /*a140*/  IMAD.MOV.U32 R46, RZ, RZ, R40 ;  /* 0x000000ffff2e7224 */ /* 0x000fce00078e0028 */
.L_x_205:
        /* <DEDUP_REMOVED lines=29> */
.L_x_263:
        /* <DEDUP_REMOVED lines=63> */
.L_x_277:
[----:B------:R-:W-:Y:S05]  /*a710*/  @P5 BRA `(.L_x_207) ;  /* 0xfffffff800805947 */ /* 0x000fea000383ffff */
.L_x_203:
        /* <DEDUP_REMOVED lines=17> */
.L_x_209:
[----:B------:R-:W-:Y:S05]  /*a830*/  BSYNC.RECONVERGENT B0 ;  /* 0x0000000000007941 */ /* 0x000fea0003800200 */
.L_x_208:
        /* <DEDUP_REMOVED lines=8> */
.L_x_199:
        /* <DEDUP_REMOVED lines=75> */
.L_x_198:
[----:B------:R-:W0:Y:S01]  /*ad70*/  S2R R24, SR_LANEID ;  /* 0x0000000000187919 */ /* 0x000e220000000000 */
[----:B------:R-:W-:Y:S01]  /*ad80*/  BAR.SYNC.DEFER_BLOCKING 0x0 ;  /* 0x0000000000007b1d */ /* 0x000fe20000010000 */
[----:B------:R-:W-:Y:S01]  /*ad90*/  ISETP.NE.AND P0, PT, R3, RZ, PT ;  /* 0x000000ff0300720c */ /* 0x000fe20003f05270 */
[----:B------:R-:W-:-:S04]  /*ada0*/  IMAD.IADD R23, R23, 0x1, R0 ;  /* 0x0000000117177824 */ /* 0x000fc800078e0200 */
[----:B------:R-:W1:Y:S01]  /*adb0*/  LDCU.64 UR6, c[0x0][0x398] ;  /* 0x00007300ff0677ac */ /* 0x000e620008000a00 */
[----:B------:R-:W2:Y:S01]  /*adc0*/  S2R R28, SR_TID.X ;  /* 0x00000000001c7919 */ /* 0x000ea20000002100 */
[----:B------:R-:W3:Y:S01]  /*add0*/  S2R R3, SR_CTAID.X ;  /* 0x0000000000037919 */ /* 0x000ee20000002500 */
[----:B0-----:R-:W-:Y:S02]  /*ade0*/  IMAD R26, R24, 0x4c, R49 ;  /* 0x0000004c181a7824 */ /* 0x001fe400078e0231 */
[----:B------:R-:W0:Y:S03]  /*adf0*/  S2R R24, SR_TID.X ;  /* 0x0000000000187919 */ /* 0x000e260000002100 */
[----:B------:R4:W-:Y:S04]  /*ae00*/  STS.128 [R26], R4 ;  /* 0x000000041a007388 */ /* 0x0009e80000000c00 */
[----:B------:R-:W-:Y:S01]  /*ae10*/  STS.128 [R26+0x10], R8 ;  /* 0x000010081a007388 */ /* 0x000fe20000000c00 */
[----:B--2---:R-:W-:-:S03]  /*ae20*/  LOP3.LUT R51, R28, 0x3e0, RZ, 0xc0, !PT ;  /* 0x000003e01c337812 */ /* 0x004fc600078ec0ff */
[----:B------:R-:W-:Y:S04]  /*ae30*/  STS.128 [R26+0x20], R12 ;  /* 0x0000200c1a007388 */ /* 0x000fe80000000c00 */
[----:B------:R-:W-:Y:S04]  /*ae40*/  STS.128 [R26+0x30], R16 ;  /* 0x000030101a007388 */ /* 0x000fe80000000c00 */
[----:B------:R-:W-:Y:S01]  /*ae50*/  STS.128 [R26+0x40], R20 ;  /* 0x000040141a007388 */ /* 0x000fe20000000c00 */
[----:B------:R-:W-:-:S03]  /*ae60*/  NOP ;  /* 0x0000000000007918 */ /* 0x000fc60000000000 */
[----:B------:R-:W-:Y:S01]  /*ae70*/  LDS R25, [R49] ;  /* 0x0000000031197984 */ /* 0x000fe20000000800 */
[----:B----4-:R-:W-:-:S03]  /*ae80*/  LOP3.LUT R4, R28, 0x1f, RZ, 0xc0, !PT ;  /* 0x0000001f1c047812 */ /* 0x010fc600078ec0ff */
[----:B------:R-:W-:Y:S01]  /*ae90*/  LDS R27, [R49+0x80] ;  /* 0x00008000311b7984 */ /* 0x000fe20000000800 */
[C---:B0-----:R-:W-:Y:S01]  /*aea0*/  LOP3.LUT R6, R24.reuse, 0x3e0, RZ, 0xc0, !PT ;  /* 0x000003e018067812 */ /* 0x041fe200078ec0ff */
[----:B------:R-:W-:Y:S02]  /*aeb0*/  IMAD R53, R51, 0x14, R4 ;  /* 0x0000001433357824 */ /* 0x000fe400078e0204 */
[----:B------:R-:W-:Y:S01]  /*aec0*/  LDS R5, [R49+0x100] ;  /* 0x0001000031057984 */ /* 0x000fe20000000800 */
[----:B---3--:R-:W-:Y:S02]  /*aed0*/  IMAD R4, R3, 0x1180, RZ ;  /* 0x0000118003047824 */ /* 0x008fe400078e02ff */
[C---:B------:R-:W-:Y:S01]  /*aee0*/  VIADD R51, R53.reuse, 0x60 ;  /* 0x0000006035337836 */ /* 0x040fe20000000000 */
[----:B------:R-:W-:Y:S01]  /*aef0*/  LDS R7, [R49+0x180] ;  /* 0x0001800031077984 */ /* 0x000fe20000000800 */
[C---:B------:R-:W-:Y:S02]  /*af00*/  VIADD R55, R53.reuse, 0xc0 ;  /* 0x000000c035377836 */ /* 0x040fe40000000000 */
[----:B------:R-:W-:Y:S01]  /*af10*/  VIADD R57, R53, 0xe0 ;  /* 0x000000e035397836 */ /* 0x000fe20000000000 */
        /* <DEDUP_REMOVED lines=18> */
[----:B0-----:R-:W-:-:S02]  /*b040*/  LOP3.LUT R49, R24, 0x1f, RZ, 0xc0, !PT ;  /* 0x0000001f18317812 */ /* 0x001fc400078ec0ff */
[----:B------:R-:W-:-:S03]  /*b050*/  IADD3 R3, P0, PT, R4, R53, RZ ;  /* 0x0000003504037210 */ /* 0x000fc60007f1e0ff */
[----:B------:R-:W-:Y:S02]  /*b060*/  IMAD R6, R6, 0x14, R49 ;  /* 0x0000001406067824 */ /* 0x000fe400078e0231 */
[----:B------:R-:W-:Y:S02]  /*b070*/  VIADD R49, R53, 0x20 ;  /* 0x0000002035317836 */ /* 0x000fe40000000000 */
[----:B------:R-:W-:Y:S01]  /*b080*/  IMAD.X R4, RZ, RZ, RZ, P0 ;  /* 0x000000ffff047224 */ /* 0x000fe200000e06ff */
[----:B-1----:R-:W-:-:S04]  /*b090*/  LEA R2, P0, R3, UR6, 0x2 ;  /* 0x0000000603027c11 */ /* 0x002fc8000f8010ff */
[----:B------:R-:W-:Y:S01]  /*b0a0*/  LEA.HI.X R3, R3, UR7, R4, 0x2, P0 ;  /* 0x0000000703037c11 */ /* 0x000fe200080f1404 */
[----:B------:R-:W0:Y:S02]  /*b0b0*/  LDS R0, [UR4+0x4600] ;  /* 0x00460004ff007984 */ /* 0x000e240008000800 */
[-C--:B0-----:R-:W-:Y:S02]  /*b0c0*/  ISETP.GE.AND P5, PT, R53, R0.reuse, PT ;  /* 0x000000003500720c */ /* 0x081fe40003fa6270 */
[-C--:B------:R-:W-:Y:S01]  /*b0d0*/  ISETP.GE.AND P4, PT, R49, R0.reuse, PT ;  /* 0x000000003100720c */ /* 0x080fe20003f86270 */
[----:B------:R-:W-:Y:S01]  /*b0e0*/  VIADD R49, R53, 0x80 ;  /* 0x0000008035317836 */ /* 0x000fe20000000000 */
[-C--:B------:R-:W-:Y:S01]  /*b0f0*/  ISETP.GE.AND P3, PT, R51, R0.reuse, PT ;  /* 0x000000003300720c */ /* 0x080fe20003f66270 */
[----:B------:R-:W-:Y:S01]  /*b100*/  VIADD R51, R53, 0xa0 ;  /* 0x000000a035337836 */ /* 0x000fe20000000000 */
[-C--:B------:R-:W-:Y:S02]  /*b110*/  ISETP.GE.AND P0, PT, R55, R0.reuse, PT ;  /* 0x000000003700720c */ /* 0x080fe40003f06270 */
[-C--:B------:R-:W-:Y:S01]  /*b120*/  ISETP.GE.AND P2, PT, R49, R0.reuse, PT ;  /* 0x000000003100720c */ /* 0x080fe20003f46270 */
[----:B------:R-:W-:Y:S01]  /*b130*/  VIADD R49, R53, 0x100 ;  /* 0x0000010035317836 */ /* 0x000fe20000000000 */
[-C--:B------:R-:W-:Y:S01]  /*b140*/  ISETP.GE.AND P1, PT, R51, R0.reuse, PT ;  /* 0x000000003300720c */ /* 0x080fe20003f26270 */
[----:B------:R-:W-:Y:S01]  /*b150*/  VIADD R51, R53, 0x120 ;  /* 0x0000012035337836 */ /* 0x000fe20000000000 */
[-C--:B------:R-:W-:Y:S01]  /*b160*/  ISETP.GE.AND P6, PT, R57, R0.reuse, PT ;  /* 0x000000003900720c */ /* 0x080fe20003fc6270 */
[----:B------:R0:W-:Y:S01]  /*b170*/  @!P5 STG.E desc[UR8][R2.64], R25 ;  /* 0x000000190200d986 */ /* 0x0001e2000c101908 */
[----:B------:R-:W-:Y:S01]  /*b180*/  ISETP.GE.AND P5, PT, R49, R0, PT ;  /* 0x000000003100720c */ /* 0x000fe20003fa6270 */
[----:B------:R-:W-:-:S02]  /*b190*/  VIADD R49, R6, 0x40 ;  /* 0x0000004006317836 */ /* 0x000fc40000000000 */
[----:B------:R-:W-:Y:S01]  /*b1a0*/  @!P4 STG.E desc[UR8][R2.64+0x80], R27 ;  /* 0x0000801b0200c986 */ /* 0x000fe2000c101908 */
[-C--:B------:R-:W-:Y:S01]  /*b1b0*/  ISETP.GE.AND P4, PT, R51, R0.reuse, PT ;  /* 0x000000003300720c */ /* 0x080fe20003f86270 */
[C---:B------:R-:W-:Y:S02]  /*b1c0*/  VIADD R51, R6.reuse, 0x140 ;  /* 0x0000014006337836 */ /* 0x040fe40000000000 */
[----:B------:R1:W-:Y:S01]  /*b1d0*/  @!P3 STG.E desc[UR8][R2.64+0x180], R7 ;  /* 0x000180070200b986 */ /* 0x0003e2000c101908 */
[-C--:B------:R-:W-:Y:S01]  /*b1e0*/  ISETP.GE.AND P3, PT, R49, R0.reuse, PT ;  /* 0x000000003100720c */ /* 0x080fe20003f66270 */
[----:B------:R-:W-:Y:S02]  /*b1f0*/  VIADD R53, R53, 0x160 ;  /* 0x0000016035357836 */ /* 0x000fe40000000000 */
[----:B0-----:R-:W-:Y:S01]  /*b200*/  VIADD R25, R6, 0x180 ;  /* 0x0000018006197836 */ /* 0x001fe20000000000 */
[----:B------:R0:W-:Y:S01]  /*b210*/  @!P2 STG.E desc[UR8][R2.64+0x200], R9 ;  /* 0x000200090200a986 */ /* 0x0001e2000c101908 */
[----:B------:R-:W-:-:S03]  /*b220*/  ISETP.GE.AND P2, PT, R51, R0, PT ;  /* 0x000000003300720c */ /* 0x000fc60003f46270 */
[----:B------:R2:W-:Y:S01]  /*b230*/  @!P1 STG.E desc[UR8][R2.64+0x280], R11 ;  /* 0x0002800b02009986 */ /* 0x0005e2000c101908 */
[-C--:B------:R-:W-:Y:S01]  /*b240*/  ISETP.GE.AND P1, PT, R53, R0.reuse, PT ;  /* 0x000000003500720c */ /* 0x080fe20003f26270 */
[----:B-1----:R-:W-:Y:S02]  /*b250*/  VIADD R7, R6, 0x1c0 ;  /* 0x000001c006077836 */ /* 0x002fe40000000000 */
[----:B------:R2:W-:Y:S01]  /*b260*/  @!P0 STG.E desc[UR8][R2.64+0x300], R13 ;  /* 0x0003000d02008986 */ /* 0x0005e2000c101908 */
[----:B------:R-:W-:-:S03]  /*b270*/  ISETP.GE.AND P0, PT, R25, R0, PT ;  /* 0x000000001900720c */ /* 0x000fc60003f06270 */
[----:B------:R2:W-:Y:S01]  /*b280*/  @!P5 STG.E desc[UR8][R2.64+0x400], R17 ;  /* 0x000400110200d986 */ /* 0x0005e2000c101908 */
[C---:B0-----:R-:W-:Y:S01]  /*b290*/  VIADD R9, R6.reuse, 0x1e0 ;  /* 0x000001e006097836 */ /* 0x041fe20000000000 */
[-C--:B------:R-:W-:Y:S01]  /*b2a0*/  ISETP.GE.AND P5, PT, R7, R0.reuse, PT ;  /* 0x000000000700720c */ /* 0x080fe20003fa6270 */
[C---:B------:R-:W-:Y:S01]  /*b2b0*/  VIADD R7, R6.reuse, 0x200 ;  /* 0x0000020006077836 */ /* 0x040fe20000000000 */
[----:B------:R2:W-:Y:S02]  /*b2c0*/  @!P4 STG.E desc[UR8][R2.64+0x480], R19 ;  /* 0x000480130200c986 */ /* 0x0005e4000c101908 */
[-C--:B------:R-:W-:Y:S01]  /*b2d0*/  ISETP.GE.AND P4, PT, R9, R0.reuse, PT ;  /* 0x000000000900720c */ /* 0x080fe20003f86270 */
[C---:B------:R-:W-:Y:S01]  /*b2e0*/  VIADD R9, R6.reuse, 0x220 ;  /* 0x0000022006097836 */ /* 0x040fe20000000000 */
[----:B------:R2:W-:Y:S01]  /*b2f0*/  @!P3 STG.E desc[UR8][R2.64+0x100], R5 ;  /* 0x000100050200b986 */ /* 0x0005e2000c101908 */
[----:B------:R-:W-:Y:S01]  /*b300*/  ISETP.GE.AND P3, PT, R7, R0, PT ;  /* 0x000000000700720c */ /* 0x000fe20003f66270 */
[----:B------:R-:W-:-:S02]  /*b310*/  VIADD R7, R6, 0x260 ;  /* 0x0000026006077836 */ /* 0x000fc40000000000 */
        /* <DEDUP_REMOVED lines=17> */
.L_x_145:
[----:B------:R-:W-:Y:S01]  /*b430*/  BSSY B1, `(.L_x_210) ;  /* 0x0000006000017945 */ /* 0x000fe20003800000 */
[----:B------:R-:W-:Y:S01]  /*b440*/  PLOP3.LUT P5, PT, P5, PT, PT, 0x8, 0x80 ;  /* 0x000000000080781c */ /* 0x000fe20002fae170 */
[----:B------:R-:W-:-:S12]  /*b450*/  IMAD.MOV.U32 R60, RZ, RZ, -0x1 ;  /* 0xffffffffff3c7424 */ /* 0x000fd800078e00ff */
[----:B------:R-:W-:Y:S05]  /*b460*/  WARPSYNC.COLLECTIVE R60, `(.L_x_211) ;  /* 0x000000003c087348 */ /* 0x000fea0003c00000 */
[----:B------:R-:W-:Y:S01]  /*b470*/  VOTE.ANY P5, P5 ;  /* 0x0000000000ff7806 */ /* 0x000fe200028a0100 */
[----:B------:R-:W-:-:S12]  /*b480*/  ENDCOLLECTIVE ;  /* 0x000000000000791b */ /* 0x000fd80003800000 */
.L_x_211:
[----:B------:R-:W-:Y:S05]  /*b490*/  BSYNC B1 ;  /* 0x0000000000017941 */ /* 0x000fea0003800000 */
.L_x_210:
[----:B------:R-:W-:Y:S05]  /*b4a0*/  BRA `(.L_x_212) ;  /* 0xffffff84002c7947 */ /* 0x000fea000383ffff */
.L_x_147:
        /* <DEDUP_REMOVED lines=10> */
.L_x_214:
[----:B------:R-:W-:Y:S05]  /*b550*/  BSYNC B1 ;  /* 0x0000000000017941 */ /* 0x000fea0003800000 */
.L_x_213:
        /* <DEDUP_REMOVED lines=12> */
.L_x_215:
[-C--:B------:R-:W-:Y:S02]  /*b620*/  ISETP.GE.AND P1, PT, R0, R67.reuse, PT ;  /* 0x000000430000720c */ /* 0x080fe40003f26270 */
[----:B------:R-:W-:Y:S01]  /*b630*/  ISETP.GT.AND P3, PT, R46, R67, PT ;  /* 0x000000432e00720c */ /* 0x000fe20003f64270 */
[----:B------:R-:W-:Y:S02]  /*b640*/  IMAD.MOV.U32 R59, RZ, RZ, R45 ;  /* 0x000000ffff3b7224 */ /* 0x000fe400078e002d */
[----:B------:R-:W-:-:S10]  /*b650*/  IMAD.MOV.U32 R52, RZ, RZ, R68 ;  /* 0x000000ffff347224 */ /* 0x000fd400078e0044 */
[----:B------:R-:W-:Y:S05]  /*b660*/  WARPSYNC.COLLECTIVE R60, `(.L_x_216) ;  /* 0x000000003c087348 */ /* 0x000fea0003c00000 */
[----:B------:R0:W1:Y:S02]  /*b670*/  SHFL.DOWN P5, R68, R59, R66, R67 ;  /* 0x080000423b447389 */ /* 0x00006400000a0043 */
[----:B01----:R-:W-:Y:S05]  /*b680*/  ENDCOLLECTIVE ;  /* 0x000000000000791b */ /* 0x003fea0003800000 */
.L_x_216:
        /* <DEDUP_REMOVED lines=12> */
.L_x_217:
[----:B------:R-:W-:Y:S02]  /*b750*/  IMAD.MOV.U32 R59, RZ, RZ, R50 ;  /* 0x000000ffff3b7224 */ /* 0x000fe400078e0032 */
[----:B------:R-:W-:-:S07]  /*b760*/  IMAD.MOV.U32 R62, RZ, RZ, R68 ;  /* 0x000000ffff3e7224 */ /* 0x000fce00078e0044 */
[----:B------:R-:W-:Y:S05]  /*b770*/  WARPSYNC.COLLECTIVE R60, `(.L_x_218) ;  /* 0x000000003c087348 */ /* 0x000fea0003c00000 */
[----:B------:R0:W1:Y:S02]  /*b780*/  SHFL.DOWN P5, R68, R59, R66, R67 ;  /* 0x080000423b447389 */ /* 0x00006400000a0043 */
[----:B01----:R-:W-:Y:S05]  /*b790*/  ENDCOLLECTIVE ;  /* 0x000000000000791b */ /* 0x003fea0003800000 */
.L_x_218:
        /* <DEDUP_REMOVED lines=10> */
.L_x_219:
[----:B------:R-:W-:Y:S01]  /*b840*/  IMAD.MOV.U32 R59, RZ, RZ, R44 ;  /* 0x000000ffff3b7224 */ /* 0x000fe200078e002c */
[----:B------:R-:W-:-:S07]  /*b850*/  SEL R45, R68, RZ, !P3 ;  /* 0x000000ff442d7207 */ /* 0x000fce0005800000 */
[----:B------:R-:W-:Y:S05]  /*b860*/  WARPSYNC.COLLECTIVE R60, `(.L_x_220) ;  /* 0x000000003c087348 */ /* 0x000fea0003c00000 */
[----:B------:R0:W1:Y:S02]  /*b870*/  SHFL.DOWN P5, R68, R59, R66, R67 ;  /* 0x080000423b447389 */ /* 0x00006400000a0043 */
[----:B01----:R-:W-:Y:S05]  /*b880*/  ENDCOLLECTIVE ;  /* 0x000000000000791b */ /* 0x003fea0003800000 */
.L_x_220:
[----:B------:R-:W-:-:S05]  /*b890*/  LOP3.LUT P1, R64, R50, RZ, R45, 0xfa, !PT ;  /* 0x000000ff32407212 */ /* 0x000fca000782fa2d */
[----:B------:R-:W-:Y:S02]  /*b8a0*/  IMAD.MOV.U32 R59, RZ, RZ, R64 ;  /* 0x000000ffff3b7224 */ /* 0x000fe400078e0040 */
[----:B------:R-:W-:Y:S02]  /*b8b0*/  IMAD.MOV.U32 R66, RZ, RZ, 0x8 ;  /* 0x00000008ff427424 */ /* 0x000fe400078e00ff */
[----:B------:R-:W-:-:S07]  /*b8c0*/  IMAD.MOV.U32 R63, RZ, RZ, R68 ;  /* 0x000000ffff3f7224 */ /* 0x000fce00078e0044 */
[----:B------:R-:W-:Y:S05]  /*b8d0*/  WARPSYNC.COLLECTIVE R60, `(.L_x_221) ;  /* 0x000000003c087348 */ /* 0x000fea0003c00000 */
[----:B------:R0:W1:Y:S02]  /*b8e0*/  SHFL.DOWN P5, R68, R59, R66, R67 ;  /* 0x080000423b447389 */ /* 0x00006400000a0043 */
[----:B01----:R-:W-:Y:S05]  /*b8f0*/  ENDCOLLECTIVE ;  /* 0x000000000000791b */ /* 0x003fea0003800000 */
.L_x_221:
        /* <DEDUP_REMOVED lines=11> */
.L_x_222:
[----:B------:R-:W-:-:S05]  /*b9b0*/  LOP3.LUT P2, R50, R64, RZ, R45, 0xfa, !PT ;  /* 0x000000ff40327212 */ /* 0x000fca000784fa2d */
[----:B------:R-:W-:Y:S02]  /*b9c0*/  IMAD.MOV.U32 R59, RZ, RZ, R50 ;  /* 0x000000ffff3b7224 */ /* 0x000fe400078e0032 */
[----:B------:R-:W-:Y:S02]  /*b9d0*/  IMAD.MOV.U32 R66, RZ, RZ, 0x10 ;  /* 0x00000010ff427424 */ /* 0x000fe400078e00ff */
[----:B------:R-:W-:-:S07]  /*b9e0*/  IMAD.MOV.U32 R52, RZ, RZ, R68 ;  /* 0x000000ffff347224 */ /* 0x000fce00078e0044 */
[----:B------:R-:W-:Y:S05]  /*b9f0*/  WARPSYNC.COLLECTIVE R60, `(.L_x_223) ;  /* 0x000000003c087348 */ /* 0x000fea0003c00000 */
[----:B------:R0:W1:Y:S02]  /*ba00*/  SHFL.DOWN P5, R68, R59, R66, R67 ;  /* 0x080000423b447389 */ /* 0x00006400000a0043 */
[----:B01----:R-:W-:Y:S05]  /*ba10*/  ENDCOLLECTIVE ;  /* 0x000000000000791b */ /* 0x003fea0003800000 */
.L_x_223:
        /* <DEDUP_REMOVED lines=9> */
.L_x_224:
        /* <DEDUP_REMOVED lines=10> */
.L_x_225:
[----:B------:R-:W-:-:S05]  /*bb50*/  IADD3 R62, P1, PT, R44, 0x200, RZ ;  /* 0x000002002c3e7810 */ /* 0x000fca0007f3e0ff */
[----:B------:R-:W-:Y:S01]  /*bb60*/  IMAD.X R63, RZ, RZ, R45, P1 ;  /* 0x000000ffff3f7224 */ /* 0x000fe200008e062d */
[----:B------:R-:W-:Y:S07]  /*bb70*/  BRA `(.L_x_226) ;  /* 0xffffff8000787947 */ /* 0x000fee000383ffff */
.L_x_149:
[----:B------:R-:W-:Y:S01]  /*bb80*/  BSSY B1, `(.L_x_227) ;  /* 0x0000006000017945 */ /* 0x000fe20003800000 */
[----:B------:R-:W-:Y:S01]  /*bb90*/  PLOP3.LUT P5, PT, P5, PT, PT, 0x8, 0x80 ;  /* 0x000000000080781c */ /* 0x000fe20002fae170 */
[----:B------:R-:W-:-:S12]  /*bba0*/  IMAD.MOV.U32 R60, RZ, RZ, -0x1 ;  /* 0xffffffffff3c7424 */ /* 0x000fd800078e00ff */
[----:B------:R-:W-:Y:S05]  /*bbb0*/  WARPSYNC.COLLECTIVE R60, `(.L_x_228) ;  /* 0x000000003c087348 */ /* 0x000fea0003c00000 */
[----:B------:R-:W-:Y:S01]  /*bbc0*/  VOTE.ANY P5, P5 ;  /* 0x0000000000ff7806 */ /* 0x000fe200028a0100 */
[----:B------:R-:W-:-:S12]  /*bbd0*/  ENDCOLLECTIVE ;  /* 0x000000000000791b */ /* 0x000fd80003800000 */
.L_x_228:
[----:B------:R-:W-:Y:S05]  /*bbe0*/  BSYNC B1 ;  /* 0x0000000000017941 */ /* 0x000fea0003800000 */
.L_x_227:
[----:B------:R-:W-:Y:S05]  /*bbf0*/  BRA `(.L_x_229) ;  /* 0xffffff8000e87947 */ /* 0x000fea000383ffff */
.L_x_151:
[----:B------:R-:W-:Y:S01]  /*bc00*/  BSSY B1, `(.L_x_230) ;  /* 0x0000006000017945 */ /* 0x000fe20003800000 */
[----:B------:R-:W-:Y:S01]  /*bc10*/  PLOP3.LUT P5, PT, P5, PT, PT, 0x8, 0x80 ;  /* 0x000000000080781c */ /* 0x000fe20002fae170 */
[----:B------:R-:W-:-:S12]  /*bc20*/  IMAD.MOV.U32 R60, RZ, RZ, -0x1 ;  /* 0xffffffffff3c7424 */ /* 0x000fd800078e00ff */
[----:B------:R-:W-:Y:S05]  /*bc30*/  WARPSYNC.COLLECTIVE R60, `(.L_x_231) ;  /* 0x000000003c087348 */ /* 0x000fea0003c00000 */
[----:B------:R-:W-:Y:S01]  /*bc40*/  VOTE.ANY R60, PT, P5 ;  /* 0x00000000003c7806 */ /* 0x000fe200028e0100 */
[----:B------:R-:W-:Y:S06]  /*bc50*/  ENDCOLLECTIVE ;  /* 0x000000000000791b */ /* 0x000fec0003800000 */
.L_x_231:
[----:B------:R-:W-:Y:S05]  /*bc60*/  BSYNC B1 ;  /* 0x0000000000017941 */ /* 0x000fea0003800000 */
.L_x_230:
        /* <DEDUP_REMOVED lines=12> */
.L_x_232:
[----:B------:R-:W-:Y:S01]  /*bd30*/  ISETP.GE.AND P0, PT, R0, R67, PT ;  /* 0x000000430000720c */ /* 0x000fe20003f06270 */
[----:B------:R-:W-:Y:S02]  /*bd40*/  IMAD.MOV.U32 R59, RZ, RZ, R45 ;  /* 0x000000ffff3b7224 */ /* 0x000fe400078e002d */
[----:B------:R-:W-:-:S10]  /*bd50*/  IMAD.MOV.U32 R58, RZ, RZ, R68 ;  /* 0x000000ffff3a7224 */ /* 0x000fd400078e0044 */
[----:B------:R-:W-:Y:S05]  /*bd60*/  WARPSYNC.COLLECTIVE R60, `(.L_x_233) ;  /* 0x000000003c087348 */ /* 0x000fea0003c00000 */
[----:B------:R0:W1:Y:S02]  /*bd70*/  SHFL.DOWN P5, R68, R59, R66, R67 ;  /* 0x080000423b447389 */ /* 0x00006400000a0043 */
[----:B01----:R-:W-:Y:S05]  /*bd80*/  ENDCOLLECTIVE ;  /* 0x000000000000791b */ /* 0x003fea0003800000 */
.L_x_233:
        /* <DEDUP_REMOVED lines=11> */
.L_x_234:
[----:B------:R-:W-:Y:S01]  /*be40*/  ISETP.GT.AND P0, PT, R45, R67, PT ;  /* 0x000000432d00720c */ /* 0x000fe20003f04270 */
[----:B------:R-:W-:Y:S02]  /*be50*/  IMAD.MOV.U32 R59, RZ, RZ, R58 ;  /* 0x000000ffff3b7224 */ /* 0x000fe400078e003a */
[----:B------:R-:W-:-:S10]  /*be60*/  IMAD.MOV.U32 R44, RZ, RZ, R68 ;  /* 0x000000ffff2c7224 */ /* 0x000fd400078e0044 */
[----:B------:R-:W-:Y:S05]  /*be70*/  WARPSYNC.COLLECTIVE R60, `(.L_x_235) ;  /* 0x000000003c087348 */ /* 0x000fea0003c00000 */
[----:B------:R0:W1:Y:S02]  /*be80*/  SHFL.DOWN P5, R68, R59, R66, R67 ;  /* 0x080000423b447389 */ /* 0x00006400000a0043 */
[----:B01----:R-:W-:Y:S05]  /*be90*/  ENDCOLLECTIVE ;  /* 0x000000000000791b */ /* 0x003fea0003800000 */
.L_x_235:
        /* <DEDUP_REMOVED lines=9> */
.L_x_236:
        /* <DEDUP_REMOVED lines=9> */
.L_x_237:
        /* <DEDUP_REMOVED lines=10> */
.L_x_238:
[----:B------:R-:W-:Y:S02]  /*c060*/  IMAD.MOV.U32 R59, RZ, RZ, R58 ;  /* 0x000000ffff3b7224 */ /* 0x000fe400078e003a */
[----:B------:R-:W-:-:S07]  /*c070*/  IMAD.MOV.U32 R69, RZ, RZ, R68 ;  /* 0x000000ffff457224 */ /* 0x000fce00078e0044 */
[----:B------:R-:W-:Y:S05]  /*c080*/  WARPSYNC.COLLECTIVE R60, `(.L_x_239) ;  /* 0x000000003c087348 */ /* 0x000fea0003c00000 */
[----:B------:R0:W1:Y:S02]  /*c090*/  SHFL.DOWN P5, R68, R59, R66, R67 ;  /* 0x080000423b447389 */ /* 0x00006400000a0043 */
[----:B01----:R-:W-:Y:S05]  /*c0a0*/  ENDCOLLECTIVE ;  /* 0x000000000000791b */ /* 0x003fea0003800000 */
.L_x_239:
        /* <DEDUP_REMOVED lines=10> */
.L_x_240:
[----:B------:R-:W-:Y:S01]  /*c150*/  ISETP.GT.AND P1, PT, R44, R67, PT ;  /* 0x000000432c00720c */ /* 0x000fe20003f24270 */
[----:B------:R-:W-:-:S04]  /*c160*/  IMAD.IADD R45, R58, 0x1, R45 ;  /* 0x000000013a2d7824 */ /* 0x000fc800078e022d */
[----:B------:R-:W-:Y:S02]  /*c170*/  IMAD.MOV.U32 R59, RZ, RZ, R45 ;  /* 0x000000ffff3b7224 */ /* 0x000fe400078e002d */
[----:B------:R-:W-:-:S07]  /*c180*/  IMAD.MOV.U32 R58, RZ, RZ, R68 ;  /* 0x000000ffff3a7224 */ /* 0x000fce00078e0044 */
[----:B------:R-:W-:Y:S05]  /*c190*/  WARPSYNC.COLLECTIVE R60, `(.L_x_241) ;  /* 0x000000003c087348 */ /* 0x000fea0003c00000 */
[----:B------:R0:W1:Y:S02]  /*c1a0*/  SHFL.DOWN P5, R68, R59, R66, R67 ;  /* 0x080000423b447389 */ /* 0x00006400000a0043 */
[----:B01----:R-:W-:Y:S05]  /*c1b0*/  ENDCOLLECTIVE ;  /* 0x000000000000791b */ /* 0x003fea0003800000 */
.L_x_241:
        /* <DEDUP_REMOVED lines=13> */
.L_x_242:
[----:B------:R-:W-:Y:S05]  /*c290*/  BRA `(.L_x_243) ;  /* 0xffffff80003c7947 */ /* 0x000fea000383ffff */
.L_x_200:
[----:B------:R-:W-:Y:S01]  /*c2a0*/  BSSY B0, `(.L_x_244) ;  /* 0x0000006000007945 */ /* 0x000fe20003800000 */
[----:B------:R-:W-:Y:S01]  /*c2b0*/  PLOP3.LUT P5, PT, P5, PT, PT, 0x8, 0x80 ;  /* 0x000000000080781c */ /* 0x000fe20002fae170 */
[----:B------:R-:W-:-:S12]  /*c2c0*/  IMAD.MOV.U32 R60, RZ, RZ, -0x1 ;  /* 0xffffffffff3c7424 */ /* 0x000fd800078e00ff */
[----:B------:R-:W-:Y:S05]  /*c2d0*/  WARPSYNC.COLLECTIVE R60, `(.L_x_245) ;  /* 0x000000003c087348 */ /* 0x000fea0003c00000 */
[----:B------:R-:W-:Y:S01]  /*c2e0*/  VOTE.ANY P5, P5 ;  /* 0x0000000000ff7806 */ /* 0x000fe200028a0100 */
[----:B------:R-:W-:-:S12]  /*c2f0*/  ENDCOLLECTIVE ;  /* 0x000000000000791b */ /* 0x000fd80003800000 */
.L_x_245:
[----:B------:R-:W-:Y:S05]  /*c300*/  BSYNC B0 ;  /* 0x0000000000007941 */ /* 0x000fea0003800000 */
.L_x_244:
[----:B------:R-:W-:Y:S05]  /*c310*/  BRA `(.L_x_246) ;  /* 0xffffffd800787947 */ /* 0x000fea000383ffff */
.L_x_202:
[----:B------:R-:W-:Y:S01]  /*c320*/  BSSY B0, `(.L_x_247) ;  /* 0x0000006000007945 */ /* 0x000fe20003800000 */
[----:B------:R-:W-:Y:S01]  /*c330*/  PLOP3.LUT P5, PT, P5, PT, PT, 0x8, 0x80 ;  /* 0x000000000080781c */ /* 0x000fe20002fae170 */
[----:B------:R-:W-:-:S12]  /*c340*/  IMAD.MOV.U32 R60, RZ, RZ, -0x1 ;  /* 0xffffffffff3c7424 */ /* 0x000fd800078e00ff */
[----:B------:R-:W-:Y:S05]  /*c350*/  WARPSYNC.COLLECTIVE R60, `(.L_x_248) ;  /* 0x000000003c087348 */ /* 0x000fea0003c00000 */
[----:B------:R-:W-:Y:S01]  /*c360*/  VOTE.ANY R60, PT, P5 ;  /* 0x00000000003c7806 */ /* 0x000fe200028e0100 */
[----:B------:R-:W-:Y:S06]  /*c370*/  ENDCOLLECTIVE ;  /* 0x000000000000791b */ /* 0x000fec0003800000 */
.L_x_248:
[----:B------:R-:W-:Y:S05]  /*c380*/  BSYNC B0 ;  /* 0x0000000000007941 */ /* 0x000fea0003800000 */
.L_x_247:
        /* <DEDUP_REMOVED lines=12> */
.L_x_249:
[----:B------:R-:W-:Y:S02]  /*c450*/  IMAD.MOV.U32 R59, RZ, RZ, R25 ;  /* 0x000000ffff3b7224 */ /* 0x000fe400078e0019 */
[----:B------:R-:W-:-:S07]  /*c460*/  IMAD.MOV.U32 R30, RZ, RZ, R68 ;  /* 0x000000ffff1e7224 */ /* 0x000fce00078e0044 */
[----:B------:R-:W-:Y:S05]  /*c470*/  WARPSYNC.COLLECTIVE R60, `(.L_x_250) ;  /* 0x000000003c087348 */ /* 0x000fea0003c00000 */
[----:B------:R0:W1:Y:S02]  /*c480*/  SHFL.DOWN P5, R68, R59, R66, R67 ;  /* 0x080000423b447389 */ /* 0x00006400000a0043 */
[----:B01----:R-:W-:Y:S05]  /*c490*/  ENDCOLLECTIVE ;  /* 0x000000000000791b */ /* 0x003fea0003800000 */
.L_x_250:
        /* <DEDUP_REMOVED lines=13> */
.L_x_251:
[----:B------:R-:W-:Y:S02]  /*c570*/  IMAD.MOV.U32 R59, RZ, RZ, R32 ;  /* 0x000000ffff3b7224 */ /* 0x000fe400078e0020 */
[----:B------:R-:W-:-:S07]  /*c580*/  IMAD.MOV.U32 R25, RZ, RZ, R68 ;  /* 0x000000ffff197224 */ /* 0x000fce00078e0044 */
[----:B------:R-:W-:Y:S05]  /*c590*/  WARPSYNC.COLLECTIVE R60, `(.L_x_252) ;  /* 0x000000003c087348 */ /* 0x000fea0003c00000 */
[----:B------:R0:W1:Y:S02]  /*c5a0*/  SHFL.DOWN P5, R68, R59, R66, R67 ;  /* 0x080000423b447389 */ /* 0x00006400000a0043 */
[----:B01----:R-:W-:Y:S05]  /*c5b0*/  ENDCOLLECTIVE ;  /* 0x000000000000791b */ /* 0x003fea0003800000 */
.L_x_252:
        /* <DEDUP_REMOVED lines=12> */
.L_x_253:
[----:B------:R-:W-:Y:S02]  /*c680*/  IMAD.MOV.U32 R59, RZ, RZ, R40 ;  /* 0x000000ffff3b7224 */ /* 0x000fe400078e0028 */
[----:B------:R-:W-:-:S07]  /*c690*/  IMAD.MOV.U32 R25, RZ, RZ, R68 ;  /* 0x000000ffff197224 */ /* 0x000fce00078e0044 */
[----:B------:R-:W-:Y:S05]  /*c6a0*/  WARPSYNC.COLLECTIVE R60, `(.L_x_254) ;  /* 0x000000003c087348 */ /* 0x000fea0003c00000 */
[----:B------:R0:W1:Y:S02]  /*c6b0*/  SHFL.DOWN P5, R68, R59, R66, R67 ;  /* 0x080000423b447389 */ /* 0x00006400000a0043 */
[----:B01----:R-:W-:Y:S05]  /*c6c0*/  ENDCOLLECTIVE ;  /* 0x000000000000791b */ /* 0x003fea0003800000 */
.L_x_254:
        /* <DEDUP_REMOVED lines=13> */
.L_x_255:
[----:B------:R-:W-:Y:S02]  /*c7a0*/  IMAD.MOV.U32 R59, RZ, RZ, R32 ;  /* 0x000000ffff3b7224 */ /* 0x000fe400078e0020 */
[----:B------:R-:W-:-:S07]  /*c7b0*/  IMAD.MOV.U32 R25, RZ, RZ, R68 ;  /* 0x000000ffff197224 */ /* 0x000fce00078e0044 */
[----:B------:R-:W-:Y:S05]  /*c7c0*/  WARPSYNC.COLLECTIVE R60, `(.L_x_256) ;  /* 0x000000003c087348 */ /* 0x000fea0003c00000 */
[----:B------:R0:W1:Y:S02]  /*c7d0*/  SHFL.DOWN P5, R68, R59, R66, R67 ;  /* 0x080000423b447389 */ /* 0x00006400000a0043 */
[----:B01----:R-:W-:Y:S05]  /*c7e0*/  ENDCOLLECTIVE ;  /* 0x000000000000791b */ /* 0x003fea0003800000 */
.L_x_256:
        /* <DEDUP_REMOVED lines=14> */
.L_x_257:
[----:B------:R-:W-:Y:S02]  /*c8d0*/  IMAD.MOV.U32 R59, RZ, RZ, R40 ;  /* 0x000000ffff3b7224 */ /* 0x000fe400078e0028 */
[----:B------:R-:W-:-:S07]  /*c8e0*/  IMAD.MOV.U32 R25, RZ, RZ, R68 ;  /* 0x000000ffff197224 */ /* 0x000fce00078e0044 */
[----:B------:R-:W-:Y:S05]  /*c8f0*/  WARPSYNC.COLLECTIVE R60, `(.L_x_258) ;  /* 0x000000003c087348 */ /* 0x000fea0003c00000 */
[----:B------:R0:W1:Y:S02]  /*c900*/  SHFL.DOWN P5, R68, R59, R66, R67 ;  /* 0x080000423b447389 */ /* 0x00006400000a0043 */
[----:B01----:R-:W-:Y:S05]  /*c910*/  ENDCOLLECTIVE ;  /* 0x000000000000791b */ /* 0x003fea0003800000 */
.L_x_258:
        /* <DEDUP_REMOVED lines=11> */
.L_x_259:
[----:B------:R-:W-:Y:S05]  /*c9d0*/  BRA `(.L_x_260) ;  /* 0xffffffd400c87947 */ /* 0x000fea000383ffff */
.L_x_204:
[----:B------:R-:W-:Y:S01]  /*c9e0*/  BSSY B0, `(.L_x_261) ;  /* 0x0000006000007945 */ /* 0x000fe20003800000 */
[----:B------:R-:W-:Y:S01]  /*c9f0*/  PLOP3.LUT P5, PT, P5, PT, PT, 0x8, 0x80 ;  /* 0x000000000080781c */ /* 0x000fe20002fae170 */
[----:B------:R-:W-:-:S12]  /*ca00*/  IMAD.MOV.U32 R60, RZ, RZ, -0x1 ;  /* 0xffffffffff3c7424 */ /* 0x000fd800078e00ff */
[----:B------:R-:W-:Y:S05]  /*ca10*/  WARPSYNC.COLLECTIVE R60, `(.L_x_262) ;  /* 0x000000003c087348 */ /* 0x000fea0003c00000 */
[----:B------:R-:W-:Y:S01]  /*ca20*/  VOTE.ANY P5, P5 ;  /* 0x0000000000ff7806 */ /* 0x000fe200028a0100 */
[----:B------:R-:W-:-:S12]  /*ca30*/  ENDCOLLECTIVE ;  /* 0x000000000000791b */ /* 0x000fd80003800000 */
.L_x_262:
[----:B------:R-:W-:Y:S05]  /*ca40*/  BSYNC B0 ;  /* 0x0000000000007941 */ /* 0x000fea0003800000 */
.L_x_261:
[----:B------:R-:W-:Y:S05]  /*ca50*/  BRA `(.L_x_263) ;  /* 0xffffffd800307947 */ /* 0x000fea000383ffff */
.L_x_206:
[----:B------:R-:W-:Y:S01]  /*ca60*/  BSSY B0, `(.L_x_264) ;  /* 0x0000006000007945 */ /* 0x000fe20003800000 */
[----:B------:R-:W-:Y:S01]  /*ca70*/  PLOP3.LUT P5, PT, P5, PT, PT, 0x8, 0x80 ;  /* 0x000000000080781c */ /* 0x000fe20002fae170 */
[----:B------:R-:W-:-:S12]  /*ca80*/  IMAD.MOV.U32 R60, RZ, RZ, -0x1 ;  /* 0xffffffffff3c7424 */ /* 0x000fd800078e00ff */
[----:B------:R-:W-:Y:S05]  /*ca90*/  WARPSYNC.COLLECTIVE R60, `(.L_x_265) ;  /* 0x000000003c087348 */ /* 0x000fea0003c00000 */
[----:B------:R-:W-:Y:S01]  /*caa0*/  VOTE.ANY R60, PT, P5 ;  /* 0x00000000003c7806 */ /* 0x000fe200028e0100 */
[----:B------:R-:W-:Y:S06]  /*cab0*/  ENDCOLLECTIVE ;  /* 0x000000000000791b */ /* 0x000fec0003800000 */
.L_x_265:
[----:B------:R-:W-:Y:S05]  /*cac0*/  BSYNC B0 ;  /* 0x0000000000007941 */ /* 0x000fea0003800000 */
.L_x_264:
        /* <DEDUP_REMOVED lines=11> */
.L_x_266:
[----:B------:R-:W-:Y:S02]  /*cb80*/  IMAD.MOV.U32 R59, RZ, RZ, R25 ;  /* 0x000000ffff3b7224 */ /* 0x000fe400078e0019 */
[----:B------:R-:W-:-:S07]  /*cb90*/  IMAD.MOV.U32 R42, RZ, RZ, R68 ;  /* 0x000000ffff2a7224 */ /* 0x000fce00078e0044 */
[----:B------:R-:W-:Y:S05]  /*cba0*/  WARPSYNC.COLLECTIVE R60, `(.L_x_267) ;  /* 0x000000003c087348 */ /* 0x000fea0003c00000 */
[----:B------:R0:W1:Y:S02]  /*cbb0*/  SHFL.DOWN P5, R68, R59, R66, R67 ;  /* 0x080000423b447389 */ /* 0x00006400000a0043 */
[----:B01----:R-:W-:Y:S05]  /*cbc0*/  ENDCOLLECTIVE ;  /* 0x000000000000791b */ /* 0x003fea0003800000 */
.L_x_267:
        /* <DEDUP_REMOVED lines=13> */
.L_x_268:
[----:B------:R-:W-:Y:S02]  /*cca0*/  IMAD.MOV.U32 R59, RZ, RZ, R46 ;  /* 0x000000ffff3b7224 */ /* 0x000fe400078e002e */
[----:B------:R-:W-:-:S07]  /*ccb0*/  IMAD.MOV.U32 R25, RZ, RZ, R68 ;  /* 0x000000ffff197224 */ /* 0x000fce00078e0044 */
[----:B------:R-:W-:Y:S05]  /*ccc0*/  WARPSYNC.COLLECTIVE R60, `(.L_x_269) ;  /* 0x000000003c087348 */ /* 0x000fea0003c00000 */
[----:B------:R0:W1:Y:S02]  /*ccd0*/  SHFL.DOWN P5, R68, R59, R66, R67 ;  /* 0x080000423b447389 */ /* 0x00006400000a0043 */
[----:B01----:R-:W-:Y:S05]  /*cce0*/  ENDCOLLECTIVE ;  /* 0x000000000000791b */ /* 0x003fea0003800000 */
.L_x_269:
        /* <DEDUP_REMOVED lines=12> */
.L_x_270:
[----:B------:R-:W-:Y:S02]  /*cdb0*/  IMAD.MOV.U32 R59, RZ, RZ, R48 ;  /* 0x000000ffff3b7224 */ /* 0x000fe400078e0030 */
[----:B------:R-:W-:-:S07]  /*cdc0*/  IMAD.MOV.U32 R25, RZ, RZ, R68 ;  /* 0x000000ffff197224 */ /* 0x000fce00078e0044 */
[----:B------:R-:W-:Y:S05]  /*cdd0*/  WARPSYNC.COLLECTIVE R60, `(.L_x_271) ;  /* 0x000000003c087348 */ /* 0x000fea0003c00000 */
[----:B------:R0:W1:Y:S02]  /*cde0*/  SHFL.DOWN P5, R68, R59, R66, R67 ;  /* 0x080000423b447389 */ /* 0x00006400000a0043 */
[----:B01----:R-:W-:Y:S05]  /*cdf0*/  ENDCOLLECTIVE ;  /* 0x000000000000791b */ /* 0x003fea0003800000 */
.L_x_271:
        /* <DEDUP_REMOVED lines=12> */
.L_x_272:
[----:B------:R-:W-:Y:S02]  /*cec0*/  IMAD.MOV.U32 R59, RZ, RZ, R46 ;  /* 0x000000ffff3b7224 */ /* 0x000fe400078e002e */
[----:B------:R-:W-:-:S07]  /*ced0*/  IMAD.MOV.U32 R25, RZ, RZ, R68 ;  /* 0x000000ffff197224 */ /* 0x000fce00078e0044 */
[----:B------:R-:W-:Y:S05]  /*cee0*/  WARPSYNC.COLLECTIVE R60, `(.L_x_273) ;  /* 0x000000003c087348 */ /* 0x000fea0003c00000 */
[----:B------:R0:W1:Y:S02]  /*cef0*/  SHFL.DOWN P5, R68, R59, R66, R67 ;  /* 0x080000423b447389 */ /* 0x00006400000a0043 */
[----:B01----:R-:W-:Y:S05]  /*cf00*/  ENDCOLLECTIVE ;  /* 0x000000000000791b */ /* 0x003fea0003800000 */
.L_x_273:
        /* <DEDUP_REMOVED lines=12> */
.L_x_274:
[----:B------:R-:W-:Y:S02]  /*cfd0*/  IMAD.MOV.U32 R59, RZ, RZ, R24 ;  /* 0x000000ffff3b7224 */ /* 0x000fe400078e0018 */
[----:B------:R-:W-:-:S07]  /*cfe0*/  IMAD.MOV.U32 R43, RZ, RZ, R68 ;  /* 0x000000ffff2b7224 */ /* 0x000fce00078e0044 */
[----:B------:R-:W-:Y:S05]  /*cff0*/  WARPSYNC.COLLECTIVE R60, `(.L_x_275) ;  /* 0x000000003c087348 */ /* 0x000fea0003c00000 */
[----:B------:R0:W1:Y:S02]  /*d000*/  SHFL.DOWN P5, R68, R59, R66, R67 ;  /* 0x080000423b447389 */ /* 0x00006400000a0043 */
[----:B01----:R-:W-:Y:S05]  /*d010*/  ENDCOLLECTIVE ;  /* 0x000000000000791b */ /* 0x003fea0003800000 */
.L_x_275:
        /* <DEDUP_REMOVED lines=14> */
.L_x_276:
[----:B------:R-:W-:Y:S05]  /*d100*/  BRA `(.L_x_277) ;  /* 0xffffffd400807947 */ /* 0x000fea000383ffff */
.L_x_278:
        /* <DEDUP_REMOVED lines=15> */
.L_x_564:


//--------------------- .text._ZN3cub18CUB_300001_SM_10006detail11scan_by_key25DeviceScanByKeyInitKernelINS0_24ReduceByKeyScanTileStateIjiLb1EEEN6thrust24THRUST_300001_SM_1000_NS18transform_iteratorI12RowKeyStrideNS7_17counting_iteratorIiNS7_11use_defaultESB_SB_EESB_SB_EEjEEvT_T0_PN4cuda3std3__415iterator_traitsISF_vE10value_typeET1_i --------------------------
	.section	.text._ZN3cub18CUB_300001_SM_10006detail11scan_by_key25DeviceScanByKeyInitKernelINS0_24ReduceByKeyScanTileStateIjiLb1EEEN6thrust24THRUST_300001_SM_1000_NS18transform_iteratorI12RowKeyStrideNS7_17counting_iteratorIiNS7_11use_defaultESB_SB_EESB_SB_EEjEEvT_T0_PN4cuda3std3__415iterator_traitsISF_vE10value_typeET1_i,"ax",@progbits
	.align	128
        .global         _ZN3cub18CUB_300001_SM_10006detail11scan_by_key25DeviceScanByKeyInitKernelINS0_24ReduceByKeyScanTileStateIjiLb1EEEN6thrust24THRUST_300001_SM_1000_NS18transform_iteratorI12RowKeyStrideNS7_17counting_iteratorIiNS7_11use_defaultESB_SB_EESB_SB_EEjEEvT_T0_PN4cuda3std3__415iterator_traitsISF_vE10value_typeET1_i
        .type           _ZN3cub18CUB_300001_SM_10006detail11scan_by_key25DeviceScanByKeyInitKernelINS0_24ReduceByKeyScanTileStateIjiLb1EEEN6thrust24THRUST_300001_SM_1000_NS18transform_iteratorI12RowKeyStrideNS7_17counting_iteratorIiNS7_11use_defaultESB_SB_EESB_SB_EEjEEvT_T0_PN4cuda3std3__415iterator_traitsISF_vE10value_typeET1_i,@function
        .size           _ZN3cub18CUB_300001_SM_10006detail11scan_by_key25DeviceScanByKeyInitKernelINS0_24ReduceByKeyScanTileStateIjiLb1EEEN6thrust24THRUST_300001_SM_1000_NS18transform_iteratorI12RowKeyStrideNS7_17counting_iteratorIiNS7_11use_defaultESB_SB_EESB_SB_EEjEEvT_T0_PN4cuda3std3__415iterator_traitsISF_vE10value_typeET1_i,(.L_x_565 - _ZN3cub18CUB_300001_SM_10006detail11scan_by_key25DeviceScanByKeyInitKernelINS0_24ReduceByKeyScanTileStateIjiLb1EEEN6thrust24THRUST_300001_SM_1000_NS18transform_iteratorI12RowKeyStrideNS7_17counting_iteratorIiNS7_11use_defaultESB_SB_EESB_SB_EEjEEvT_T0_PN4cuda3std3__415iterator_traitsISF_vE10value_typeET1_i)
        .other          _ZN3cub18CUB_300001_SM_10006detail11scan_by_key25DeviceScanByKeyInitKernelINS0_24ReduceByKeyScanTileStateIjiLb1EEEN6thrust24THRUST_300001_SM_1000_NS18transform_iteratorI12RowKeyStrideNS7_17counting_iteratorIiNS7_11use_defaultESB_SB_EESB_SB_EEjEEvT_T0_PN4cuda3std3__415iterator_traitsISF_vE10value_typeET1_i,@"STO_CUDA_ENTRY STV_DEFAULT"
_ZN3cub18CUB_300001_SM_10006detail11scan_by_key25DeviceScanByKeyInitKernelINS0_24ReduceByKeyScanTileStateIjiLb1EEEN6thrust24THRUST_300001_SM_1000_NS18transform_iteratorI12RowKeyStrideNS7_17counting_iteratorIiNS7_11use_defaultESB_SB_EESB_SB_EEjEEvT_T0_PN4cuda3std3__415iterator_traitsISF_vE10value_typeET1_i:
.text._ZN3cub18CUB_300001_SM_10006detail11scan_by_key25DeviceScanByKeyInitKernelINS0_24ReduceByKeyScanTileStateIjiLb1EEEN6thrust24THRUST_300001_SM_1000_NS18transform_iteratorI12RowKeyStrideNS7_17counting_iteratorIiNS7_11use_defaultESB_SB_EESB_SB_EEjEEvT_T0_PN4cuda3std3__415iterator_traitsISF_vE10value_typeET1_i:
        /* <DEDUP_REMOVED lines=53> */
.L_x_279:
        /* <DEDUP_REMOVED lines=11> */
.L_x_565:


//--------------------- .text._ZN3cub18CUB_300001_SM_10006detail11scan_by_key21DeviceScanByKeyKernelINS2_10policy_hubIN6thrust24THRUST_300001_SM_1000_NS18transform_iteratorI6RowKeyNS6_17counting_iteratorIiNS6_11use_defaultESA_SA_EESA_SA_EEjjN4cuda3std3__44plusIvEEE10Policy1000ESC_NS7_I8CastByteNS6_10device_ptrIhEESA_SA_EEPjNS0_24ReduceByKeyScanTileStateIjiLb1EEENSF_8equal_toIvEESH_NS0_8NullTypeEmjiEEvT0_PT9_T1_T2_T3_iT4_T5_T6_T7_ --------------------------
	.section	.text._ZN3cub18CUB_300001_SM_10006detail11scan_by_key21DeviceScanByKeyKernelINS2_10policy_hubIN6thrust24THRUST_300001_SM_1000_NS18transform_iteratorI6RowKeyNS6_17counting_iteratorIiNS6_11use_defaultESA_SA_EESA_SA_EEjjN4cuda3std3__44plusIvEEE10Policy1000ESC_NS7_I8CastByteNS6_10device_ptrIhEESA_SA_EEPjNS0_24ReduceByKeyScanTileStateIjiLb1EEENSF_8equal_toIvEESH_NS0_8NullTypeEmjiEEvT0_PT9_T1_T2_T3_iT4_T5_T6_T7_,"ax",@progbits
	.align	128
        .global         _ZN3cub18CUB_300001_SM_10006detail11scan_by_key21DeviceScanByKeyKernelINS2_10policy_hubIN6thrust24THRUST_300001_SM_1000_NS18transform_iteratorI6RowKeyNS6_17counting_iteratorIiNS6_11use_defaultESA_SA_EESA_SA_EEjjN4cuda3std3__44plusIvEEE10Policy1000ESC_NS7_I8CastByteNS6_10device_ptrIhEESA_SA_EEPjNS0_24ReduceByKeyScanTileStateIjiLb1EEENSF_8equal_toIvEESH_NS0_8NullTypeEmjiEEvT0_PT9_T1_T2_T3_iT4_T5_T6_T7_
        .type           _ZN3cub18CUB_300001_SM_10006detail11scan_by_key21DeviceScanByKeyKernelINS2_10policy_hubIN6thrust24THRUST_300001_SM_1000_NS18transform_iteratorI6RowKeyNS6_17counting_iteratorIiNS6_11use_defaultESA_SA_EESA_SA_EEjjN4cuda3std3__44plusIvEEE10Policy1000ESC_NS7_I8CastByteNS6_10device_ptrIhEESA_SA_EEPjNS0_24ReduceByKeyScanTileStateIjiLb1EEENSF_8equal_toIvEESH_NS0_8NullTypeEmjiEEvT0_PT9_T1_T2_T3_iT4_T5_T6_T7_,@function
        .size           _ZN3cub18CUB_300001_SM_10006detail11scan_by_key21DeviceScanByKeyKernelINS2_10policy_hubIN6thrust24THRUST_300001_SM_1000_NS18transform_iteratorI6RowKeyNS6_17counting_iteratorIiNS6_11use_defaultESA_SA_EESA_SA_EEjjN4cuda3std3__44plusIvEEE10Policy1000ESC_NS7_I8CastByteNS6_10device_ptrIhEESA_SA_EEPjNS0_24ReduceByKeyScanTileStateIjiLb1EEENSF_8equal_toIvEESH_NS0_8NullTypeEmjiEEvT0_PT9_T1_T2_T3_iT4_T5_T6_T7_,(.L_x_566 - _ZN3cub18CUB_300001_SM_10006detail11scan_by_key21DeviceScanByKeyKernelINS2_10policy_hubIN6thrust24THRUST_300001_SM_1000_NS18transform_iteratorI6RowKeyNS6_17counting_iteratorIiNS6_11use_defaultESA_SA_EESA_SA_EEjjN4cuda3std3__44plusIvEEE10Policy1000ESC_NS7_I8CastByteNS6_10device_ptrIhEESA_SA_EEPjNS0_24ReduceByKeyScanTileStateIjiLb1EEENSF_8equal_toIvEESH_NS0_8NullTypeEmjiEEvT0_PT9_T1_T2_T3_iT4_T5_T6_T7_)
        .other          _ZN3cub18CUB_300001_SM_10006detail11scan_by_key21DeviceScanByKeyKernelINS2_10policy_hubIN6thrust24THRUST_300001_SM_1000_NS18transform_iteratorI6RowKeyNS6_17counting_iteratorIiNS6_11use_defaultESA_SA_EESA_SA_EEjjN4cuda3std3__44plusIvEEE10Policy1000ESC_NS7_I8CastByteNS6_10device_ptrIhEESA_SA_EEPjNS0_24ReduceByKeyScanTileStateIjiLb1EEENSF_8equal_toIvEESH_NS0_8NullTypeEmjiEEvT0_PT9_T1_T2_T3_iT4_T5_T6_T7_,@"STO_CUDA_ENTRY STV_DEFAULT"
_ZN3cub18CUB_300001_SM_10006detail11scan_by_key21DeviceScanByKeyKernelINS2_10policy_hubIN6thrust24THRUST_300001_SM_1000_NS18transform_iteratorI6RowKeyNS6_17counting_iteratorIiNS6_11use_defaultESA_SA_EESA_SA_EEjjN4cuda3std3__44plusIvEEE10Policy1000ESC_NS7_I8CastByteNS6_10device_ptrIhEESA_SA_EEPjNS0_24ReduceByKeyScanTileStateIjiLb1EEENSF_8equal_toIvEESH_NS0_8NullTypeEmjiEEvT0_PT9_T1_T2_T3_iT4_T5_T6_T7_:
.text._ZN3cub18CUB_300001_SM_10006detail11scan_by_key21DeviceScanByKeyKernelINS2_10policy_hubIN6thrust24THRUST_300001_SM_1000_NS18transform_iteratorI6RowKeyNS6_17counting_iteratorIiNS6_11use_defaultESA_SA_EESA_SA_EEjjN4cuda3std3__44plusIvEEE10Policy1000ESC_NS7_I8CastByteNS6_10device_ptrIhEESA_SA_EEPjNS0_24ReduceByKeyScanTileStateIjiLb1EEENSF_8equal_toIvEESH_NS0_8NullTypeEmjiEEvT0_PT9_T1_T2_T3_iT4_T5_T6_T7_:
        /* <DEDUP_REMOVED lines=12> */
[----:B------:R-:W-:Y:S01]  /*00c0*/  IMAD.MOV.U32 R38, RZ, RZ, RZ ;  /* 0x000000ffff267224 */ /* 0x000fe200078e00ff */
[----:B------:R-:W-:Y:S01]  /*00d0*/  UMOV UR4, 0x400 ;  /* 0x0000040000047882 */ /* 0x000fe20000000000 */
[----:B------:R-:W2:Y:S04]  /*00e0*/  LDCU.64 UR6, c[0x0][0x390] ;  /* 0x00007200ff0677ac */ /* 0x000ea80008000a00 */
[----:B------:R-:W3:Y:S01]  /*00f0*/  S2UR UR5, SR_CgaCtaId ;  /* 0x00000000000579c3 */ /* 0x000ee20000008800 */
[----:B0-----:R-:W-:-:S04]  /*0100*/  IABS R31, R3 ;  /* 0x00000003001f7213 */ /* 0x001fc80000000000 */
[----:B------:R-:W0:Y:S01]  /*0110*/  I2F.RP R6, R31 ;  /* 0x0000001f00067306 */ /* 0x000e220000209400 */
[----:B---3--:R-:W-:Y:S01]  /*0120*/  ULEA UR4, UR5, UR4, 0x18 ;  /* 0x0000000405047291 */ /* 0x008fe2000f8ec0ff */
[C---:B-1----:R-:W-:Y:S02]  /*0130*/  LOP3.LUT R41, R58.reuse, 0x1f, RZ, 0xc0, !PT ;  /* 0x0000001f3a297812 */ /* 0x042fe400078ec0ff */
[----:B------:R-:W-:-:S05]  /*0140*/  LOP3.LUT R0, R58, 0x3e0, RZ, 0xc0, !PT ;  /* 0x000003e03a007812 */ /* 0x000fca00078ec0ff */
[----:B------:R-:W-:Y:S01]  /*0150*/  IMAD R41, R0, 0x14, R41 ;  /* 0x0000001400297824 */ /* 0x000fe200078e0229 */
[----:B0-----:R-:W0:Y:S04]  /*0160*/  MUFU.RCP R6, R6 ;  /* 0x0000000600067308 */ /* 0x001e280000001000 */
[----:B------:R-:W-:-:S04]  /*0170*/  IADD3 R34, PT, PT, R41, R2, R4 ;  /* 0x0000000229227210 */ /* 0x000fc80007ffe004 */
[----:B------:R-:W-:Y:S01]  /*0180*/  IABS R2, R34 ;  /* 0x0000002200027213 */ /* 0x000fe20000000000 */
[C---:B------:R-:W-:Y:S02]  /*0190*/  VIADD R52, R34.reuse, 0x20 ;  /* 0x0000002022347836 */ /* 0x040fe40000000000 */
[C---:B------:R-:W-:Y:S02]  /*01a0*/  VIADD R50, R34.reuse, 0x40 ;  /* 0x0000004022327836 */ /* 0x040fe40000000000 */
[C---:B------:R-:W-:Y:S02]  /*01b0*/  VIADD R44, R34.reuse, 0xa0 ;  /* 0x000000a0222c7836 */ /* 0x040fe40000000000 */
        /* <DEDUP_REMOVED lines=8> */
[C---:B------:R-:W-:Y:S01]  /*0240*/  VIADD R22, R34.reuse, 0x140 ;  /* 0x0000014022167836 */ /* 0x040fe20000000000 */
[----:B------:R-:W-:Y:S01]  /*0250*/  IABS R56, R32 ;  /* 0x0000002000387213 */ /* 0x000fe20000000000 */
[----:B------:R-:W0:Y:S01]  /*0260*/  F2I.FTZ.U32.TRUNC.NTZ R39, R39 ;  /* 0x0000002700277305 */ /* 0x000e22000021f000 */
[----:B------:R-:W-:Y:S01]  /*0270*/  IABS R40, R48 ;  /* 0x0000003000287213 */ /* 0x000fe20000000000 */
[C---:B------:R-:W-:Y:S01]  /*0280*/  VIADD R46, R34.reuse, 0x80 ;  /* 0x00000080222e7836 */ /* 0x040fe20000000000 */
[----:B------:R-:W-:Y:S01]  /*0290*/  IABS R66, R22 ;  /* 0x0000001600427213 */ /* 0x000fe20000000000 */
[----:B------:R-:W-:Y:S01]  /*02a0*/  VIADD R24, R34, 0x120 ;  /* 0x0000012022187836 */ /* 0x000fe20000000000 */
[-C--:B------:R-:W-:Y:S01]  /*02b0*/  LOP3.LUT R52, R52, R3.reuse, RZ, 0x3c, !PT ;  /* 0x0000000334347212 */ /* 0x080fe200078e3cff */
[C---:B------:R-:W-:Y:S01]  /*02c0*/  VIADD R20, R34.reuse, 0x160 ;  /* 0x0000016022147836 */ /* 0x040fe20000000000 */
[----:B------:R-:W-:Y:S01]  /*02d0*/  IABS R42, R46 ;  /* 0x0000002e002a7213 */ /* 0x000fe20000000000 */
        /* <DEDUP_REMOVED lines=8> */
[----:B0-----:R-:W-:Y:S01]  /*0360*/  IMAD.MOV R7, RZ, RZ, -R39 ;  /* 0x000000ffff077224 */ /* 0x001fe200078e0a27 */
[----:B------:R-:W-:Y:S01]  /*0370*/  IABS R47, R12 ;  /* 0x0000000c002f7213 */ /* 0x000fe20000000000 */
[----:B------:R-:W-:Y:S01]  /*0380*/  VIADD R14, R34, 0x1c0 ;  /* 0x000001c0220e7836 */ /* 0x000fe20000000000 */
[----:B------:R-:W-:Y:S01]  /*0390*/  IABS R60, R26 ;  /* 0x0000001a003c7213 */ /* 0x000fe20000000000 */
[----:B------:R-:W-:Y:S01]  /*03a0*/  IMAD.MOV.U32 R0, RZ, RZ, R7 ;  /* 0x000000ffff007224 */ /* 0x000fe200078e0007 */
[----:B------:R-:W-:-:S02]  /*03b0*/  LOP3.LUT R48, R48, R3, RZ, 0x3c, !PT ;  /* 0x0000000330307212 */ /* 0x000fc400078e3cff */
[----:B------:R-:W-:Y:S01]  /*03c0*/  IABS R45, R14 ;  /* 0x0000000e002d7213 */ /* 0x000fe20000000000 */
[----:B------:R-:W-:Y:S01]  /*03d0*/  IMAD R7, R0, R31, RZ ;  /* 0x0000001f00077224 */ /* 0x000fe200078e02ff */
[-C--:B------:R-:W-:Y:S02]  /*03e0*/  LOP3.LUT R50, R50, R3.reuse, RZ, 0x3c, !PT ;  /* 0x0000000332327212 */ /* 0x080fe400078e3cff */
[----:B------:R-:W-:Y:S01]  /*03f0*/  LOP3.LUT R46, R46, R3, RZ, 0x3c, !PT ;  /* 0x000000032e2e7212 */ /* 0x000fe200078e3cff */
[----:B------:R-:W-:Y:S01]  /*0400*/  IMAD.HI.U32 R38, R39, R7, R38 ;  /* 0x0000000727267227 */ /* 0x000fe200078e0026 */
[-C--:B------:R-:W-:Y:S02]  /*0410*/  LOP3.LUT R44, R44, R3.reuse, RZ, 0x3c, !PT ;  /* 0x000000032c2c7212 */ /* 0x080fe400078e3cff */
[-C--:B------:R-:W-:Y:S02]  /*0420*/  LOP3.LUT R36, R36, R3.reuse, RZ, 0x3c, !PT ;  /* 0x0000000324247212 */ /* 0x080fe400078e3cff */
[-C--:B------:R-:W-:Y:S01]  /*0430*/  LOP3.LUT R32, R32, R3.reuse, RZ, 0x3c, !PT ;  /* 0x0000000320207212 */ /* 0x080fe200078e3cff */
[----:B------:R-:W-:Y:S01]  /*0440*/  IMAD.HI.U32 R39, R38, R2, RZ ;  /* 0x0000000226277227 */ /* 0x000fe200078e00ff */
[----:B------:R-:W-:-:S02]  /*0450*/  LOP3.LUT R24, R24, R3, RZ, 0x3c, !PT ;  /* 0x0000000318187212 */ /* 0x000fc400078e3cff */
[-C--:B------:R-:W-:Y:S01]  /*0460*/  LOP3.LUT R26, R26, R3.reuse, RZ, 0x3c, !PT ;  /* 0x000000031a1a7212 */ /* 0x080fe200078e3cff */
[----:B------:R-:W-:Y:S01]  /*0470*/  IMAD.MOV R0, RZ, RZ, -R39 ;  /* 0x000000ffff007224 */ /* 0x000fe200078e0a27 */
[-C--:B------:R-:W-:Y:S01]  /*0480*/  LOP3.LUT R22, R22, R3.reuse, RZ, 0x3c, !PT ;  /* 0x0000000316167212 */ /* 0x080fe200078e3cff */
[----:B------:R-:W-:Y:S01]  /*0490*/  IMAD.HI.U32 R35, R38, R6, RZ ;  /* 0x0000000626237227 */ /* 0x000fe200078e00ff */
[-C--:B------:R-:W-:Y:S02]  /*04a0*/  LOP3.LUT R20, R20, R3.reuse, RZ, 0x3c, !PT ;  /* 0x0000000314147212 */ /* 0x080fe400078e3cff */
[-C--:B------:R-:W-:Y:S01]  /*04b0*/  LOP3.LUT R18, R18, R3.reuse, RZ, 0x3c, !PT ;  /* 0x0000000312127212 */ /* 0x080fe200078e3cff */
[C---:B------:R-:W-:Y:S01]  /*04c0*/  IMAD R2, R31.reuse, R0, R2 ;  /* 0x000000001f027224 */ /* 0x040fe200078e0202 */
[-C--:B------:R-:W-:Y:S01]  /*04d0*/  LOP3.LUT R16, R16, R3.reuse, RZ, 0x3c, !PT ;  /* 0x0000000310107212 */ /* 0x080fe200078e3cff */
[----:B------:R-:W-:Y:S01]  /*04e0*/  IMAD.MOV R0, RZ, RZ, -R35 ;  /* 0x000000ffff007224 */ /* 0x000fe200078e0a23 */
[----:B------:R-:W-:Y:S01]  /*04f0*/  LOP3.LUT R12, R12, R3, RZ, 0x3c, !PT ;  /* 0x000000030c0c7212 */ /* 0x000fe200078e3cff */
[----:B------:R-:W-:Y:S01]  /*0500*/  IMAD.HI.U32 R29, R38, R28, RZ ;  /* 0x0000001c261d7227 */ /* 0x000fe200078e00ff */
[----:B------:R-:W-:-:S02]  /*0510*/  ISETP.GT.U32.AND P2, PT, R31, R2, PT ;  /* 0x000000021f00720c */ /* 0x000fc40003f44070 */
[----:B------:R-:W-:Y:S01]  /*0520*/  LOP3.LUT R14, R14, R3, RZ, 0x3c, !PT ;  /* 0x000000030e0e7212 */ /* 0x000fe200078e3cff */
[C---:B------:R-:W-:Y:S02]  /*0530*/  IMAD R0, R31.reuse, R0, R6 ;  /* 0x000000001f007224 */ /* 0x040fe400078e0206 */
[----:B------:R-:W-:Y:S02]  /*0540*/  IMAD.MOV R6, RZ, RZ, -R29 ;  /* 0x000000ffff067224 */ /* 0x000fe400078e0a1d */
[----:B------:R-:W-:Y:S01]  /*0550*/  IMAD.HI.U32 R21, R38, R64, RZ ;  /* 0x0000004026157227 */ /* 0x000fe200078e00ff */
[----:B------:R-:W-:-:S03]  /*0560*/  ISETP.GT.U32.AND P4, PT, R31, R0, PT ;  /* 0x000000001f00720c */ /* 0x000fc60003f84070 */
[C---:B------:R-:W-:Y:S02]  /*0570*/  IMAD R28, R31.reuse, R6, R28 ;  /* 0x000000061f1c7224 */ /* 0x040fe400078e021c */
[----:B------:R-:W-:Y:S02]  /*0580*/  IMAD.MOV R6, RZ, RZ, -R21 ;  /* 0x000000ffff067224 */ /* 0x000fe400078e0a15 */
[----:B------:R-:W-:Y:S01]  /*0590*/  IMAD.HI.U32 R19, R38, R54, RZ ;  /* 0x0000003626137227 */ /* 0x000fe200078e00ff */
[----:B------:R-:W-:-:S03]  /*05a0*/  ISETP.GT.U32.AND P0, PT, R31, R28, PT ;  /* 0x0000001c1f00720c */ /* 0x000fc60003f04070 */
[----:B------:R-:W-:Y:S02]  /*05b0*/  IMAD R64, R31, R6, R64 ;  /* 0x000000061f407224 */ /* 0x000fe400078e0240 */
[----:B------:R-:W-:Y:S02]  /*05c0*/  IMAD.MOV R6, RZ, RZ, -R19 ;  /* 0x000000ffff067224 */ /* 0x000fe400078e0a13 */
[----:B------:R-:W-:-:S04]  /*05d0*/  IMAD.HI.U32 R9, R38, R56, RZ ;  /* 0x0000003826097227 */ /* 0x000fc800078e00ff */
[----:B------:R-:W-:-:S04]  /*05e0*/  IMAD.HI.U32 R25, R38, R40, RZ ;  /* 0x0000002826197227 */ /* 0x000fc800078e00ff */
[----:B------:R-:W-:Y:S02]  /*05f0*/  IMAD R54, R31, R6, R54 ;  /* 0x000000061f367224 */ /* 0x000fe400078e0236 */
[----:B------:R-:W-:Y:S02]  /*0600*/  IMAD.MOV R6, RZ, RZ, -R9 ;  /* 0x000000ffff067224 */ /* 0x000fe400078e0a09 */
[----:B------:R-:W-:Y:S02]  /*0610*/  IMAD.MOV R7, RZ, RZ, -R25 ;  /* 0x000000ffff077224 */ /* 0x000fe400078e0a19 */
[----:B------:R-:W-:-:S04]  /*0620*/  IMAD.HI.U32 R17, R38, R66, RZ ;  /* 0x0000004226117227 */ /* 0x000fc800078e00ff */
[----:B------:R-:W-:Y:S02]  /*0630*/  @!P2 IMAD.IADD R2, R2, 0x1, -R31 ;  /* 0x000000010202a824 */ /* 0x000fe400078e0a1f */
[----:B------:R-:W-:-:S03]  /*0640*/  IMAD.HI.U32 R23, R38, R42, RZ ;  /* 0x0000002a26177227 */ /* 0x000fc600078e00ff */
[----:B------:R-:W-:Y:S01]  /*0650*/  ISETP.GE.U32.AND P5, PT, R2, R31, PT ;  /* 0x0000001f0200720c */ /* 0x000fe20003fa6070 */
[C---:B------:R-:W-:Y:S02]  /*0660*/  IMAD R56, R31.reuse, R6, R56 ;  /* 0x000000061f387224 */ /* 0x040fe400078e0238 */
[C---:B------:R-:W-:Y:S02]  /*0670*/  IMAD R40, R31.reuse, R7, R40 ;  /* 0x000000071f287224 */ /* 0x040fe400078e0228 */
[----:B------:R-:W-:Y:S02]  /*0680*/  IMAD.MOV R6, RZ, RZ, -R17 ;  /* 0x000000ffff067224 */ /* 0x000fe400078e0a11 */
[----:B------:R-:W-:Y:S01]  /*0690*/  IMAD.HI.U32 R7, R38, R62, RZ ;  /* 0x0000003e26077227 */ /* 0x000fe200078e00ff */
[----:B------:R-:W-:-:S03]  /*06a0*/  ISETP.GT.U32.AND P3, PT, R31, R40, PT ;  /* 0x000000281f00720c */ /* 0x000fc60003f64070 */
[----:B------:R-:W-:-:S04]  /*06b0*/  IMAD.HI.U32 R15, R38, R68, RZ ;  /* 0x00000044260f7227 */ /* 0x000fc800078e00ff */
[----:B------:R-:W-:Y:S02]  /*06c0*/  IMAD.MOV R8, RZ, RZ, -R23 ;  /* 0x000000ffff087224 */ /* 0x000fe400078e0a17 */
[C---:B------:R-:W-:Y:S02]  /*06d0*/  IMAD R66, R31.reuse, R6, R66 ;  /* 0x000000061f427224 */ /* 0x040fe400078e0242 */
[----:B------:R-:W-:Y:S02]  /*06e0*/  IMAD.MOV R11, RZ, RZ, -R7 ;  /* 0x000000ffff0b7224 */ /* 0x000fe400078e0a07 */
[----:B------:R-:W-:Y:S02]  /*06f0*/  IMAD.MOV R6, RZ, RZ, -R15 ;  /* 0x000000ffff067224 */ /* 0x000fe400078e0a0f */
[----:B------:R-:W-:Y:S02]  /*0700*/  IMAD R42, R31, R8, R42 ;  /* 0x000000081f2a7224 */ /* 0x000fe400078e022a */
[----:B------:R-:W-:-:S03]  /*0710*/  IMAD.HI.U32 R13, R38, R43, RZ ;  /* 0x0000002b260d7227 */ /* 0x000fc600078e00ff */
[C---:B------:R-:W-:Y:S01]  /*0720*/  ISETP.GT.U32.AND P1, PT, R31.reuse, R42, PT ;  /* 0x0000002a1f00720c */ /* 0x040fe20003f24070 */
[C---:B------:R-:W-:Y:S02]  /*0730*/  IMAD R62, R31.reuse, R11, R62 ;  /* 0x0000000b1f3e7224 */ /* 0x040fe400078e023e */
[----:B------:R-:W-:Y:S02]  /*0740*/  IMAD R68, R31, R6, R68 ;  /* 0x000000061f447224 */ /* 0x000fe400078e0244 */
[----:B------:R-:W-:-:S04]  /*0750*/  IMAD.HI.U32 R11, R38, R27, RZ ;  /* 0x0000001b260b7227 */ /* 0x000fc800078e00ff */
[----:B------:R-:W-:Y:S02]  /*0760*/  IMAD.MOV R6, RZ, RZ, -R13 ;  /* 0x000000ffff067224 */ /* 0x000fe400078e0a0d */
[----:B------:R-:W-:Y:S02]  /*0770*/  @!P4 IMAD.IADD R0, R0, 0x1, -R31 ;  /* 0x000000010000c824 */ /* 0x000fe400078e0a1f */
[----:B------:R-:W-:Y:S02]  /*0780*/  @!P2 VIADD R39, R39, 0x1 ;  /* 0x000000012727a836 */ /* 0x000fe40000000000 */
[----:B------:R-:W-:Y:S01]  /*0790*/  IMAD.MOV R30, RZ, RZ, -R11 ;  /* 0x000000ffff1e7224 */ /* 0x000fe200078e0a0b */
[----:B------:R-:W-:Y:S01]  /*07a0*/  ISETP.GE.U32.AND P6, PT, R0, R31, PT ;  /* 0x0000001f0000720c */ /* 0x000fe20003fc6070 */
[----:B------:R-:W-:Y:S02]  /*07b0*/  IMAD R43, R31, R6, R43 ;  /* 0x000000061f2b7224 */ /* 0x000fe400078e022b */
[----:B------:R-:W-:-:S02]  /*07c0*/  @!P0 IMAD.IADD R28, R28, 0x1, -R31 ;  /* 0x000000011c1c8824 */ /* 0x000fc400078e0a1f */
[----:B------:R-:W-:Y:S01]  /*07d0*/  @P5 VIADD R39, R39, 0x1 ;  /* 0x0000000127275836 */ /* 0x000fe20000000000 */
[----:B------:R-:W-:Y:S01]  /*07e0*/  ISETP.GT.U32.AND P5, PT, R31, R64, PT ;  /* 0x000000401f00720c */ /* 0x000fe20003fa4070 */
[----:B------:R-:W-:Y:S01]  /*07f0*/  IMAD.HI.U32 R6, R38, R47, RZ ;  /* 0x0000002f26067227 */ /* 0x000fe200078e00ff */
[----:B------:R-:W-:-:S03]  /*0800*/  ISETP.GE.U32.AND P2, PT, R28, R31, PT ;  /* 0x0000001f1c00720c */ /* 0x000fc60003f46070 */
[----:B------:R-:W-:Y:S02]  /*0810*/  IMAD R2, R31, R30, R27 ;  /* 0x0000001e1f027224 */ /* 0x000fe400078e021b */
[----:B------:R-:W-:Y:S02]  /*0820*/  IMAD.MOV R30, RZ, RZ, -R6 ;  /* 0x000000ffff1e7224 */ /* 0x000fe400078e0a06 */
[----:B------:R-:W-:-:S04]  /*0830*/  IMAD.HI.U32 R8, R38, R60, RZ ;  /* 0x0000003c26087227 */ /* 0x000fc800078e00ff */
[----:B------:R-:W-:Y:S02]  /*0840*/  IMAD R47, R31, R30, R47 ;  /* 0x0000001e1f2f7224 */ /* 0x000fe400078e022f */
[----:B------:R-:W-:Y:S02]  /*0850*/  IMAD.MOV R10, RZ, RZ, -R8 ;  /* 0x000000ffff0a7224 */ /* 0x000fe400078e0a08 */
[----:B------:R-:W-:Y:S02]  /*0860*/  VIADD R30, R34, 0x200 ;  /* 0x00000200221e7836 */ /* 0x000fe40000000000 */
[--C-:B------:R-:W-:Y:S02]  /*0870*/  @!P3 IMAD.IADD R40, R40, 0x1, -R31.reuse ;  /* 0x000000012828b824 */ /* 0x100fe400078e0a1f */
[----:B------:R-:W-:Y:S01]  /*0880*/  @!P4 VIADD R35, R35, 0x1 ;  /* 0x000000012323c836 */ /* 0x000fe20000000000 */
[----:B------:R-:W-:Y:S01]  /*0890*/  IABS R0, R30 ;  /* 0x0000001e00007213 */ /* 0x000fe20000000000 */
[----:B------:R-:W-:Y:S01]  /*08a0*/  @!P1 IMAD.IADD R42, R42, 0x1, -R31 ;  /* 0x000000012a2a9824 */ /* 0x000fe200078e0a1f */
[----:B------:R-:W-:Y:S01]  /*08b0*/  ISETP.GE.U32.AND P4, PT, R40, R31, PT ;  /* 0x0000001f2800720c */ /* 0x000fe20003f86070 */
[----:B------:R-:W-:Y:S01]  /*08c0*/  @!P3 VIADD R25, R25, 0x1 ;  /* 0x000000011919b836 */ /* 0x000fe20000000000 */
[C---:B------:R-:W-:Y:S01]  /*08d0*/  ISETP.GT.U32.AND P3, PT, R31.reuse, R56, PT ;  /* 0x000000381f00720c */ /* 0x040fe20003f64070 */
[----:B------:R-:W-:Y:S01]  /*08e0*/  IMAD R60, R31, R10, R60 ;  /* 0x0000000a1f3c7224 */ /* 0x000fe200078e023c */
[----:B------:R-:W-:Y:S01]  /*08f0*/  LOP3.LUT R30, R30, R3, RZ, 0x3c, !PT ;  /* 0x000000031e1e7212 */ /* 0x000fe200078e3cff */
[----:B------:R-:W-:-:S02]  /*0900*/  VIADD R28, R34, 0x220 ;  /* 0x00000220221c7836 */ /* 0x000fc40000000000 */
[----:B------:R-:W-:Y:S01]  /*0910*/  @P6 VIADD R35, R35, 0x1 ;  /* 0x0000000123236836 */ /* 0x000fe20000000000 */
[----:B------:R-:W-:Y:S01]  /*0920*/  ISETP.GE.U32.AND P6, PT, R42, R31, PT ;  /* 0x0000001f2a00720c */ /* 0x000fe20003fc6070 */
[----:B------:R-:W-:Y:S01]  /*0930*/  @!P0 VIADD R29, R29, 0x1 ;  /* 0x000000011d1d8836 */ /* 0x000fe20000000000 */
[----:B------:R-:W-:Y:S01]  /*0940*/  ISETP.GT.U32.AND P0, PT, R31, R54, PT ;  /* 0x000000361f00720c */ /* 0x000fe20003f04070 */
[----:B------:R-:W-:Y:S01]  /*0950*/  @!P5 IMAD.IADD R64, R64, 0x1, -R31 ;  /* 0x000000014040d824 */ /* 0x000fe200078e0a1f */
[----:B------:R-:W-:Y:S01]  /*0960*/  IABS R49, R28 ;  /* 0x0000001c00317213 */ /* 0x000fe20000000000 */
[----:B------:R-:W-:Y:S01]  /*0970*/  IMAD.HI.U32 R10, R38, R45, RZ ;  /* 0x0000002d260a7227 */ /* 0x000fe200078e00ff */
[----:B------:R-:W-:-:S03]  /*0980*/  LOP3.LUT R28, R28, R3, RZ, 0x3c, !PT ;  /* 0x000000031c1c7212 */ /* 0x000fc600078e3cff */
[----:B------:R-:W-:Y:S01]  /*0990*/  @P2 VIADD R29, R29, 0x1 ;  /* 0x000000011d1d2836 */ /* 0x000fe20000000000 */
[----:B------:R-:W-:Y:S01]  /*09a0*/  ISETP.GE.U32.AND P2, PT, R64, R31, PT ;  /* 0x0000001f4000720c */ /* 0x000fe20003f46070 */
[----:B------:R-:W-:Y:S01]  /*09b0*/  @!P5 VIADD R21, R21, 0x1 ;  /* 0x000000011515d836 */ /* 0x000fe20000000000 */
[----:B------:R-:W-:Y:S01]  /*09c0*/  ISETP.GT.U32.AND P5, PT, R31, R62, PT ;  /* 0x0000003e1f00720c */ /* 0x000fe20003fa4070 */
[----:B------:R-:W-:Y:S02]  /*09d0*/  IMAD.MOV R33, RZ, RZ, -R10 ;  /* 0x000000ffff217224 */ /* 0x000fe400078e0a0a */
[----:B------:R-:W-:Y:S02]  /*09e0*/  VIADD R42, R34, 0x240 ;  /* 0x00000240222a7836 */ /* 0x000fe40000000000 */
[----:B------:R-:W-:-:S03]  /*09f0*/  IMAD.HI.U32 R27, R38, R0, RZ ;  /* 0x00000000261b7227 */ /* 0x000fc600078e00ff */
[----:B------:R-:W-:Y:S01]  /*0a00*/  IABS R51, R42 ;  /* 0x0000002a00337213 */ /* 0x000fe20000000000 */
[C---:B------:R-:W-:Y:S01]  /*0a10*/  VIADD R40, R34.reuse, 0x260 ;  /* 0x0000026022287836 */ /* 0x040fe20000000000 */
[----:B------:R-:W-:Y:S01]  /*0a20*/  LOP3.LUT R34, R34, R3, RZ, 0x3c, !PT ;  /* 0x0000000322227212 */ /* 0x000fe200078e3cff */
[----:B------:R-:W-:Y:S01]  /*0a30*/  IMAD R45, R31, R33, R45 ;  /* 0x000000211f2d7224 */ /* 0x000fe200078e022d */
[----:B------:R-:W-:Y:S01]  /*0a40*/  LOP3.LUT R42, R42, R3, RZ, 0x3c, !PT ;  /* 0x000000032a2a7212 */ /* 0x000fe200078e3cff */
[----:B------:R-:W-:Y:S01]  /*0a50*/  IMAD.HI.U32 R33, R38, R49, RZ ;  /* 0x0000003126217227 */ /* 0x000fe200078e00ff */
[----:B------:R-:W-:Y:S02]  /*0a60*/  IABS R53, R40 ;  /* 0x0000002800357213 */ /* 0x000fe40000000000 */
[----:B------:R-:W-:Y:S01]  /*0a70*/  LOP3.LUT R40, R40, R3, RZ, 0x3c, !PT ;  /* 0x0000000328287212 */ /* 0x000fe200078e3cff */
[----:B------:R-:W-:Y:S02]  /*0a80*/  IMAD.MOV R64, RZ, RZ, -R27 ;  /* 0x000000ffff407224 */ /* 0x000fe400078e0a1b */
[----:B------:R-:W-:Y:S01]  /*0a90*/  @!P1 VIADD R23, R23, 0x1 ;  /* 0x0000000117179836 */ /* 0x000fe20000000000 */
[----:B------:R-:W-:Y:S01]  /*0aa0*/  ISETP.GT.U32.AND P1, PT, R31, R60, PT ;  /* 0x0000003c1f00720c */ /* 0x000fe20003f24070 */
[----:B------:R-:W-:-:S02]  /*0ab0*/  @!P3 IMAD.IADD R56, R56, 0x1, -R31 ;  /* 0x000000013838b824 */ /* 0x000fc400078e0a1f */
[----:B------:R-:W-:Y:S02]  /*0ac0*/  IMAD.MOV R37, RZ, RZ, -R33 ;  /* 0x000000ffff257224 */ /* 0x000fe400078e0a21 */
[----:B------:R-:W-:Y:S02]  /*0ad0*/  IMAD R64, R31, R64, R0 ;  /* 0x000000401f407224 */ /* 0x000fe400078e0200 */
[----:B------:R-:W-:Y:S02]  /*0ae0*/  @!P0 IMAD.IADD R54, R54, 0x1, -R31 ;  /* 0x0000000136368824 */ /* 0x000fe400078e0a1f */
[----:B------:R-:W-:Y:S01]  /*0af0*/  @P6 VIADD R23, R23, 0x1 ;  /* 0x0000000117176836 */ /* 0x000fe20000000000 */
[----:B------:R-:W-:Y:S01]  /*0b00*/  ISETP.GE.U32.AND P6, PT, R56, R31, PT ;  /* 0x0000001f3800720c */ /* 0x000fe20003fc6070 */
[----:B------:R-:W-:Y:S02]  /*0b10*/  IMAD.MOV.U32 R0, RZ, RZ, R51 ;  /* 0x000000ffff007224 */ /* 0x000fe400078e0033 */
[----:B------:R-:W-:-:S02]  /*0b20*/  IMAD.MOV.U32 R51, RZ, RZ, R53 ;  /* 0x000000ffff337224 */ /* 0x000fc400078e0035 */
[----:B------:R-:W-:Y:S01]  /*0b30*/  @!P3 VIADD R9, R9, 0x1 ;  /* 0x000000010909b836 */ /* 0x000fe20000000000 */
[C---:B------:R-:W-:Y:S01]  /*0b40*/  ISETP.GT.U32.AND P3, PT, R31.reuse, R43, PT ;  /* 0x0000002b1f00720c */ /* 0x040fe20003f64070 */
[----:B------:R-:W-:Y:S02]  /*0b50*/  IMAD R49, R31, R37, R49 ;  /* 0x000000251f317224 */ /* 0x000fe400078e0231 */
[----:B------:R-:W-:Y:S01]  /*0b60*/  @P4 VIADD R25, R25, 0x1 ;  /* 0x0000000119194836 */ /* 0x000fe20000000000 */
[----:B------:R-:W-:Y:S01]  /*0b70*/  ISETP.GE.U32.AND P4, PT, R54, R31, PT ;  /* 0x0000001f3600720c */ /* 0x000fe20003f86070 */
[----:B------:R-:W-:Y:S01]  /*0b80*/  @P2 VIADD R21, R21, 0x1 ;  /* 0x0000000115152836 */ /* 0x000fe20000000000 */
[----:B------:R-:W-:Y:S01]  /*0b90*/  ISETP.GT.U32.AND P2, PT, R31, R66, PT ;  /* 0x000000421f00720c */ /* 0x000fe20003f44070 */
[----:B------:R-:W-:Y:S01]  /*0ba0*/  @!P0 VIADD R19, R19, 0x1 ;  /* 0x0000000113138836 */ /* 0x000fe20000000000 */
[----:B------:R-:W-:Y:S01]  /*0bb0*/  ISETP.GT.U32.AND P0, PT, R31, R68, PT ;  /* 0x000000441f00720c */ /* 0x000fe20003f04070 */
[----:B------:R-:W-:-:S02]  /*0bc0*/  @!P5 IMAD.IADD R62, R62, 0x1, -R31 ;  /* 0x000000013e3ed824 */ /* 0x000fc400078e0a1f */
[----:B------:R-:W-:Y:S01]  /*0bd0*/  @!P5 VIADD R7, R7, 0x1 ;  /* 0x000000010707d836 */ /* 0x000fe20000000000 */
[----:B------:R-:W-:Y:S01]  /*0be0*/  ISETP.GT.U32.AND P5, PT, R31, R45, PT ;  /* 0x0000002d1f00720c */ /* 0x000fe20003fa4070 */
[----:B------:R-:W-:-:S04]  /*0bf0*/  IMAD.HI.U32 R37, R38, R0, RZ ;  /* 0x0000000026257227 */ /* 0x000fc800078e00ff */
[----:B------:R-:W-:-:S04]  /*0c00*/  IMAD.HI.U32 R38, R38, R51, RZ ;  /* 0x0000003326267227 */ /* 0x000fc800078e00ff */
[----:B------:R-:W-:Y:S02]  /*0c10*/  IMAD.MOV R56, RZ, RZ, -R38 ;  /* 0x000000ffff387224 */ /* 0x000fe400078e0a26 */
[----:B------:R-:W-:Y:S02]  /*0c20*/  @!P1 IMAD.IADD R60, R60, 0x1, -R31 ;  /* 0x000000013c3c9824 */ /* 0x000fe400078e0a1f */
[----:B------:R-:W-:Y:S02]  /*0c30*/  IMAD R56, R31, R56, R51 ;  /* 0x000000381f387224 */ /* 0x000fe400078e0233 */
[----:B------:R-:W-:Y:S01]  /*0c40*/  @P6 VIADD R9, R9, 0x1 ;  /* 0x0000000109096836 */ /* 0x000fe20000000000 */
[----:B------:R-:W-:Y:S01]  /*0c50*/  ISETP.GT.U32.AND P6, PT, R31, R2, PT ;  /* 0x000000021f00720c */ /* 0x000fe20003fc4070 */
[----:B------:R-:W-:Y:S02]  /*0c60*/  @!P3 VIADD R13, R13, 0x1 ;  /* 0x000000010d0db836 */ /* 0x000fe40000000000 */
[--C-:B------:R-:W-:Y:S01]  /*0c70*/  @!P3 IMAD.IADD R43, R43, 0x1, -R31.reuse ;  /* 0x000000012b2bb824 */ /* 0x100fe200078e0a1f */
[----:B------:R-:W-:Y:S01]  /*0c80*/  ISETP.GT.U32.AND P3, PT, R31, R49, PT ;  /* 0x000000311f00720c */ /* 0x000fe20003f64070 */
[----:B------:R-:W-:Y:S01]  /*0c90*/  @P4 VIADD R19, R19, 0x1 ;  /* 0x0000000113134836 */ /* 0x000fe20000000000 */
[----:B------:R-:W-:Y:S01]  /*0ca0*/  ISETP.GE.U32.AND P4, PT, R60, R31, PT ;  /* 0x0000001f3c00720c */ /* 0x000fe20003f86070 */
[----:B------:R-:W-:Y:S01]  /*0cb0*/  @!P2 VIADD R17, R17, 0x1 ;  /* 0x000000011111a836 */ /* 0x000fe20000000000 */
[----:B------:R-:W0:Y:S01]  /*0cc0*/  S2R R60, SR_LANEID ;  /* 0x00000000003c7919 */ /* 0x000e220000000000 */
[----:B------:R-:W-:Y:S01]  /*0cd0*/  @!P2 IMAD.IADD R66, R66, 0x1, -R31 ;  /* 0x000000014242a824 */ /* 0x000fe200078e0a1f */
[----:B------:R-:W-:Y:S01]  /*0ce0*/  ISETP.GT.U32.AND P2, PT, R31, R47, PT ;  /* 0x0000002f1f00720c */ /* 0x000fe20003f44070 */
[----:B------:R-:W-:-:S02]  /*0cf0*/  @!P0 VIADD R15, R15, 0x1 ;  /* 0x000000010f0f8836 */ /* 0x000fc40000000000 */
[--C-:B------:R-:W-:Y:S01]  /*0d00*/  @!P0 IMAD.IADD R68, R68, 0x1, -R31.reuse ;  /* 0x0000000144448824 */ /* 0x100fe200078e0a1f */
[----:B------:R-:W-:Y:S01]  /*0d10*/  ISETP.GT.U32.AND P0, PT, R31, R64, PT ;  /* 0x000000401f00720c */ /* 0x000fe20003f04070 */
[----:B------:R-:W-:Y:S02]  /*0d20*/  @!P5 VIADD R10, R10, 0x1 ;  /* 0x000000010a0ad836 */ /* 0x000fe40000000000 */
[----:B------:R-:W-:Y:S01]  /*0d30*/  @!P5 IMAD.IADD R45, R45, 0x1, -R31 ;  /* 0x000000012d2dd824 */ /* 0x000fe200078e0a1f */
[C---:B------:R-:W-:Y:S01]  /*0d40*/  ISETP.GT.U32.AND P5, PT, R31.reuse, R56, PT ;  /* 0x000000381f00720c */ /* 0x040fe20003fa4070 */
[----:B------:R-:W-:Y:S02]  /*0d50*/  IMAD.MOV R54, RZ, RZ, -R37 ;  /* 0x000000ffff367224 */ /* 0x000fe400078e0a25 */
[----:B------:R-:W-:Y:S01]  /*0d60*/  @!P1 VIADD R8, R8, 0x1 ;  /* 0x0000000108089836 */ /* 0x000fe20000000000 */
[----:B------:R-:W-:Y:S01]  /*0d70*/  ISETP.GE.U32.AND P1, PT, R62, R31, PT ;  /* 0x0000001f3e00720c */ /* 0x000fe20003f26070 */
[----:B------:R-:W-:-:S02]  /*0d80*/  IMAD R54, R31, R54, R0 ;  /* 0x000000361f367224 */ /* 0x000fc400078e0200 */
[----:B------:R-:W-:Y:S02]  /*0d90*/  @!P6 VIADD R11, R11, 0x1 ;  /* 0x000000010b0be836 */ /* 0x000fe40000000000 */
[--C-:B------:R-:W-:Y:S01]  /*0da0*/  @!P6 IMAD.IADD R2, R2, 0x1, -R31.reuse ;  /* 0x000000010202e824 */ /* 0x100fe200078e0a1f */
[----:B------:R-:W-:Y:S01]  /*0db0*/  ISETP.GT.U32.AND P6, PT, R31, R54, PT ;  /* 0x000000361f00720c */ /* 0x000fe20003fc4070 */
[----:B------:R-:W-:Y:S02]  /*0dc0*/  @!P3 VIADD R33, R33, 0x1 ;  /* 0x000000012121b836 */ /* 0x000fe40000000000 */
[--C-:B------:R-:W-:Y:S01]  /*0dd0*/  @!P3 IMAD.IADD R49, R49, 0x1, -R31.reuse ;  /* 0x000000013131b824 */ /* 0x100fe200078e0a1f */
[-C--:B------:R-:W-:Y:S01]  /*0de0*/  ISETP.GE.U32.AND P3, PT, R43, R31.reuse, PT ;  /* 0x0000001f2b00720c */ /* 0x080fe20003f66070 */
[----:B------:R-:W-:Y:S02]  /*0df0*/  @!P2 VIADD R6, R6, 0x1 ;  /* 0x000000010606a836 */ /* 0x000fe40000000000 */
[----:B------:R-:W-:Y:S01]  /*0e00*/  @!P2 IMAD.IADD R47, R47, 0x1, -R31 ;  /* 0x000000012f2fa824 */ /* 0x000fe200078e0a1f */
[----:B------:R-:W-:Y:S01]  /*0e10*/  ISETP.GE.U32.AND P2, PT, R66, R31, PT ;  /* 0x0000001f4200720c */ /* 0x000fe20003f46070 */
[----:B------:R-:W-:-:S02]  /*0e20*/  @!P0 VIADD R27, R27, 0x1 ;  /* 0x000000011b1b8836 */ /* 0x000fc40000000000 */
[--C-:B------:R-:W-:Y:S01]  /*0e30*/  @!P0 IMAD.IADD R64, R64, 0x1, -R31.reuse ;  /* 0x0000000140408824 */ /* 0x100fe200078e0a1f */
[-C--:B------:R-:W-:Y:S01]  /*0e40*/  ISETP.GE.U32.AND P0, PT, R68, R31.reuse, PT ;  /* 0x0000001f4400720c */ /* 0x080fe20003f06070 */
[----:B------:R-:W-:Y:S02]  /*0e50*/  @!P5 VIADD R38, R38, 0x1 ;  /* 0x000000012626d836 */ /* 0x000fe40000000000 */
[--C-:B------:R-:W-:Y:S01]  /*0e60*/  @!P5 IMAD.IADD R56, R56, 0x1, -R31.reuse ;  /* 0x000000013838d824 */ /* 0x100fe200078e0a1f */
[-C--:B------:R-:W-:Y:S01]  /*0e70*/  ISETP.GE.U32.AND P5, PT, R2, R31.reuse, PT ;  /* 0x0000001f0200720c */ /* 0x080fe20003fa6070 */
[----:B------:R-:W-:Y:S01]  /*0e80*/  @P4 VIADD R8, R8, 0x1 ;  /* 0x0000000108084836 */ /* 0x000fe20000000000 */
[-C--:B------:R-:W-:Y:S01]  /*0e90*/  ISETP.GE.U32.AND P4, PT, R45, R31.reuse, PT ;  /* 0x0000001f2d00720c */ /* 0x080fe20003f86070 */
[----:B------:R-:W-:Y:S02]  /*0ea0*/  @!P6 IMAD.IADD R54, R54, 0x1, -R31 ;  /* 0x000000013636e824 */ /* 0x000fe400078e0a1f */
[----:B------:R-:W-:Y:S01]  /*0eb0*/  @P1 VIADD R7, R7, 0x1 ;  /* 0x0000000107071836 */ /* 0x000fe20000000000 */
[-C--:B------:R-:W-:Y:S01]  /*0ec0*/  ISETP.GE.U32.AND P1, PT, R47, R31.reuse, PT ;  /* 0x0000001f2f00720c */ /* 0x080fe20003f26070 */
        /* <DEDUP_REMOVED lines=8> */
[----:B------:R-:W-:Y:S01]  /*0f50*/  @P4 VIADD R10, R10, 0x1 ;  /* 0x000000010a0a4836 */ /* 0x000fe20000000000 */
[----:B------:R-:W-:Y:S01]  /*0f60*/  ISETP.GE.U32.AND P4, PT, R56, R31, PT ;  /* 0x0000001f3800720c */ /* 0x000fe20003f86070 */
[----:B------:R-:W-:Y:S01]  /*0f70*/  @!P6 VIADD R37, R37, 0x1 ;  /* 0x000000012525e836 */ /* 0x000fe20000000000 */
[----:B------:R-:W-:Y:S01]  /*0f80*/  IADD3 R0, P6, PT, R4, R41, RZ ;  /* 0x0000002904007210 */ /* 0x000fe20007fde0ff */
        /* <DEDUP_REMOVED lines=12> */
[----:B------:R-:W-:Y:S01]  /*1050*/  IMAD.X R2, RZ, RZ, R5, P6 ;  /* 0x000000ffff027224 */ /* 0x000fe200030e0605 */
        /* <DEDUP_REMOVED lines=14> */
[----:B------:R-:W-:Y:S01]  /*1140*/  SHF.R.U32.HI R5, RZ, 0x5, R58 ;  /* 0x00000005ff057819 */ /* 0x000fe2000001163a */
        /* <DEDUP_REMOVED lines=12> */
[----:B0-----:R-:W-:Y:S01]  /*1210*/  IMAD R5, R5, 0x280, R60 ;  /* 0x0000028005057824 */ /* 0x001fe200078e023c */
[----:B------:R-:W-:Y:S01]  /*1220*/  LOP3.LUT R4, RZ, R3, RZ, 0x33, !PT ;  /* 0x00000003ff047212 */ /* 0x000fe200078e33ff */
[----:B------:R-:W-:Y:S01]  /*1230*/  @!P1 IMAD.MOV R11, RZ, RZ, -R11 ;  /* 0x000000ffff0b9224 */ /* 0x000fe200078e0a0b */
[----:B------:R-:W-:Y:S01]  /*1240*/  ISETP.NE.AND P1, PT, R3, RZ, PT ;  /* 0x000000ff0300720c */ /* 0x000fe20003f25270 */
[----:B------:R-:W-:Y:S01]  /*1250*/  @!P3 IMAD.MOV R6, RZ, RZ, -R6 ;  /* 0x000000ffff06b224 */ /* 0x000fe200078e0a06 */
[----:B------:R-:W-:Y:S01]  /*1260*/  LEA R3, R5, UR4, 0x2 ;  /* 0x0000000405037c11 */ /* 0x000fe2000f8e10ff */
[----:B------:R-:W-:Y:S01]  /*1270*/  @!P2 IMAD.MOV R10, RZ, RZ, -R10 ;  /* 0x000000ffff0aa224 */ /* 0x000fe200078e0a0a */
[C---:B------:R-:W-:Y:S01]  /*1280*/  SEL R12, R4.reuse, R39, !P1 ;  /* 0x00000027040c7207 */ /* 0x040fe20004800000 */
[----:B------:R-:W-:Y:S01]  /*1290*/  @!P0 IMAD.MOV R37, RZ, RZ, -R37 ;  /* 0x000000ffff258224 */ /* 0x000fe200078e0a25 */
[C---:B------:R-:W-:Y:S01]  /*12a0*/  SEL R48, R4.reuse, R6, !P1 ;  /* 0x0000000604307207 */ /* 0x040fe20004800000 */
[----:B------:R-:W-:Y:S01]  /*12b0*/  @!P5 IMAD.MOV R27, RZ, RZ, -R27 ;  /* 0x000000ffff1bd224 */ /* 0x000fe200078e0a1b */
[C---:B------:R-:W-:Y:S01]  /*12c0*/  SEL R14, R4.reuse, R35, !P1 ;  /* 0x00000023040e7207 */ /* 0x040fe20004800000 */
[----:B------:R-:W-:Y:S01]  /*12d0*/  @!P4 IMAD.MOV R33, RZ, RZ, -R33 ;  /* 0x000000ffff21c224 */ /* 0x000fe200078e0a21 */
[C---:B------:R-:W-:Y:S01]  /*12e0*/  SEL R16, R4.reuse, R29, !P1 ;  /* 0x0000001d04107207 */ /* 0x040fe20004800000 */
[----:B------:R-:W-:Y:S01]  /*12f0*/  STS [R3], R12 ;  /* 0x0000000c03007388 */ /* 0x000fe20000000800 */
        /* <DEDUP_REMOVED lines=9> */
[----:B------:R-:W-:Y:S01]  /*1390*/  SEL R28, R4, R7, !P1 ;  /* 0x00000007041c7207 */ /* 0x000fe20004800000 */
[----:B------:R-:W-:Y:S01]  /*13a0*/  IMAD R7, R60, 0x4c, R3 ;  /* 0x0000004c3c077824 */ /* 0x000fe200078e0203 */
        /* <DEDUP_REMOVED lines=12> */
[----:B------:R-:W-:Y:S01]  /*1470*/  SEL R6, R4, R38, !P1 ;  /* 0x0000002604067207 */ /* 0x000fe20004800000 */
[----:B------:R0:W-:Y:S01]  /*1480*/  STS [R3+0x400], R8 ;  /* 0x0004000803007388 */ /* 0x0001e20000000800 */
[----:B--2---:R-:W-:-:S03]  /*1490*/  IADD3 R4, P0, PT, R0, UR6, RZ ;  /* 0x0000000600047c10 */ /* 0x004fc6000ff1e0ff */
[----:B------:R-:W-:Y:S01]  /*14a0*/  STS [R3+0x480], R28 ;  /* 0x0004801c03007388 */ /* 0x000fe20000000800 */
[----:B------:R-:W-:-:S03]  /*14b0*/  IADD3.X R5, PT, PT, R2, UR7, RZ, P0, !PT ;  /* 0x0000000702057c10 */ /* 0x000fc600087fe4ff */
        /* <DEDUP_REMOVED lines=9> */
[----:B------:R2:W-:Y:S01]  /*1550*/  STS [R3+0x980], R6 ;  /* 0x0009800603007388 */ /* 0x0005e20000000800 */
[----:B------:R-:W-:-:S03]  /*1560*/  NOP ;  /* 0x0000000000007918 */ /* 0x000fc60000000000 */
[----:B------:R3:W4:Y:S04]  /*1570*/  LDS.128 R44, [R7] ;  /* 0x00000000072c7984 */ /* 0x0007280000000c00 */
[----:B------:R3:W3:Y:S04]  /*1580*/  LDS.128 R40, [R7+0x10] ;  /* 0x0000100007287984 */ /* 0x0006e80000000c00 */
[----:B------:R0:W3:Y:S04]  /*1590*/  LDS.128 R36, [R7+0x20] ;  /* 0x0000200007247984 */ /* 0x0000e80000000c00 */
[----:B------:R0:W3:Y:S04]  /*15a0*/  LDS.128 R32, [R7+0x30] ;  /* 0x0000300007207984 */ /* 0x0000e80000000c00 */
[----:B------:R1:W3:Y:S01]  /*15b0*/  LDS.128 R28, [R7+0x40] ;  /* 0x00004000071c7984 */ /* 0x0002e20000000c00 */
[----:B------:R-:W-:Y:S06]  /*15c0*/  BAR.SYNC.DEFER_BLOCKING 0x0 ;  /* 0x0000000000007b1d */ /* 0x000fec0000010000 */
[----:B0-----:R-:W5:Y:S04]  /*15d0*/  LDG.E.U8 R8, desc[UR8][R4.64] ;  /* 0x0000000804087981 */ /* 0x001f68000c1e1100 */
[----:B-1----:R-:W4:Y:S04]  /*15e0*/  LDG.E.U8 R10, desc[UR8][R4.64+0x20] ;  /* 0x00002008040a7981 */ /* 0x002f28000c1e1100 */
[----:B--2---:R-:W2:Y:S04]  /*15f0*/  LDG.E.U8 R6, desc[UR8][R4.64+0x40] ;  /* 0x0000400804067981 */ /* 0x004ea8000c1e1100 */
[----:B------:R-:W3:Y:S04]  /*1600*/  LDG.E.U8 R12, desc[UR8][R4.64+0x60] ;  /* 0x00006008040c7981 */ /* 0x000ee8000c1e1100 */
        /* <DEDUP_REMOVED lines=15> */
[----:B------:R-:W3:Y:S01]  /*1700*/  LDG.E.U8 R68, desc[UR8][R4.64+0x260] ;  /* 0x0002600804447981 */ /* 0x000ee2000c1e1100 */
[----:B------:R-:W-:Y:S01]  /*1710*/  ISETP.NE.AND P0, PT, R69, RZ, PT ;  /* 0x000000ff4500720c */ /* 0x000fe20003f05270 */
[----:B------:R-:W-:Y:S02]  /*1720*/  BSSY.RECONVERGENT B0, `(.L_x_281) ;  /* 0x0000328000007945 */ /* 0x000fe40003800200 */
[----:B-----5:R0:W-:Y:S04]  /*1730*/  STS [R3], R8 ;  /* 0x0000000803007388 */ /* 0x0201e80000000800 */
[----:B----4-:R0:W-:Y:S04]  /*1740*/  STS [R3+0x80], R10 ;  /* 0x0000800a03007388 */ /* 0x0101e80000000800 */
[----:B--2---:R0:W-:Y:S04]  /*1750*/  STS [R3+0x100], R6 ;  /* 0x0001000603007388 */ /* 0x0041e80000000800 */
[----:B---3--:R0:W-:Y:S04]  /*1760*/  STS [R3+0x180], R12 ;  /* 0x0001800c03007388 */ /* 0x0081e80000000800 */
        /* <DEDUP_REMOVED lines=24> */
[----:B------:R-:W-:Y:S02]  /*18f0*/  ISETP.NE.AND P5, PT, R45, R46, PT ;  /* 0x0000002e2d00720c */ /* 0x000fe40003fa5270 */
[----:B------:R-:W-:Y:S02]  /*1900*/  LEA R4, R58, UR4, 0x2 ;  /* 0x000000043a047c11 */ /* 0x000fe4000f8e10ff */
        /* <DEDUP_REMOVED lines=35> */
[----:B------:R-:W-:Y:S02]  /*1b40*/  SEL R5, R4, RZ, !P2 ;  /* 0x000000ff04057207 */ /* 0x000fe40005000000 */
[----:B------:R-:W-:Y:S02]  /*1b50*/  ISETP.NE.OR P0, PT, R28, R29, P0 ;  /* 0x0000001d1c00720c */ /* 0x000fe40000705670 */
[----:B------:R-:W-:Y:S01]  /*1b60*/  P2R R45, PR, RZ, 0x20 ;  /* 0x00000020ff2d7803 */ /* 0x000fe20000000000 */
[----:B--2---:R-:W-:Y:S01]  /*1b70*/  IMAD.IADD R4, R20, 0x1, R5 ;  /* 0x0000000114047824 */ /* 0x004fe200078e0205 */
[----:B------:R-:W-:Y:S02]  /*1b80*/  ISETP.NE.OR P0, PT, R29, R30, P0 ;  /* 0x0000001e1d00720c */ /* 0x000fe40000705670 */
[----:B------:R-:W-:-:S02]  /*1b90*/  @P2 LOP3.LUT R3, R3, 0x800, RZ, 0xfc, !PT ;  /* 0x0000080003032812 */ /* 0x000fc400078efcff */
[----:B------:R-:W-:Y:S02]  /*1ba0*/  ISETP.NE.OR P0, PT, R30, R31, P0 ;  /* 0x0000001f1e00720c */ /* 0x000fe40000705670 */
[----:B------:R-:W-:Y:S01]  /*1bb0*/  ISETP.NE.AND P2, PT, R40, R41, PT ;  /* 0x000000292800720c */ /* 0x000fe20003f45270 */
[----:B------:R-:W-:Y:S01]  /*1bc0*/  IMAD.MOV.U32 R40, RZ, RZ, 0x1 ;  /* 0x00000001ff287424 */ /* 0x000fe200078e00ff */
        /* <DEDUP_REMOVED lines=38> */
[----:B------:R-:W-:-:S03]  /*1e30*/  SHF.R.U32.HI R38, RZ, 0x5, R58 ;  /* 0x00000005ff267819 */ /* 0x000fc6000001163a */
[----:B------:R-:W-:-:S04]  /*1e40*/  IMAD.IADD R4, R19, 0x1, R4 ;  /* 0x0000000113047824 */ /* 0x000fc800078e0204 */
[----:B------:R-:W-:Y:S02]  /*1e50*/  @P0 LOP3.LUT R3, R3, 0x10, RZ, 0xfc, !PT ;  /* 0x0000001003030812 */ /* 0x000fe400078efcff */
[----:B------:R-:W-:Y:S02]  /*1e60*/  ISETP.NE.AND P0, PT, R39, R32, PT ;  /* 0x000000202700720c */ /* 0x000fe40003f05270 */
[----:B------:R-:W-:Y:S02]  /*1e70*/  LOP3.LUT R3, R3, 0xfffffff7, RZ, 0xc0, !PT ;  /* 0xfffffff703037812 */ /* 0x000fe400078ec0ff */
[----:B------:R-:W-:Y:S02]  /*1e80*/  SEL R7, R4, RZ, !P0 ;  /* 0x000000ff04077207 */ /* 0x000fe40004000000 */
[----:B------:R-:W-:-:S03]  /*1e90*/  P2R R39, PR, RZ, 0x10 ;  /* 0x00000010ff277803 */ /* 0x000fc60000000000 */
        /* <DEDUP_REMOVED lines=12> */
[----:B------:R-:W-:Y:S02]  /*1f60*/  SEL R4, R7, RZ, !P4 ;  /* 0x000000ff07047207 */ /* 0x000fe40006000000 */
[----:B------:R-:W-:Y:S02]  /*1f70*/  ISETP.NE.AND P0, PT, R29, R30, PT ;  /* 0x0000001e1d00720c */ /* 0x000fe40003f05270 */
[----:B------:R-:W-:Y:S01]  /*1f80*/  LOP3.LUT P5, RZ, R3, 0x2000, RZ, 0xc0, !PT ;  /* 0x0000200003ff7812 */ /* 0x000fe200078ac0ff */
        /* <DEDUP_REMOVED lines=17> */
[----:B------:R-:W-:Y:S02]  /*20a0*/  LOP3.LUT P4, RZ, R3, 0x80, RZ, 0xc0, !PT ;  /* 0x0000008003ff7812 */ /* 0x000fe4000788c0ff */
        /* <DEDUP_REMOVED lines=44> */
[----:B------:R-:W-:-:S04]  /*2370*/  LOP3.LUT P6, R5, R5, RZ, R4, 0xfa, !PT ;  /* 0x000000ff05057212 */ /* 0x000fc800078cfa04 */
[----:B0-----:R-:W-:Y:S02]  /*2380*/  SEL R7, R6, RZ, !P6 ;  /* 0x000000ff06077207 */ /* 0x001fe40007000000 */
[----:B------:R-:W0:Y:S01]  /*2390*/  SHFL.UP PT, R6, R5, 0x10, RZ ;  /* 0x0600000005067989 */ /* 0x000e2200000e00ff */
[----:B------:R-:W-:-:S04]  /*23a0*/  ISETP.GE.AND P6, PT, R60, 0x10, PT ;  /* 0x000000103c00780c */ /* 0x000fc80003fc6270 */
[----:B------:R-:W-:-:S05]  /*23b0*/  SEL R7, R7, RZ, P6 ;  /* 0x000000ff07077207 */ /* 0x000fca0003000000 */
[----:B------:R-:W-:Y:S01]  /*23c0*/  IMAD.IADD R37, R28, 0x1, R7 ;  /* 0x000000011c257824 */ /* 0x000fe200078e0207 */
[----:B0-----:R-:W-:Y:S02]  /*23d0*/  SEL R6, R6, RZ, P6 ;  /* 0x000000ff06067207 */ /* 0x001fe40003000000 */
[----:B------:R-:W-:Y:S02]  /*23e0*/  ISETP.NE.AND P6, PT, R60, 0x1f, PT ;  /* 0x0000001f3c00780c */ /* 0x000fe40003fc5270 */
        /* <DEDUP_REMOVED lines=98> */
[----:B------:R-:W-:-:S02]  /*2a10*/  SEL R5, R9, RZ, !P0 ;  /* 0x000000ff09057207 */ /* 0x000fc40004000000 */
[----:B------:R-:W-:-:S03]  /*2a20*/  ISETP.NE.AND P0, PT, R58, RZ, PT ;  /* 0x000000ff3a00720c */ /* 0x000fc60003f05270 */
[----:B------:R-:W-:Y:S02]  /*2a30*/  IMAD.IADD R10, R10, 0x1, R5 ;  /* 0x000000010a0a7824 */ /* 0x000fe400078e0205 */
[----:B------:R-:W-:-:S03]  /*2a40*/  IMAD.IADD R5, R37, 0x1, R6 ;  /* 0x0000000125057824 */ /* 0x000fc600078e0206 */
[----:B------:R-:W-:-:S05]  /*2a50*/  SEL R30, R10, RZ, !P1 ;  /* 0x000000ff0a1e7207 */ /* 0x000fca0004800000 */
[----:B------:R-:W-:Y:S05]  /*2a60*/  @P0 BRA `(.L_x_283) ;  /* 0x0000001c00cc0947 */ /* 0x000fea0003800000 */
[----:B------:R-:W0:Y:S01]  /*2a70*/  LDC.64 R28, c[0x0][0x3a8] ;  /* 0x0000ea00ff1c7b82 */ /* 0x000e220000000a00 */
[----:B------:R-:W-:Y:S02]  /*2a80*/  IMAD.MOV.U32 R6, RZ, RZ, 0x65 ;  /* 0x00000065ff067424 */ /* 0x000fe400078e00ff */
[----:B------:R-:W-:-:S05]  /*2a90*/  IMAD.MOV.U32 R7, RZ, RZ, 0x0 ;  /* 0x00000000ff077424 */ /* 0x000fca00078e00ff */
[----:B0-----:R0:W-:Y:S01]  /*2aa0*/  ST.E.128.STRONG.GPU desc[UR8][R28.64+0x200], R4 ;  /* 0x000200041c007985 */ /* 0x0011e2000c10fd08 */
[----:B------:R-:W-:Y:S05]  /*2ab0*/  BRA `(.L_x_283) ;  /* 0x0000001c00b87947 */ /* 0x000fea0003800000 */
.L_x_282:
[----:B------:R-:W-:Y:S01]  /*2ac0*/  ISETP.NE.AND P0, PT, R58, RZ, PT ;  /* 0x000000ff3a00720c */ /* 0x000fe20003f05270 */
[----:B0-----:R-:W-:-:S12]  /*2ad0*/  IMAD.MOV.U32 R3, RZ, RZ, RZ ;  /* 0x000000ffff037224 */ /* 0x001fd800078e00ff */
[----:B------:R-:W0:Y:S02]  /*2ae0*/  @!P0 LDC.64 R4, c[0x0][0x388] ;  /* 0x0000e200ff048b82 */ /* 0x000e240000000a00 */
[----:B0-----:R-:W-:-:S05]  /*2af0*/  @!P0 IMAD.WIDE.U32 R4, R69, 0x4, R4 ;  /* 0x0000000445048825 */ /* 0x001fca00078e0004 */
[----:B------:R0:W5:Y:S01]  /*2b00*/  @!P0 LDG.E R3, desc[UR8][R4.64] ;  /* 0x0000000804038981 */ /* 0x000162000c1e1900 */
[----:B------:R-:W-:Y:S02]  /*2b10*/  ISETP.NE.AND P1, PT, R44, R45, PT ;  /* 0x0000002d2c00720c */ /* 0x000fe40003f25270 */
[----:B------:R-:W-:Y:S02]  /*2b20*/  ISETP.NE.AND P2, PT, R45, R46, PT ;  /* 0x0000002e2d00720c */ /* 0x000fe40003f45270 */
[----:B-1----:R-:W-:Y:S02]  /*2b30*/  SEL R6, R24, RZ, !P1 ;  /* 0x000000ff18067207 */ /* 0x002fe40004800000 */
[----:B------:R-:W-:Y:S02]  /*2b40*/  ISETP.NE.AND P3, PT, R41, R42, PT ;  /* 0x0000002a2900720c */ /* 0x000fe40003f65270 */
[----:B------:R-:W-:Y:S01]  /*2b50*/  ISETP.NE.AND P4, PT, R43, R36, PT ;  /* 0x000000242b00720c */ /* 0x000fe20003f85270 */
[----:B------:R-:W-:Y:S01]  /*2b60*/  IMAD.IADD R6, R25, 0x1, R6 ;  /* 0x0000000119067824 */ /* 0x000fe200078e0206 */
[----:B------:R-:W-:-:S04]  /*2b70*/  SHF.R.U32.HI R59, RZ, 0x5, R58 ;  /* 0x00000005ff3b7819 */ /* 0x000fc8000001163a */
[----:B------:R-:W-:Y:S02]  /*2b80*/  SEL R7, R6, RZ, !P2 ;  /* 0x000000ff06077207 */ /* 0x000fe40005000000 */
[----:B------:R-:W-:Y:S02]  /*2b90*/  ISETP.NE.AND P2, PT, R46, R47, PT ;  /* 0x0000002f2e00720c */ /* 0x000fe40003f45270 */
[----:B------:R-:W-:Y:S01]  /*2ba0*/  ISETP.NE.AND P5, PT, R59, 0x3, PT ;  /* 0x000000033b00780c */ /* 0x000fe20003fa5270 */
[----:B------:R-:W-:-:S05]  /*2bb0*/  IMAD.IADD R7, R26, 0x1, R7 ;  /* 0x000000011a077824 */ /* 0x000fca00078e0207 */
[----:B------:R-:W-:Y:S02]  /*2bc0*/  SEL R6, R7, RZ, !P2 ;  /* 0x000000ff07067207 */ /* 0x000fe40005000000 */
[----:B------:R-:W-:-:S03]  /*2bd0*/  ISETP.NE.AND P2, PT, R47, R40, PT ;  /* 0x000000282f00720c */ /* 0x000fc60003f45270 */
[----:B------:R-:W-:-:S05]  /*2be0*/  IMAD.IADD R6, R27, 0x1, R6 ;  /* 0x000000011b067824 */ /* 0x000fca00078e0206 */
[----:B0-----:R-:W-:Y:S02]  /*2bf0*/  SEL R5, R6, RZ, !P2 ;  /* 0x000000ff06057207 */ /* 0x001fe40005000000 */
        /* <DEDUP_REMOVED lines=11> */
[----:B------:R-:W-:Y:S01]  /*2cb0*/  BAR.SYNC.DEFER_BLOCKING 0x0 ;  /* 0x0000000000007b1d */ /* 0x000fe20000010000 */
[----:B------:R-:W-:-:S03]  /*2cc0*/  ISETP.NE.AND P3, PT, R60, 0x1f, PT ;  /* 0x0000001f3c00780c */ /* 0x000fc60003f65270 */
[----:B------:R-:W-:-:S05]  /*2cd0*/  IMAD.IADD R6, R23, 0x1, R6 ;  /* 0x0000000117067824 */ /* 0x000fca00078e0206 */
[----:B------:R-:W-:-:S05]  /*2ce0*/  SEL R5, R6, RZ, !P4 ;  /* 0x000000ff06057207 */ /* 0x000fca0006000000 */
[----:B---3--:R-:W-:Y:S01]  /*2cf0*/  IMAD.IADD R5, R16, 0x1, R5 ;  /* 0x0000000110057824 */ /* 0x008fe200078e0205 */
[----:B------:R-:W-:Y:S01]  /*2d00*/  @!P3 LEA R61, R59, UR4, 0x3 ;  /* 0x000000043b3dbc11 */ /* 0x000fe2000f8e18ff */
        /* <DEDUP_REMOVED lines=41> */
[----:B------:R-:W-:Y:S02]  /*2fa0*/  ISETP.NE.OR P1, PT, R39, R32, P1 ;  /* 0x000000202700720c */ /* 0x000fe40000f25670 */
[----:B------:R-:W-:Y:S01]  /*2fb0*/  ISETP.NE.AND P2, PT, R30, R31, PT ;  /* 0x0000001f1e00720c */ /* 0x000fe20003f45270 */
[----:B------:R-:W-:Y:S01]  /*2fc0*/  IMAD.IADD R5, R10, 0x1, R5 ;  /* 0x000000010a057824 */ /* 0x000fe200078e0205 */
[----:B------:R-:W-:-:S04]  /*2fd0*/  ISETP.NE.OR P1, PT, R32, R33, P1 ;  /* 0x000000212000720c */ /* 0x000fc80000f25670 */
[----:B------:R-:W-:Y:S02]  /*2fe0*/  SEL R4, R5, RZ, !P2 ;  /* 0x000000ff05047207 */ /* 0x000fe40005000000 */
[----:B------:R-:W-:Y:S02]  /*2ff0*/  ISETP.NE.OR P1, PT, R33, R34, P1 ;  /* 0x000000222100720c */ /* 0x000fe40000f25670 */
[----:B------:R-:W-:Y:S01]  /*3000*/  ISETP.GE.AND P2, PT, R60, 0x1, PT ;  /* 0x000000013c00780c */ /* 0x000fe20003f46270 */
[----:B------:R-:W-:Y:S01]  /*3010*/  IMAD.IADD R7, R11, 0x1, R4 ;  /* 0x000000010b077824 */ /* 0x000fe200078e0204 */
[----:B------:R-:W-:-:S04]  /*3020*/  ISETP.NE.OR P1, PT, R34, R35, P1 ;  /* 0x000000232200720c */ /* 0x000fc80000f25670 */
[----:B------:R-:W0:Y:S01]  /*3030*/  SHFL.UP PT, R6, R7, 0x1, RZ ;  /* 0x0420000007067989 */ /* 0x000e2200000e00ff */
[----:B------:R-:W-:-:S04]  /*3040*/  ISETP.NE.OR P1, PT, R35, R28, P1 ;  /* 0x0000001c2300720c */ /* 0x000fc80000f25670 */
[----:B------:R-:W-:-:S04]  /*3050*/  ISETP.NE.OR P1, PT, R28, R29, P1 ;  /* 0x0000001d1c00720c */ /* 0x000fc80000f25670 */
[----:B------:R-:W-:-:S04]  /*3060*/  ISETP.NE.OR P1, PT, R29, R30, P1 ;  /* 0x0000001e1d00720c */ /* 0x000fc80000f25670 */
[----:B------:R-:W-:-:S04]  /*3070*/  ISETP.NE.OR P1, PT, R30, R31, P1 ;  /* 0x0000001f1e00720c */ /* 0x000fc80000f25670 */
[----:B------:R-:W-:-:S05]  /*3080*/  SEL R4, RZ, 0x1, !P1 ;  /* 0x00000001ff047807 */ /* 0x000fca0004800000 */
[----:B------:R-:W1:Y:S01]  /*3090*/  SHFL.UP PT, R5, R4, 0x1, RZ ;  /* 0x0420000004057989 */ /* 0x000e6200000e00ff */
[----:B0-----:R-:W-:-:S04]  /*30a0*/  SEL R6, R6, RZ, !P1 ;  /* 0x000000ff06067207 */ /* 0x001fc80004800000 */
[----:B------:R-:W-:-:S05]  /*30b0*/  SEL R6, R6, RZ, P2 ;  /* 0x000000ff06067207 */ /* 0x000fca0001000000 */
[----:B------:R-:W-:-:S05]  /*30c0*/  IMAD.IADD R6, R7, 0x1, R6 ;  /* 0x0000000107067824 */ /* 0x000fca00078e0206 */
[----:B------:R-:W0:Y:S01]  /*30d0*/  SHFL.UP PT, R48, R6, 0x2, RZ ;  /* 0x0440000006307989 */ /* 0x000e2200000e00ff */
[----:B-1----:R-:W-:Y:S02]  /*30e0*/  SEL R5, R5, RZ, P2 ;  /* 0x000000ff05057207 */ /* 0x002fe40001000000 */
[----:B------:R-:W-:Y:S02]  /*30f0*/  ISETP.GE.AND P2, PT, R60, 0x2, PT ;  /* 0x000000023c00780c */ /* 0x000fe40003f46270 */
[----:B------:R-:W-:-:S05]  /*3100*/  LOP3.LUT P1, R5, R5, RZ, R4, 0xfa, !PT ;  /* 0x000000ff05057212 */ /* 0x000fca000782fa04 */
        /* <DEDUP_REMOVED lines=11> */
[----:B------:R-:W-:Y:S01]  /*31c0*/  IMAD.IADD R48, R49, 0x1, R48 ;  /* 0x0000000131307824 */ /* 0x000fe200078e0230 */
[----:B-1----:R-:W-:-:S04]  /*31d0*/  SEL R5, R6, RZ, P2 ;  /* 0x000000ff06057207 */ /* 0x002fc80001000000 */
        /* <DEDUP_REMOVED lines=21> */
[----:B------:R-:W0:Y:S04]  /*3330*/  LDS.128 R52, [UR4] ;  /* 0x00000004ff347984 */ /* 0x000e280008000c00 */
[----:B------:R-:W1:Y:S04]  /*3340*/  LDS.128 R4, [UR4+0x10] ;  /* 0x00001004ff047984 */ /* 0x000e680008000c00 */
[----:B------:R-:W2:Y:S01]  /*3350*/  LDS.128 R48, [UR4+0x20] ;  /* 0x00002004ff307984 */ /* 0x000ea20008000c00 */
[----:B0-----:R-:W-:-:S04]  /*3360*/  ISETP.NE.AND P1, PT, R54, RZ, PT ;  /* 0x000000ff3600720c */ /* 0x001fc80003f25270 */
[----:B------:R-:W-:Y:S02]  /*3370*/  SEL R62, R53, RZ, !P1 ;  /* 0x000000ff353e7207 */ /* 0x000fe40004800000 */
[C---:B-1----:R-:W-:Y:S02]  /*3380*/  ISETP.NE.AND P1, PT, R4.reuse, RZ, PT ;  /* 0x000000ff0400720c */ /* 0x042fe40003f25270 */
[----:B------:R-:W-:Y:S01]  /*3390*/  LOP3.LUT R61, R4, R54, R52, 0xfe, !PT ;  /* 0x00000036043d7212 */ /* 0x000fe200078efe34 */
[----:B------:R-:W-:Y:S01]  /*33a0*/  IMAD.IADD R62, R55, 0x1, R62 ;  /* 0x00000001373e7824 */ /* 0x000fe200078e023e */
[----:B------:R-:W-:Y:S02]  /*33b0*/  LOP3.LUT R55, R54, R52, RZ, 0xfc, !PT ;  /* 0x0000003436377212 */ /* 0x000fe400078efcff */
[----:B--2---:R-:W-:Y:S02]  /*33c0*/  ISETP.NE.AND P4, PT, R48, RZ, PT ;  /* 0x000000ff3000720c */ /* 0x004fe40003f85270 */
[----:B------:R-:W-:-:S02]  /*33d0*/  SEL R4, R62, RZ, !P1 ;  /* 0x000000ff3e047207 */ /* 0x000fc40004800000 */
[----:B------:R-:W-:Y:S02]  /*33e0*/  SEL R52, R55, R52, !P2 ;  /* 0x0000003437347207 */ /* 0x000fe40005000000 */
[----:B------:R-:W-:Y:S01]  /*33f0*/  LDS.64 R54, [UR4+0x30] ;  /* 0x00003004ff367984 */ /* 0x000fe20008000a00 */
[----:B------:R-:W-:Y:S01]  /*3400*/  IMAD.IADD R64, R5, 0x1, R4 ;  /* 0x0000000105407824 */ /* 0x000fe200078e0204 */
[----:B------:R-:W-:Y:S02]  /*3410*/  ISETP.NE.AND P1, PT, R6, RZ, PT ;  /* 0x000000ff0600720c */ /* 0x000fe40003f25270 */
[----:B------:R-:W-:Y:S01]  /*3420*/  SEL R53, R62, R53, !P2 ;  /* 0x000000353e357207 */ /* 0x000fe20005000000 */
[----:B------:R0:W1:Y:S01]  /*3430*/  SHFL.UP PT, R4, R56, 0x1, RZ ;  /* 0x0420000038047989 */ /* 0x00006200000e00ff */
[C---:B------:R-:W-:Y:S02]  /*3440*/  SEL R62, R64.reuse, RZ, !P1 ;  /* 0x000000ff403e7207 */ /* 0x040fe40004800000 */
[----:B------:R-:W-:Y:S01]  /*3450*/  SEL R53, R64, R53, !P5 ;  /* 0x0000003540357207 */ /* 0x000fe20006800000 */
[----:B------:R-:W2:Y:S01]  /*3460*/  SHFL.UP PT, R5, R57, 0x1, RZ ;  /* 0x0420000039057989 */ /* 0x000ea200000e00ff */
[----:B------:R-:W-:Y:S01]  /*3470*/  ISETP.NE.AND P6, PT, R50, RZ, PT ;  /* 0x000000ff3200720c */ /* 0x000fe20003fc5270 */
[----:B------:R-:W-:Y:S01]  /*3480*/  IMAD.IADD R62, R7, 0x1, R62 ;  /* 0x00000001073e7824 */ /* 0x000fe200078e023e */
[----:B------:R-:W-:-:S02]  /*3490*/  ISETP.NE.AND P1, PT, R59, 0x4, PT ;  /* 0x000000043b00780c */ /* 0x000fc40003f25270 */
[----:B------:R-:W-:Y:S02]  /*34a0*/  ISETP.NE.AND P2, PT, R59, 0x5, PT ;  /* 0x000000053b00780c */ /* 0x000fe40003f45270 */
[----:B------:R-:W-:Y:S02]  /*34b0*/  SEL R64, R62, RZ, !P4 ;  /* 0x000000ff3e407207 */ /* 0x000fe40006000000 */
[----:B------:R-:W-:Y:S02]  /*34c0*/  ISETP.GE.U32.AND P4, PT, R58, 0x20, PT ;  /* 0x000000203a00780c */ /* 0x000fe40003f86070 */
[----:B------:R-:W-:Y:S01]  /*34d0*/  SEL R53, R62, R53, !P1 ;  /* 0x000000353e357207 */ /* 0x000fe20004800000 */
[----:B------:R-:W-:Y:S01]  /*34e0*/  IMAD.IADD R64, R49, 0x1, R64 ;  /* 0x0000000131407824 */ /* 0x000fe200078e0240 */
[----:B------:R-:W-:Y:S02]  /*34f0*/  LOP3.LUT R7, R6, R61, RZ, 0xfc, !PT ;  /* 0x0000003d06077212 */ /* 0x000fe400078efcff */
[----:B------:R-:W-:-:S02]  /*3500*/  SEL R52, R61, R52, !P5 ;  /* 0x000000343d347207 */ /* 0x000fc40006800000 */
[C---:B0-----:R-:W-:Y:S02]  /*3510*/  SEL R56, R64.reuse, RZ, !P6 ;  /* 0x000000ff40387207 */ /* 0x041fe40007000000 */
[----:B------:R-:W-:Y:S02]  /*3520*/  SEL R53, R64, R53, !P2 ;  /* 0x0000003540357207 */ /* 0x000fe40005000000 */
[----:B------:R-:W-:Y:S01]  /*3530*/  ISETP.NE.AND P5, PT, R60, RZ, P4 ;  /* 0x000000ff3c00720c */ /* 0x000fe200027a5270 */
[----:B------:R-:W-:Y:S01]  /*3540*/  IMAD.IADD R56, R51, 0x1, R56 ;  /* 0x0000000133387824 */ /* 0x000fe200078e0238 */
[----:B------:R-:W-:Y:S02]  /*3550*/  SEL R7, R7, R52, !P1 ;  /* 0x0000003407077207 */ /* 0x000fe40004800000 */
[----:B------:R-:W-:Y:S02]  /*3560*/  LOP3.LUT R61, R48, R6, R61, 0xfe, !PT ;  /* 0x00000006303d7212 */ /* 0x000fe400078efe3d */
[----:B-1----:R-:W-:-:S02]  /*3570*/  @P4 ISETP.NE.AND P1, PT, R4, RZ, PT ;  /* 0x000000ff0400420c */ /* 0x002fc40003f25270 */
[----:B------:R-:W-:Y:S02]  /*3580*/  SEL R53, R56, R53, !P3 ;  /* 0x0000003538357207 */ /* 0x000fe40005800000 */
[----:B------:R-:W-:Y:S02]  /*3590*/  LOP3.LUT R6, R50, R61, RZ, 0xfc, !PT ;  /* 0x0000003d32067212 */ /* 0x000fe400078efcff */
[----:B------:R-:W-:Y:S02]  /*35a0*/  SEL R7, R61, R7, !P2 ;  /* 0x000000073d077207 */ /* 0x000fe40005000000 */
[----:B------:R-:W-:Y:S02]  /*35b0*/  @P4 SEL R48, R53, RZ, !P1 ;  /* 0x000000ff35304207 */ /* 0x000fe40004800000 */
[----:B------:R-:W-:Y:S02]  /*35c0*/  @P4 ISETP.NE.AND P2, PT, R60, RZ, PT ;  /* 0x000000ff3c00420c */ /* 0x000fe40003f45270 */
[----:B------:R-:W-:Y:S01]  /*35d0*/  ISETP.NE.AND P1, PT, R54, RZ, PT ;  /* 0x000000ff3600720c */ /* 0x000fe20003f25270 */
[----:B--2---:R-:W-:Y:S01]  /*35e0*/  @P5 IMAD.IADD R53, R5, 0x1, R48 ;  /* 0x0000000105355824 */ /* 0x004fe200078e0230 */
[----:B------:R-:W-:-:S02]  /*35f0*/  SEL R6, R6, R7, !P3 ;  /* 0x0000000706067207 */ /* 0x000fc40005800000 */
[----:B------:R-:W-:Y:S01]  /*3600*/  @P4 SEL R7, R4, RZ, P2 ;  /* 0x000000ff04074207 */ /* 0x000fe20001000000 */
[----:B------:R-:W-:Y:S01]  /*3610*/  @P4 IMAD.MOV.U32 R5, RZ, RZ, R53 ;  /* 0x000000ffff054224 */ /* 0x000fe200078e0035 */
[----:B------:R-:W-:Y:S02]  /*3620*/  SEL R56, R56, RZ, !P1 ;  /* 0x000000ff38387207 */ /* 0x000fe40004800000 */
[----:B------:R-:W-:Y:S02]  /*3630*/  @P4 LOP3.LUT R4, R6, R7, RZ, 0xfc, !PT ;  /* 0x0000000706044212 */ /* 0x000fe400078efcff */
[----:B------:R-:W-:Y:S01]  /*3640*/  LOP3.LUT R7, R54, R50, R61, 0xfe, !PT ;  /* 0x0000003236077212 */ /* 0x000fe200078efe3d */
[----:B------:R-:W-:Y:S01]  /*3650*/  IMAD.IADD R6, R55, 0x1, R56 ;  /* 0x0000000137067824 */ /* 0x000fe200078e0238 */
[----:B------:R-:W-:Y:S06]  /*3660*/  @P4 BRA `(.L_x_284) ;  /* 0x0000000c00b04947 */ /* 0x000fec0003800000 */
[----:B------:R-:W0:Y:S01]  /*3670*/  LDC.64 R56, c[0x0][0x3a8] ;  /* 0x0000ea00ff387b82 */ /* 0x000e220000000a00 */
[----:B------:R-:W-:Y:S01]  /*3680*/  IMAD.WIDE.U32 R52, R58, 0x10, RZ ;  /* 0x000000103a347825 */ /* 0x000fe200078e00ff */
[----:B------:R1:W-:Y:S03]  /*3690*/  @!P0 STS [UR4+0x74], R7 ;  /* 0x00007407ff008988 */ /* 0x0003e60008000804 */
        /* <DEDUP_REMOVED lines=8> */
[----:B------:R-:W-:Y:S02]  /*3720*/  IMAD.MOV.U32 R52, RZ, RZ, R69 ;  /* 0x000000ffff347224 */ /* 0x000fe400078e0045 */
[----:B0-----:R-:W-:-:S03]  /*3730*/  IMAD.WIDE.U32 R56, R69, 0x10, R56 ;  /* 0x0000001045387825 */ /* 0x001fc600078e0038 */
[----:B------:R-:W-:Y:S02]  /*3740*/  IADD3 R54, P1, PT, R56, R55, RZ ;  /* 0x0000003738367210 */ /* 0x000fe40007f3e0ff */
[----:B------:R1:W-:Y:S01]  /*3750*/  @!P0 ST.E.128.STRONG.GPU desc[UR8][R56.64+0x200], R48 ;  /* 0x0002003038008985 */ /* 0x0003e2000c10fd08 */
[----:B------:R-:W-:Y:S05]  /*3760*/  NANOSLEEP 0x118 ;  /* 0x000001180000795d */ /* 0x000fea0003800000 */
[----:B------:R-:W-:-:S07]  /*3770*/  IMAD.X R55, R57, 0x1, R53, P1 ;  /* 0x0000000139377824 */ /* 0x000fce00008e0635 */
.L_x_286:
        /* <DEDUP_REMOVED lines=29> */
.L_x_352:
[----:B------:R-:W-:Y:S01]  /*3950*/  IMAD.MOV.U32 R62, RZ, RZ, R53 ;  /* 0x000000ffff3e7224 */ /* 0x000fe200078e0035 */
[----:B------:R-:W-:Y:S06]  /*3960*/  @P5 BRA `(.L_x_286) ;  /* 0xfffffffc00845947 */ /* 0x000fec000383ffff */
[----:B------:R-:W-:Y:S01]  /*3970*/  UMOV UR5, 0xffffffff ;  /* 0xffffffff00057882 */ /* 0x000fe20000000000 */
[----:B------:R-:W-:-:S04]  /*3980*/  ISETP.NE.U32.AND P5, PT, R50, 0x65, PT ;  /* 0x000000653200780c */ /* 0x000fc80003fa5070 */
[----:B------:R-:W-:Y:S01]  /*3990*/  ISETP.NE.AND.EX P5, PT, R51, RZ, PT, P5 ;  /* 0x000000ff3300720c */ /* 0x000fe20003fa5350 */
[----:B------:R-:W-:-:S12]  /*39a0*/  BRA.DIV UR5, `(.L_x_287) ;  /* 0x00000082055c7947 */ /* 0x000fd8000b800000 */
[----:B------:R-:W0:Y:S01]  /*39b0*/  S2R R53, SR_GEMASK ;  /* 0x0000000000357919 */ /* 0x000e220000003c00 */
[----:B------:R-:W-:Y:S02]  /*39c0*/  VOTE.ANY R62, PT, !P5 ;  /* 0x00000000003e7806 */ /* 0x000fe400068e0100 */
[----:B------:R-:W-:Y:S02]  /*39d0*/  ISETP.NE.AND P2, PT, R48, RZ, PT ;  /* 0x000000ff3000720c */ /* 0x000fe40003f45270 */
[----:B------:R-:W-:Y:S02]  /*39e0*/  LOP3.LUT R58, RZ, R58, RZ, 0x33, !PT ;  /* 0x0000003aff3a7212 */ /* 0x000fe400078e33ff */
[----:B0-----:R-:W-:-:S05]  /*39f0*/  LOP3.LUT R62, R62, 0x80000000, R53, 0xec, !PT ;  /* 0x800000003e3e7812 */ /* 0x001fca00078eec35 */
[----:B------:R-:W-:-:S05]  /*3a00*/  VIADD R53, R62, 0xffffffff ;  /* 0xffffffff3e357836 */ /* 0x000fca0000000000 */
[----:B------:R-:W-:-:S04]  /*3a10*/  LOP3.LUT R53, R62, R53, RZ, 0xc, !PT ;  /* 0x000000353e357212 */ /* 0x000fc800078e0cff */
[----:B------:R0:W1:Y:S02]  /*3a20*/  POPC R59, R53 ;  /* 0x00000035003b7309 */ /* 0x0000640000000000 */
[C---:B0-----:R-:W-:Y:S01]  /*3a30*/  VIADD R53, R60.reuse, 0x2 ;  /* 0x000000023c357836 */ /* 0x041fe20000000000 */
[----:B-1----:R-:W0:Y:S01]  /*3a40*/  SHFL.DOWN PT, R68, R49, 0x1, R59 ;  /* 0x0820000031447989 */ /* 0x002e2200000e003b */
        /* <DEDUP_REMOVED lines=30> */
[----:B-1----:R-:W-:Y:S02]  /*3c30*/  SEL R49, R49, RZ, !P1 ;  /* 0x000000ff31317207 */ /* 0x002fe40004800000 */
[----:B------:R-:W-:Y:S01]  /*3c40*/  ISETP.NE.U32.AND P1, PT, R50, 0x65, PT ;  /* 0x000000653200780c */ /* 0x000fe20003f25070 */
[----:B------:R-:W-:Y:S01]  /*3c50*/  IMAD.IADD R56, R61, 0x1, R68 ;  /* 0x000000013d387824 */ /* 0x000fe200078e0244 */
[----:B------:R-:W-:Y:S01]  /*3c60*/  LOP3.LUT P2, R64, R54, RZ, R49, 0xfa, !PT ;  /* 0x000000ff36407212 */ /* 0x000fe2000784fa31 */
[----:B------:R-:W-:Y:S01]  /*3c70*/  VIADD R50, R60, 0x10 ;  /* 0x000000103c327836 */ /* 0x000fe20000000000 */
[----:B------:R-:W0:Y:S01]  /*3c80*/  LDC.64 R48, c[0x0][0x3a8] ;  /* 0x0000ea00ff307b82 */ /* 0x000e220000000a00 */
[----:B------:R-:W-:Y:S01]  /*3c90*/  ISETP.NE.AND.EX P1, PT, R51, RZ, PT, P1 ;  /* 0x000000ff3300720c */ /* 0x000fe20003f25310 */
[----:B------:R-:W1:Y:S02]  /*3ca0*/  SHFL.DOWN PT, R68, R56, 0x10, R59 ;  /* 0x0a00000038447989 */ /* 0x000e6400000e003b */
[----:B------:R-:W-:-:S02]  /*3cb0*/  ISETP.GT.AND P3, PT, R50, R59, PT ;  /* 0x0000003b3200720c */ /* 0x000fc40003f64270 */
[----:B------:R-:W2:Y:S08]  /*3cc0*/  SHFL.DOWN PT, R63, R64, 0x10, R59 ;  /* 0x0a000000403f7989 */ /* 0x000eb000000e003b */
[----:B------:R-:W-:Y:S02]  /*3cd0*/  VOTE.ALL P5, P1 ;  /* 0x0000000000ff7806 */ /* 0x000fe400008a0000 */
[----:B-1----:R-:W-:-:S02]  /*3ce0*/  SEL R68, R68, RZ, !P2 ;  /* 0x000000ff44447207 */ /* 0x002fc40005000000 */
[----:B0-----:R-:W-:Y:S02]  /*3cf0*/  IADD3 R61, P2, PT, R48, 0x200, RZ ;  /* 0x00000200303d7810 */ /* 0x001fe40007f5e0ff */
[----:B--2---:R-:W-:Y:S02]  /*3d00*/  SEL R63, R63, RZ, !P3 ;  /* 0x000000ff3f3f7207 */ /* 0x004fe40005800000 */
[----:B------:R-:W-:Y:S02]  /*3d10*/  SEL R51, R68, RZ, !P3 ;  /* 0x000000ff44337207 */ /* 0x000fe40005800000 */
[----:B------:R-:W-:Y:S01]  /*3d20*/  LOP3.LUT R54, R63, R64, RZ, 0xfc, !PT ;  /* 0x000000403f367212 */ /* 0x000fe200078efcff */
[----:B------:R-:W-:Y:S02]  /*3d30*/  IMAD.X R63, RZ, RZ, R49, P2 ;  /* 0x000000ffff3f7224 */ /* 0x000fe400010e0631 */
[----:B------:R-:W-:Y:S02]  /*3d40*/  IMAD.IADD R56, R56, 0x1, R51 ;  /* 0x0000000138387824 */ /* 0x000fe400078e0233 */
[----:B------:R-:W-:-:S07]  /*3d50*/  IMAD.IADD R64, R58, 0x1, R69 ;  /* 0x000000013a407824 */ /* 0x000fce00078e0245 */
.L_x_366:
[----:B------:R-:W-:Y:S05]  /*3d60*/  @!P5 BRA `(.L_x_288) ;  /* 0x000000040084d947 */ /* 0x000fea0003800000 */
[----:B------:R-:W-:-:S07]  /*3d70*/  IMAD.MOV.U32 R65, RZ, RZ, 0x3a0 ;  /* 0x000003a0ff417424 */ /* 0x000fce00078e00ff */
.L_x_292:
[----:B------:R-:W-:Y:S01]  /*3d80*/  SHF.R.U32.HI R65, RZ, 0x1, R65 ;  /* 0x00000001ff417819 */ /* 0x000fe20000011641 */
[----:B------:R-:W-:Y:S02]  /*3d90*/  IMAD.MOV.U32 R48, RZ, RZ, R61 ;  /* 0x000000ffff307224 */ /* 0x000fe400078e003d */
[----:B------:R-:W-:Y:S02]  /*3da0*/  IMAD.MOV.U32 R49, RZ, RZ, R63 ;  /* 0x000000ffff317224 */ /* 0x000fe400078e003f */
[----:B------:R-:W-:Y:S02]  /*3db0*/  IMAD.MOV.U32 R67, RZ, RZ, R65 ;  /* 0x000000ffff437224 */ /* 0x000fe400078e0041 */
[----:B------:R-:W-:-:S07]  /*3dc0*/  IMAD.WIDE R58, R64, 0x10, R48 ;  /* 0x00000010403a7825 */ /* 0x000fce00078e0230 */
.L_x_290:
        /* <DEDUP_REMOVED lines=29> */
.L_x_369:
        /* <DEDUP_REMOVED lines=8> */
[----:B------:R-:W-:Y:S01]  /*4020*/  VIADD R64, R64, 0xffffffe0 ;  /* 0xffffffe040407836 */ /* 0x000fe20000000000 */
[----:B------:R-:W-:Y:S01]  /*4030*/  ISETP.NE.U32.AND P5, PT, R50, 0x65, PT ;  /* 0x000000653200780c */ /* 0x000fe20003fa5070 */
[----:B------:R-:W-:Y:S01]  /*4040*/  VIADD R50, R60, 0x10 ;  /* 0x000000103c327836 */ /* 0x000fe20000000000 */
[----:B------:R-:W-:Y:S02]  /*4050*/  ISETP.NE.AND P2, PT, R48, RZ, PT ;  /* 0x000000ff3000720c */ /* 0x000fe40003f45270 */
[----:B------:R-:W-:-:S13]  /*4060*/  ISETP.NE.AND.EX P5, PT, R51, RZ, PT, P5 ;  /* 0x000000ff3300720c */ /* 0x000fda0003fa5350 */
[----:B------:R-:W-:Y:S02]  /*4070*/  VOTE.ALL P5, P5 ;  /* 0x0000000000ff7806 */ /* 0x000fe400028a0000 */
[----:B0-----:R-:W-:-:S05]  /*4080*/  LOP3.LUT R62, R62, 0x80000000, R58, 0xec, !PT ;  /* 0x800000003e3e7812 */ /* 0x001fca00078eec3a */
[----:B------:R-:W-:-:S05]  /*4090*/  VIADD R51, R62, 0xffffffff ;  /* 0xffffffff3e337836 */ /* 0x000fca0000000000 */
[----:B------:R-:W-:-:S04]  /*40a0*/  LOP3.LUT R51, R62, R51, RZ, 0xc, !PT ;  /* 0x000000333e337212 */ /* 0x000fc800078e0cff */
[----:B------:R-:W0:Y:S02]  /*40b0*/  POPC R59, R51 ;  /* 0x00000033003b7309 */ /* 0x000e240000000000 */
        /* <DEDUP_REMOVED lines=38> */
[----:B------:R-:W-:Y:S01]  /*4320*/  ISETP.NE.AND P1, PT, R54, RZ, PT ;  /* 0x000000ff3600720c */ /* 0x000fe20003f25270 */
[----:B------:R-:W-:Y:S01]  /*4330*/  IMAD.IADD R68, R49, 0x1, R68 ;  /* 0x0000000131447824 */ /* 0x000fe200078e0244 */
[----:B------:R-:W-:-:S04]  /*4340*/  LOP3.LUT R54, R58, R51, R54, 0xfe, !PT ;  /* 0x000000333a367212 */ /* 0x000fc800078efe36 */
[----:B------:R-:W-:-:S05]  /*4350*/  SEL R49, R68, RZ, !P1 ;  /* 0x000000ff44317207 */ /* 0x000fca0004800000 */
[----:B------:R-:W-:-:S07]  /*4360*/  IMAD.IADD R56, R49, 0x1, R56 ;  /* 0x0000000131387824 */ /* 0x000fce00078e0238 */
.L_x_383:
[----:B------:R-:W-:Y:S05]  /*4370*/  @P5 BRA `(.L_x_292) ;  /* 0xfffffff800805947 */ /* 0x000fea000383ffff */
.L_x_288:
[----:B------:R-:W-:Y:S01]  /*4380*/  ISETP.NE.AND P1, PT, R60, RZ, PT ;  /* 0x000000ff3c00720c */ /* 0x000fe20003f25270 */
[----:B------:R-:W-:Y:S01]  /*4390*/  BSSY.RECONVERGENT B1, `(.L_x_293) ;  /* 0x0000016000017945 */ /* 0x000fe20003800200 */
[----:B------:R-:W-:-:S11]  /*43a0*/  IMAD.MOV.U32 R55, RZ, RZ, R56 ;  /* 0x000000ffff377224 */ /* 0x000fd600078e0038 */
[----:B------:R-:W0:Y:S01]  /*43b0*/  @!P1 S2R R49, SR_CgaCtaId ;  /* 0x0000000000319919 */ /* 0x000e220000008800 */
[----:B------:R-:W-:-:S04]  /*43c0*/  @!P1 MOV R48, 0x400 ;  /* 0x0000040000309802 */ /* 0x000fc80000000f00 */
[----:B0-----:R-:W-:Y:S01]  /*43d0*/  @!P1 LEA R58, R49, R48, 0x18 ;  /* 0x00000030313a9211 */ /* 0x001fe200078ec0ff */
[----:B------:R-:W-:Y:S06]  /*43e0*/  @P0 BRA `(.L_x_294) ;  /* 0x0000000000400947 */ /* 0x000fec0003800000 */
[----:B------:R-:W0:Y:S01]  /*43f0*/  S2UR UR6, SR_CgaCtaId ;  /* 0x00000000000679c3 */ /* 0x000e220000008800 */
[----:B------:R-:W-:Y:S01]  /*4400*/  ISETP.NE.AND P0, PT, R7, RZ, PT ;  /* 0x000000ff0700720c */ /* 0x000fe20003f05270 */
[----:B------:R-:W-:Y:S01]  /*4410*/  UMOV UR5, 0x400 ;  /* 0x0000040000057882 */ /* 0x000fe20000000000 */
[----:B------:R-:W-:Y:S01]  /*4420*/  LOP3.LUT R57, R54, R7, RZ, 0xfc, !PT ;  /* 0x0000000736397212 */ /* 0x000fe200078efcff */
[----:B------:R-:W-:Y:S01]  /*4430*/  IMAD.MOV.U32 R50, RZ, RZ, 0x65 ;  /* 0x00000065ff327424 */ /* 0x000fe200078e00ff */
[----:B------:R-:W-:Y:S01]  /*4440*/  SEL R49, R56, RZ, !P0 ;  /* 0x000000ff38317207 */ /* 0x000fe20004000000 */
[----:B------:R-:W-:Y:S02]  /*4450*/  IMAD.MOV.U32 R51, RZ, RZ, 0x0 ;  /* 0x00000000ff337424 */ /* 0x000fe400078e00ff */
[----:B------:R-:W1:Y:S01]  /*4460*/  LDC.64 R52, c[0x0][0x3a8] ;  /* 0x0000ea00ff347b82 */ /* 0x000e620000000a00 */
[----:B------:R-:W-:Y:S02]  /*4470*/  IMAD.MOV.U32 R48, RZ, RZ, R57 ;  /* 0x000000ffff307224 */ /* 0x000fe400078e0039 */
[----:B------:R-:W-:Y:S01]  /*4480*/  IMAD.IADD R49, R6, 0x1, R49 ;  /* 0x0000000106317824 */ /* 0x000fe200078e0231 */
[----:B0-----:R-:W-:Y:S01]  /*4490*/  ULEA UR5, UR6, UR5, 0x18 ;  /* 0x0000000506057291 */ /* 0x001fe2000f8ec0ff */
[----:B-1----:R-:W-:-:S05]  /*44a0*/  IMAD.WIDE.U32 R52, R69, 0x10, R52 ;  /* 0x0000001045347825 */ /* 0x002fca00078e0034 */
[----:B------:R0:W-:Y:S04]  /*44b0*/  ST.E.128.STRONG.GPU desc[UR8][R52.64+0x200], R48 ;  /* 0x0002003034007985 */ /* 0x0001e8000c10fd08 */
[----:B------:R0:W-:Y:S04]  /*44c0*/  STS.64 [UR5+0x68], R56 ;  /* 0x00006838ff007988 */ /* 0x0001e80008000a05 */
[----:B------:R0:W-:Y:S04]  /*44d0*/  STS [UR5+0x70], R49 ;  /* 0x00007031ff007988 */ /* 0x0001e80008000805 */
[----:B------:R0:W-:Y:S02]  /*44e0*/  STS [UR5+0x64], R54 ;  /* 0x00006436ff007988 */ /* 0x0001e40008000805 */
.L_x_294:
[----:B------:R-:W-:Y:S05]  /*44f0*/  BSYNC.RECONVERGENT B1 ;  /* 0x0000000000017941 */ /* 0x000fea0003800200 */
.L_x_293:
[----:B------:R1:W-:Y:S01]  /*4500*/  @!P1 STS.64 [R58+0x40], R54 ;  /* 0x000040363a009388 */ /* 0x0003e20000000a00 */
[----:B------:R-:W-:Y:S02]  /*4510*/  @!P1 IMAD.MOV.U32 R4, RZ, RZ, R54 ;  /* 0x000000ffff049224 */ /* 0x000fe400078e0036 */
[----:B------:R-:W-:-:S07]  /*4520*/  @!P1 IMAD.MOV.U32 R5, RZ, RZ, R56 ;  /* 0x000000ffff059224 */ /* 0x000fce00078e0038 */
.L_x_284:
[----:B------:R-:W-:Y:S05]  /*4530*/  WARPSYNC.ALL ;  /* 0x0000000000007948 */ /* 0x000fea0003800000 */
[----:B------:R-:W2:Y:S08]  /*4540*/  S2UR UR6, SR_CgaCtaId ;  /* 0x00000000000679c3 */ /* 0x000eb00000008800 */
[----:B------:R-:W-:Y:S01]  /*4550*/  BAR.SYNC.DEFER_BLOCKING 0x0 ;  /* 0x0000000000007b1d */ /* 0x000fe20000010000 */
[----:B------:R-:W-:-:S05]  /*4560*/  ISETP.NE.AND P0, PT, R4, RZ, PT ;  /* 0x000000ff0400720c */ /* 0x000fca0003f05270 */
[----:B------:R-:W-:Y:S01]  /*4570*/  UMOV UR5, 0x400 ;  /* 0x0000040000057882 */ /* 0x000fe20000000000 */
[----:B------:R-:W3:Y:S01]  /*4580*/  S2R R7, SR_TID.X ;  /* 0x0000000000077919 */ /* 0x000ee20000002100 */
[----:B--2---:R-:W-:-:S09]  /*4590*/  ULEA UR5, UR6, UR5, 0x18 ;  /* 0x0000000506057291 */ /* 0x004fd2000f8ec0ff */
[----:B------:R-:W2:Y:S01]  /*45a0*/  LDS R6, [UR5+0x44] ;  /* 0x00004405ff067984 */ /* 0x000ea20008000800 */
[----:B---3--:R-:W-:Y:S02]  /*45b0*/  ISETP.NE.AND P1, PT, R7, RZ, PT ;  /* 0x000000ff0700720c */ /* 0x008fe40003f25270 */
        /* <DEDUP_REMOVED lines=62> */
.L_x_283:
[----:B------:R-:W-:Y:S05]  /*49a0*/  BSYNC.RECONVERGENT B0 ;  /* 0x0000000000007941 */ /* 0x000fea0003800200 */
.L_x_281:
[----:B------:R-:W2:Y:S01]  /*49b0*/  S2R R3, SR_TID.X ;  /* 0x0000000000037919 */ /* 0x000ea20000002100 */
[----:B------:R-:W3:Y:S01]  /*49c0*/  S2UR UR6, SR_CgaCtaId ;  /* 0x00000000000679c3 */ /* 0x000ee20000008800 */
[----:B------:R-:W-:Y:S01]  /*49d0*/  UMOV UR5, 0x400 ;  /* 0x0000040000057882 */ /* 0x000fe20000000000 */
[----:B------:R-:W-:Y:S01]  /*49e0*/  IMAD.IADD R11, R11, 0x1, R30 ;  /* 0x000000010b0b7824 */ /* 0x000fe200078e021e */
[----:B0-----:R-:W0:Y:S05]  /*49f0*/  S2R R4, SR_LANEID ;  /* 0x0000000000047919 */ /* 0x001e2a0000000000 */
[----:B------:R-:W-:Y:S01]  /*4a00*/  BAR.SYNC.DEFER_BLOCKING 0x0 ;  /* 0x0000000000007b1d */ /* 0x000fe20000010000 */
[----:B---3--:R-:W-:-:S05]  /*4a10*/  ULEA UR5, UR6, UR5, 0x18 ;  /* 0x0000000506057291 */ /* 0x008fca000f8ec0ff */
[----:B------:R-:W3:Y:S01]  /*4a20*/  LDCU.64 UR6, c[0x0][0x3a0] ;  /* 0x00007400ff0677ac */ /* 0x000ee20008000a00 */
[----:B--2---:R-:W-:-:S05]  /*4a30*/  SHF.R.U32.HI R3, RZ, 0x5, R3 ;  /* 0x00000005ff037819 */ /* 0x004fca0000011603 */
[----:B0-----:R-:W-:-:S05]  /*4a40*/  IMAD R3, R3, 0x280, R4 ;  /* 0x0000028003037824 */ /* 0x001fca00078e0204 */
[----:B------:R-:W-:-:S05]  /*4a50*/  LEA R45, R3, UR5, 0x2 ;  /* 0x00000005032d7c11 */ /* 0x000fca000f8e10ff */
[----:B------:R-:W-:-:S05]  /*4a60*/  IMAD R4, R4, 0x4c, R45 ;  /* 0x0000004c04047824 */ /* 0x000fca00078e022d */
[----:B------:R-:W-:Y:S04]  /*4a70*/  STS.128 [R4], R24 ;  /* 0x0000001804007388 */ /* 0x000fe80000000c00 */
[----:B------:R-:W-:Y:S04]  /*4a80*/  STS.128 [R4+0x10], R20 ;  /* 0x0000101404007388 */ /* 0x000fe80000000c00 */
[----:B------:R-:W-:Y:S04]  /*4a90*/  STS.128 [R4+0x20], R16 ;  /* 0x0000201004007388 */ /* 0x000fe80000000c00 */
[----:B------:R-:W-:Y:S04]  /*4aa0*/  STS.128 [R4+0x30], R12 ;  /* 0x0000300c04007388 */ /* 0x000fe80000000c00 */
[----:B------:R3:W-:Y:S01]  /*4ab0*/  STS.128 [R4+0x40], R8 ;  /* 0x0000400804007388 */ /* 0x0007e20000000c00 */
[----:B------:R-:W-:-:S03]  /*4ac0*/  NOP ;  /* 0x0000000000007918 */ /* 0x000fc60000000000 */
[----:B------:R-:W0:Y:S04]  /*4ad0*/  LDS R3, [R45] ;  /* 0x000000002d037984 */ /* 0x000e280000000800 */
[----:B------:R-:W2:Y:S04]  /*4ae0*/  LDS R7, [R45+0x80] ;  /* 0x000080002d077984 */ /* 0x000ea80000000800 */
[----:B------:R-:W4:Y:S01]  /*4af0*/  LDS R29, [R45+0x100] ;  /* 0x000100002d1d7984 */ /* 0x000f220000000800 */
[----:B---3--:R-:W-:-:S03]  /*4b00*/  LEA R4, P0, R0, UR6, 0x2 ;  /* 0x0000000600047c11 */ /* 0x008fc6000f8010ff */
[----:B------:R-:W3:Y:S01]  /*4b10*/  LDS R31, [R45+0x180] ;  /* 0x000180002d1f7984 */ /* 0x000ee20000000800 */
[----:B------:R-:W-:-:S03]  /*4b20*/  LEA.HI.X R5, R0, UR7, R2, 0x2, P0 ;  /* 0x0000000700057c11 */ /* 0x000fc600080f1402 */
[----:B------:R-:W5:Y:S04]  /*4b30*/  LDS R25, [R45+0x200] ;  /* 0x000200002d197984 */ /* 0x000f680000000800 */
        /* <DEDUP_REMOVED lines=15> */
[----:B0-----:R-:W-:Y:S04]  /*4c30*/  STG.E desc[UR8][R4.64], R3 ;  /* 0x0000000304007986 */ /* 0x001fe8000c101908 */
[----:B--2---:R-:W-:Y:S04]  /*4c40*/  STG.E desc[UR8][R4.64+0x80], R7 ;  /* 0x0000800704007986 */ /* 0x004fe8000c101908 */
[----:B----4-:R-:W-:Y:S04]  /*4c50*/  STG.E desc[UR8][R4.64+0x100], R29 ;  /* 0x0001001d04007986 */ /* 0x010fe8000c101908 */
[----:B---3--:R-:W-:Y:S04]  /*4c60*/  STG.E desc[UR8][R4.64+0x180], R31 ;  /* 0x0001801f04007986 */ /* 0x008fe8000c101908 */
[----:B-----5:R-:W-:Y:S04]  /*4c70*/  STG.E desc[UR8][R4.64+0x200], R25 ;  /* 0x0002001904007986 */ /* 0x020fe8000c101908 */
        /* <DEDUP_REMOVED lines=16> */
.L_x_280:
[----:B------:R-:W-:-:S04]  /*4d80*/  ISETP.NE.U32.AND P0, PT, R0, RZ, PT ;  /* 0x000000ff0000720c */ /* 0x000fc80003f05070 */
[----:B------:R-:W-:-:S13]  /*4d90*/  ISETP.NE.AND.EX P0, PT, R46, RZ, PT, P0 ;  /* 0x000000ff2e00720c */ /* 0x000fda0003f05300 */
[----:B------:R-:W-:Y:S05]  /*4da0*/  @!P0 EXIT ;  /* 0x000000000000894d */ /* 0x000fea0003800000 */
[----:B------:R-:W0:Y:S01]  /*4db0*/  LDC.64 R6, c[0x0][0x380] ;  /* 0x0000e000ff067b82 */ /* 0x000e220000000a00 */
[----:B------:R-:W1:Y:S01]  /*4dc0*/  S2R R44, SR_TID.X ;  /* 0x00000000002c7919 */ /* 0x000e620000002100 */
[----:B------:R-:W-:Y:S01]  /*4dd0*/  IMAD.MOV.U32 R10, RZ, RZ, RZ ;  /* 0x000000ffff0a7224 */ /* 0x000fe200078e00ff */
[----:B------:R-:W-:Y:S01]  /*4de0*/  LOP3.LUT R3, R3, 0xffffbfff, RZ, 0xc0, !PT ;  /* 0xffffbfff03037812 */ /* 0x000fe200078ec0ff */
[----:B------:R-:W-:Y:S01]  /*4df0*/  BSSY.RECONVERGENT B0, `(.L_x_295) ;  /* 0x0000039000007945 */ /* 0x000fe20003800200 */
[----:B0-----:R-:W-:Y:S01]  /*4e00*/  IABS R2, R7 ;  /* 0x0000000700027213 */ /* 0x001fe20000000000 */
[----:B------:R-:W-:-:S03]  /*4e10*/  IMAD.IADD R6, R4, 0x1, R6 ;  /* 0x0000000104067824 */ /* 0x000fc600078e0206 */
[----:B------:R-:W0:Y:S02]  /*4e20*/  I2F.RP R8, R2 ;  /* 0x0000000200087306 */ /* 0x000e240000209400 */
[----:B------:R-:W-:Y:S02]  /*4e30*/  IABS R13, R6 ;  /* 0x00000006000d7213 */ /* 0x000fe40000000000 */
[----:B-1----:R-:W-:-:S04]  /*4e40*/  LOP3.LUT R63, R44, 0x1f, RZ, 0xc0, !PT ;  /* 0x0000001f2c3f7812 */ /* 0x002fc800078ec0ff */
[----:B0-----:R-:W0:Y:S02]  /*4e50*/  MUFU.RCP R8, R8 ;  /* 0x0000000800087308 */ /* 0x001e240000001000 */
[----:B0-----:R-:W-:-:S06]  /*4e60*/  VIADD R12, R8, 0xffffffe ;  /* 0x0ffffffe080c7836 */ /* 0x001fcc0000000000 */
[----:B------:R0:W1:Y:S02]  /*4e70*/  F2I.FTZ.U32.TRUNC.NTZ R11, R12 ;  /* 0x0000000c000b7305 */ /* 0x000064000021f000 */
[----:B0-----:R-:W-:-:S05]  /*4e80*/  LOP3.LUT R12, R44, 0x3e0, RZ, 0xc0, !PT ;  /* 0x000003e02c0c7812 */ /* 0x001fca00078ec0ff */
[----:B------:R-:W-:Y:S01]  /*4e90*/  IMAD R63, R12, 0x14, R63 ;  /* 0x000000140c3f7824 */ /* 0x000fe200078e023f */
[----:B------:R-:W-:Y:S01]  /*4ea0*/  LOP3.LUT R12, RZ, R7, RZ, 0x33, !PT ;  /* 0x00000007ff0c7212 */ /* 0x000fe200078e33ff */
[--C-:B-1----:R-:W-:Y:S02]  /*4eb0*/  IMAD.MOV R9, RZ, RZ, -R11.reuse ;  /* 0x000000ffff097224 */ /* 0x102fe400078e0a0b */
[C---:B------:R-:W-:Y:S01]  /*4ec0*/  VIADD R61, R63.reuse, 0x20 ;  /* 0x000000203f3d7836 */ /* 0x040fe20000000000 */
[----:B------:R-:W-:Y:S01]  /*4ed0*/  ISETP.GE.U32.AND P3, PT, R63, R0, PT ;  /* 0x000000003f00720c */ /* 0x000fe20003f66070 */
[----:B------:R-:W-:Y:S02]  /*4ee0*/  IMAD R9, R9, R2, RZ ;  /* 0x0000000209097224 */ /* 0x000fe400078e02ff */
[----:B------:R-:W-:Y:S01]  /*4ef0*/  VIADD R59, R63, 0x40 ;  /* 0x000000403f3b7836 */ /* 0x000fe20000000000 */
[----:B------:R-:W-:Y:S01]  /*4f00*/  ISETP.GE.U32.AND P5, PT, R61, R0, PT ;  /* 0x000000003d00720c */ /* 0x000fe20003fa6070 */
[----:B------:R-:W-:-:S03]  /*4f10*/  IMAD.HI.U32 R10, R11, R9, R10 ;  /* 0x000000090b0a7227 */ /* 0x000fc600078e000a */
[----:B------:R-:W-:Y:S01]  /*4f20*/  ISETP.GE.U32.AND P4, PT, R59, R0, PT ;  /* 0x000000003b00720c */ /* 0x000fe20003f86070 */
[----:B------:R-:W-:Y:S02]  /*4f30*/  IMAD.MOV.U32 R9, RZ, RZ, R13 ;  /* 0x000000ffff097224 */ /* 0x000fe400078e000d */
[----:B------:R-:W-:Y:S02]  /*4f40*/  VIADD R57, R63, 0x60 ;  /* 0x000000603f397836 */ /* 0x000fe40000000000 */
[----:B------:R-:W-:Y:S01]  /*4f50*/  IMAD.HI.U32 R8, R10, R9, RZ ;  /* 0x000000090a087227 */ /* 0x000fe200078e00ff */
[----:B------:R-:W-:-:S03]  /*4f60*/  @P3 LOP3.LUT R3, R3, 0x4000, RZ, 0xfc, !PT ;  /* 0x0000400003033812 */ /* 0x000fc600078efcff */
[----:B------:R-:W-:Y:S01]  /*4f70*/  IMAD.MOV R11, RZ, RZ, -R8 ;  /* 0x000000ffff0b7224 */ /* 0x000fe200078e0a08 */
[----:B------:R-:W-:-:S03]  /*4f80*/  LOP3.LUT R3, R3, 0xffffdfff, RZ, 0xc0, !PT ;  /* 0xffffdfff03037812 */ /* 0x000fc600078ec0ff */
[----:B------:R-:W-:Y:S01]  /*4f90*/  IMAD R9, R2, R11, R9 ;  /* 0x0000000b02097224 */ /* 0x000fe200078e0209 */
[----:B------:R-:W-:-:S04]  /*4fa0*/  @P5 LOP3.LUT R3, R3, 0x2000, RZ, 0xfc, !PT ;  /* 0x0000200003035812 */ /* 0x000fc800078efcff */
[----:B------:R-:W-:Y:S02]  /*4fb0*/  ISETP.GT.U32.AND P1, PT, R2, R9, PT ;  /* 0x000000090200720c */ /* 0x000fe40003f24070 */
[----:B------:R-:W-:-:S04]  /*4fc0*/  LOP3.LUT R3, R3, 0xffffefff, RZ, 0xc0, !PT ;  /* 0xffffefff03037812 */ /* 0x000fc800078ec0ff */
[----:B------:R-:W-:-:S07]  /*4fd0*/  @P4 LOP3.LUT R3, R3, 0x1000, RZ, 0xfc, !PT ;  /* 0x0000100003034812 */ /* 0x000fce00078efcff */
[----:B------:R-:W-:Y:S02]  /*4fe0*/  @!P1 IMAD.IADD R9, R9, 0x1, -R2 ;  /* 0x0000000109099824 */ /* 0x000fe400078e0a02 */
[----:B------:R-:W-:-:S03]  /*4ff0*/  @!P1 VIADD R8, R8, 0x1 ;  /* 0x0000000108089836 */ /* 0x000fc60000000000 */
[----:B------:R-:W-:Y:S02]  /*5000*/  ISETP.GE.U32.AND P0, PT, R9, R2, PT ;  /* 0x000000020900720c */ /* 0x000fe40003f06070 */
[----:B------:R-:W-:-:S04]  /*5010*/  LOP3.LUT R9, R6, R7, RZ, 0x3c, !PT ;  /* 0x0000000706097212 */ /* 0x000fc800078e3cff */
[----:B------:R-:W-:-:S07]  /*5020*/  ISETP.GE.AND P2, PT, R9, RZ, PT ;  /* 0x000000ff0900720c */ /* 0x000fce0003f46270 */
[----:B------:R-:W-:Y:S01]  /*5030*/  @P0 VIADD R8, R8, 0x1 ;  /* 0x0000000108080836 */ /* 0x000fe20000000000 */
[----:B------:R-:W-:-:S05]  /*5040*/  ISETP.NE.AND P0, PT, R7, RZ, PT ;  /* 0x000000ff0700720c */ /* 0x000fca0003f05270 */
[----:B------:R-:W-:-:S05]  /*5050*/  @!P2 IMAD.MOV R8, RZ, RZ, -R8 ;  /* 0x000000ffff08a224 */ /* 0x000fca00078e0a08 */
        /* <DEDUP_REMOVED lines=18> */
.L_x_296:
[----:B------:R-:W-:Y:S05]  /*5180*/  BSYNC.RECONVERGENT B0 ;  /* 0x0000000000007941 */ /* 0x000fea0003800200 */
.L_x_295:
        /* <DEDUP_REMOVED lines=16> */
.L_x_298:
[----:B------:R-:W-:Y:S05]  /*5290*/  BSYNC.RECONVERGENT B0 ;  /* 0x0000000000007941 */ /* 0x000fea0003800200 */
.L_x_297:
[----:B------:R-:W-:Y:S01]  /*52a0*/  BSSY.RECONVERGENT B0, `(.L_x_299) ;  /* 0x0000011000007945 */ /* 0x000fe20003800200 */
[----:B------:R-:W-:-:S03]  /*52b0*/  IMAD.MOV.U32 R18, RZ, RZ, R8 ;  /* 0x000000ffff127224 */ /* 0x000fc600078e0008 */
        /* <DEDUP_REMOVED lines=15> */
.L_x_300:
[----:B------:R-:W-:Y:S05]  /*53b0*/  BSYNC.RECONVERGENT B0 ;  /* 0x0000000000007941 */ /* 0x000fea0003800200 */
.L_x_299:
        /* <DEDUP_REMOVED lines=21> */
.L_x_302:
[----:B------:R-:W-:Y:S05]  /*5510*/  BSYNC.RECONVERGENT B0 ;  /* 0x0000000000007941 */ /* 0x000fea0003800200 */
.L_x_301:
        /* <DEDUP_REMOVED lines=21> */
.L_x_304:
[----:B------:R-:W-:Y:S05]  /*5670*/  BSYNC.RECONVERGENT B0 ;  /* 0x0000000000007941 */ /* 0x000fea0003800200 */
.L_x_303:
[----:B------:R-:W-:Y:S01]  /*5680*/  ISETP.GE.U32.AND P1, PT, R53, R0, PT ;  /* 0x000000003500720c */ /* 0x000fe20003f26070 */
[----:B------:R-:W-:Y:S01]  /*5690*/  BSSY.RECONVERGENT B0, `(.L_x_305) ;  /* 0x0000015000007945 */ /* 0x000fe20003800200 */
[----:B------:R-:W-:Y:S01]  /*56a0*/  LOP3.LUT R3, R3, 0xfffffdff, RZ, 0xc0, !PT ;  /* 0xfffffdff03037812 */ /* 0x000fe200078ec0ff */
[C---:B------:R-:W-:Y:S02]  /*56b0*/  VIADD R23, R63.reuse, 0xc0 ;  /* 0x000000c03f177836 */ /* 0x040fe40000000000 */
[----:B------:R-:W-:Y:S02]  /*56c0*/  VIADD R21, R63, 0xe0 ;  /* 0x000000e03f157836 */ /* 0x000fe40000000000 */
[----:B------:R-:W-:-:S06]  /*56d0*/  IMAD.MOV.U32 R24, RZ, RZ, R8 ;  /* 0x000000ffff187224 */ /* 0x000fcc00078e0008 */
        /* <DEDUP_REMOVED lines=16> */
.L_x_306:
[----:B------:R-:W-:Y:S05]  /*57e0*/  BSYNC.RECONVERGENT B0 ;  /* 0x0000000000007941 */ /* 0x000fea0003800200 */
.L_x_305:
        /* <DEDUP_REMOVED lines=21> */
.L_x_308:
[----:B------:R-:W-:Y:S05]  /*5940*/  BSYNC.RECONVERGENT B0 ;  /* 0x0000000000007941 */ /* 0x000fea0003800200 */
.L_x_307:
        /* <DEDUP_REMOVED lines=21> */
.L_x_310:
[----:B------:R-:W-:Y:S05]  /*5aa0*/  BSYNC.RECONVERGENT B0 ;  /* 0x0000000000007941 */ /* 0x000fea0003800200 */
.L_x_309:
        /* <DEDUP_REMOVED lines=21> */
.L_x_312:
[----:B------:R-:W-:Y:S05]  /*5c00*/  BSYNC.RECONVERGENT B0 ;  /* 0x0000000000007941 */ /* 0x000fea0003800200 */
.L_x_311:
        /* <DEDUP_REMOVED lines=21> */
.L_x_314:
[----:B------:R-:W-:Y:S05]  /*5d60*/  BSYNC.RECONVERGENT B0 ;  /* 0x0000000000007941 */ /* 0x000fea0003800200 */
.L_x_313:
        /* <DEDUP_REMOVED lines=21> */
.L_x_316:
[----:B------:R-:W-:Y:S05]  /*5ec0*/  BSYNC.RECONVERGENT B0 ;  /* 0x0000000000007941 */ /* 0x000fea0003800200 */
.L_x_315:
        /* <DEDUP_REMOVED lines=21> */
.L_x_318:
[----:B------:R-:W-:Y:S05]  /*6020*/  BSYNC.RECONVERGENT B0 ;  /* 0x0000000000007941 */ /* 0x000fea0003800200 */
.L_x_317:
        /* <DEDUP_REMOVED lines=21> */
.L_x_320:
[----:B------:R-:W-:Y:S05]  /*6180*/  BSYNC.RECONVERGENT B0 ;  /* 0x0000000000007941 */ /* 0x000fea0003800200 */
.L_x_319:
        /* <DEDUP_REMOVED lines=23> */
.L_x_322:
[----:B------:R-:W-:Y:S05]  /*6300*/  BSYNC.RECONVERGENT B0 ;  /* 0x0000000000007941 */ /* 0x000fea0003800200 */
.L_x_321:
        /* <DEDUP_REMOVED lines=19> */
.L_x_324:
[----:B------:R-:W-:Y:S05]  /*6440*/  BSYNC.RECONVERGENT B0 ;  /* 0x0000000000007941 */ /* 0x000fea0003800200 */
.L_x_323:
        /* <DEDUP_REMOVED lines=19> */
.L_x_326:
[----:B------:R-:W-:Y:S05]  /*6580*/  BSYNC.RECONVERGENT B0 ;  /* 0x0000000000007941 */ /* 0x000fea0003800200 */
.L_x_325:
        /* <DEDUP_REMOVED lines=19> */
.L_x_328:
[----:B------:R-:W-:Y:S05]  /*66c0*/  BSYNC.RECONVERGENT B0 ;  /* 0x0000000000007941 */ /* 0x000fea0003800200 */
.L_x_327:
        /* <DEDUP_REMOVED lines=19> */
.L_x_330:
[----:B------:R-:W-:Y:S05]  /*6800*/  BSYNC.RECONVERGENT B0 ;  /* 0x0000000000007941 */ /* 0x000fea0003800200 */
.L_x_329:
[----:B------:R-:W-:Y:S01]  /*6810*/  ISETP.GE.U32.AND P4, PT, R47, R0, PT ;  /* 0x000000002f00720c */ /* 0x000fe20003f86070 */
[----:B------:R-:W-:Y:S01]  /*6820*/  BSSY.RECONVERGENT B0, `(.L_x_331) ;  /* 0x0000011000007945 */ /* 0x000fe20003800200 */
[----:B------:R-:W-:-:S11]  /*6830*/  IMAD.MOV.U32 R56, RZ, RZ, R8 ;  /* 0x000000ffff387224 */ /* 0x000fd600078e0008 */
        /* <DEDUP_REMOVED lines=15> */
.L_x_332:
[----:B------:R-:W-:Y:S05]  /*6930*/  BSYNC.RECONVERGENT B0 ;  /* 0x0000000000007941 */ /* 0x000fea0003800200 */
.L_x_331:
        /* <DEDUP_REMOVED lines=17> */
.L_x_334:
[----:B------:R-:W-:Y:S05]  /*6a50*/  BSYNC.RECONVERGENT B0 ;  /* 0x0000000000007941 */ /* 0x000fea0003800200 */
.L_x_333:
[----:B------:R-:W0:Y:S01]  /*6a60*/  LDCU.64 UR4, c[0x0][0x390] ;  /* 0x00007200ff0477ac */ /* 0x000e220008000a00 */
[----:B------:R-:W1:Y:S01]  /*6a70*/  S2R R2, SR_LANEID ;  /* 0x0000000000027919 */ /* 0x000e620000000000 */
[----:B------:R-:W-:Y:S02]  /*6a80*/  SHF.R.U32.HI R51, RZ, 0x5, R44 ;  /* 0x00000005ff337819 */ /* 0x000fe4000001162c */
[----:B------:R-:W-:Y:S02]  /*6a90*/  ISETP.GE.U32.AND P6, PT, R63, R0, PT ;  /* 0x000000003f00720c */ /* 0x000fe40003fc6070 */
[----:B0-----:R-:W-:Y:S01]  /*6aa0*/  IADD3 R4, P0, PT, R4, UR4, RZ ;  /* 0x0000000404047c10 */ /* 0x001fe2000ff1e0ff */
[----:B------:R-:W-:-:S03]  /*6ab0*/  UMOV UR4, 0x400 ;  /* 0x0000040000047882 */ /* 0x000fc60000000000 */
[----:B------:R-:W-:Y:S01]  /*6ac0*/  IADD3.X R5, PT, PT, R5, UR5, RZ, P0, !PT ;  /* 0x0000000505057c10 */ /* 0x000fe200087fe4ff */
[----:B------:R-:W0:Y:S01]  /*6ad0*/  S2UR UR5, SR_CgaCtaId ;  /* 0x00000000000579c3 */ /* 0x000e220000008800 */
[----:B------:R-:W-:-:S05]  /*6ae0*/  IADD3 R6, P0, PT, R63, R4, RZ ;  /* 0x000000043f067210 */ /* 0x000fca0007f1e0ff */
[----:B------:R-:W-:Y:S02]  /*6af0*/  IMAD.X R7, RZ, RZ, R5, P0 ;  /* 0x000000ffff077224 */ /* 0x000fe400000e0605 */
[----:B-1----:R-:W-:Y:S01]  /*6b00*/  IMAD R49, R51, 0x280, R2 ;  /* 0x0000028033317824 */ /* 0x002fe200078e0202 */
[----:B0-----:R-:W-:-:S06]  /*6b10*/  ULEA UR4, UR5, UR4, 0x18 ;  /* 0x0000000405047291 */ /* 0x001fcc000f8ec0ff */
        /* <DEDUP_REMOVED lines=29> */
[----:B------:R-:W0:Y:S01]  /*6cf0*/  LDG.E.U8 R10, desc[UR8][R4.64] ;  /* 0x00000008040a7981 */ /* 0x000e22000c1e1100 */
[----:B------:R-:W-:Y:S01]  /*6d00*/  ISETP.GE.U32.AND P0, PT, R61, R0, PT ;  /* 0x000000003d00720c */ /* 0x000fe20003f06070 */
[----:B0-----:R-:W-:-:S02]  /*6d10*/  IMAD.MOV.U32 R48, RZ, RZ, R10 ;  /* 0x000000ffff307224 */ /* 0x001fc400078e000a */
[----:B------:R-:W5:Y:S01]  /*6d20*/  @!P6 LDG.E.U8 R10, desc[UR8][R6.64] ;  /* 0x00000008060ae981 */ /* 0x000f62000c1e1100 */
[----:B------:R-:W-:Y:S01]  /*6d30*/  ISETP.GE.U32.AND P6, PT, R59, R0, PT ;  /* 0x000000003b00720c */ /* 0x000fe20003fc6070 */
[--C-:B-1----:R-:W-:Y:S02]  /*6d40*/  IMAD.MOV.U32 R8, RZ, RZ, R48.reuse ;  /* 0x000000ffff087224 */ /* 0x102fe400078e0030 */
[----:B------:R-:W-:-:S06]  /*6d50*/  IMAD.MOV.U32 R12, RZ, RZ, R48 ;  /* 0x000000ffff0c7224 */ /* 0x000fcc00078e0030 */
[----:B------:R-:W2:Y:S01]  /*6d60*/  @!P0 LDG.E.U8 R8, desc[UR8][R6.64+0x20] ;  /* 0x0000200806088981 */ /* 0x000ea2000c1e1100 */
[----:B------:R-:W-:-:S03]  /*6d70*/  ISETP.GE.U32.AND P0, PT, R57, R0, PT ;  /* 0x000000003900720c */ /* 0x000fc60003f06070 */
[----:B------:R-:W3:Y:S01]  /*6d80*/  @!P6 LDG.E.U8 R12, desc[UR8][R6.64+0x40] ;  /* 0x00004008060ce981 */ /* 0x000ee2000c1e1100 */
[----:B------:R-:W-:Y:S01]  /*6d90*/  ISETP.GE.U32.AND P6, PT, R55, R0, PT ;  /* 0x000000003700720c */ /* 0x000fe20003fc6070 */
[--C-:B------:R-:W-:Y:S02]  /*6da0*/  IMAD.MOV.U32 R14, RZ, RZ, R48.reuse ;  /* 0x000000ffff0e7224 */ /* 0x100fe400078e0030 */
[----:B------:R-:W-:-:S06]  /*6db0*/  IMAD.MOV.U32 R16, RZ, RZ, R48 ;  /* 0x000000ffff107224 */ /* 0x000fcc00078e0030 */
[----:B------:R-:W4:Y:S01]  /*6dc0*/  @!P0 LDG.E.U8 R14, desc[UR8][R6.64+0x60] ;  /* 0x00006008060e8981 */ /* 0x000f22000c1e1100 */
[----:B------:R-:W-:-:S03]  /*6dd0*/  ISETP.GE.U32.AND P0, PT, R53, R0, PT ;  /* 0x000000003500720c */ /* 0x000fc60003f06070 */
[----:B------:R-:W4:Y:S01]  /*6de0*/  @!P6 LDG.E.U8 R16, desc[UR8][R6.64+0x80] ;  /* 0x000080080610e981 */ /* 0x000f22000c1e1100 */
        /* <DEDUP_REMOVED lines=26> */
[--C-:B------:R-:W-:Y:S02]  /*6f90*/  IMAD.MOV.U32 R62, RZ, RZ, R48.reuse ;  /* 0x000000ffff3e7224 */ /* 0x100fe400078e0030 */
[--C-:B------:R-:W-:Y:S02]  /*6fa0*/  IMAD.MOV.U32 R64, RZ, RZ, R48.reuse ;  /* 0x000000ffff407224 */ /* 0x100fe400078e0030 */
[--C-:B------:R-:W-:Y:S02]  /*6fb0*/  IMAD.MOV.U32 R66, RZ, RZ, R48.reuse ;  /* 0x000000ffff427224 */ /* 0x100fe400078e0030 */
[----:B------:R-:W4:Y:S01]  /*6fc0*/  @!P0 LDG.E.U8 R60, desc[UR8][R6.64+0x1a0] ;  /* 0x0001a008063c8981 */ /* 0x000f22000c1e1100 */
[----:B------:R-:W-:-:S02]  /*6fd0*/  IMAD.MOV.U32 R68, RZ, RZ, R48 ;  /* 0x000000ffff447224 */ /* 0x000fc400078e0030 */
[----:B------:R-:W-:Y:S01]  /*6fe0*/  IMAD.MOV.U32 R53, RZ, RZ, R48 ;  /* 0x000000ffff357224 */ /* 0x000fe200078e0030 */
[----:B------:R-:W4:Y:S04]  /*6ff0*/  @!P1 LDG.E.U8 R64, desc[UR8][R6.64+0x1e0] ;  /* 0x0001e00806409981 */ /* 0x000f28000c1e1100 */
[----:B------:R-:W4:Y:S04]  /*7000*/  @!P6 LDG.E.U8 R62, desc[UR8][R6.64+0x1c0] ;  /* 0x0001c008063ee981 */ /* 0x000f28000c1e1100 */
[----:B------:R-:W4:Y:S04]  /*7010*/  @!P2 LDG.E.U8 R66, desc[UR8][R6.64+0x200] ;  /* 0x000200080642a981 */ /* 0x000f28000c1e1100 */
[----:B------:R-:W4:Y:S04]  /*7020*/  @!P3 LDG.E.U8 R68, desc[UR8][R6.64+0x220] ;  /* 0x000220080644b981 */ /* 0x000f28000c1e1100 */
[----:B------:R-:W4:Y:S04]  /*7030*/  @!P4 LDG.E.U8 R53, desc[UR8][R6.64+0x240] ;  /* 0x000240080635c981 */ /* 0x000f28000c1e1100 */
[----:B------:R-:W4:Y:S01]  /*7040*/  @!P5 LDG.E.U8 R48, desc[UR8][R6.64+0x260] ;  /* 0x000260080630d981 */ /* 0x000f22000c1e1100 */
        /* <DEDUP_REMOVED lines=201> */
[----:B------:R-:W-:Y:S02]  /*7ce0*/  LOP3.LUT P3, RZ, R3, 0x4, RZ, 0xc0, !PT ;  /* 0x0000000403ff7812 */ /* 0x000fe4000786c0ff */
        /* <DEDUP_REMOVED lines=151> */
.L_x_337:
[----:B------:R-:W-:Y:S05]  /*8660*/  BSYNC.RECONVERGENT B0 ;  /* 0x0000000000007941 */ /* 0x000fea0003800200 */
.L_x_336:
[----:B------:R-:W-:Y:S02]  /*8670*/  ISETP.NE.AND P6, PT, R24, RZ, PT ;  /* 0x000000ff1800720c */ /* 0x000fe40003fc5270 */
[----:B------:R-:W-:Y:S02]  /*8680*/  P2R R33, PR, RZ, 0x8 ;  /* 0x00000008ff217803 */ /* 0x000fe40000000000 */
[----:B--2---:R-:W-:Y:S02]  /*8690*/  SEL R26, R26, RZ, !P6 ;  /* 0x000000ff1a1a7207 */ /* 0x004fe40007000000 */
[----:B------:R-:W-:Y:S02]  /*86a0*/  ISETP.NE.AND P6, PT, R44, RZ, PT ;  /* 0x000000ff2c00720c */ /* 0x000fe40003fc5270 */
[----:B------:R-:W-:Y:S02]  /*86b0*/  LOP3.LUT P3, RZ, R3, 0x80, RZ, 0xc0, !PT ;  /* 0x0000008003ff7812 */ /* 0x000fe4000786c0ff */
[----:B------:R-:W-:-:S02]  /*86c0*/  SEL R25, R26, RZ, P6 ;  /* 0x000000ff1a197207 */ /* 0x000fc40003000000 */
[----:B------:R-:W-:Y:S02]  /*86d0*/  P2R R32, PR, RZ, 0x8 ;  /* 0x00000008ff207803 */ /* 0x000fe40000000000 */
[C---:B------:R-:W-:Y:S01]  /*86e0*/  LOP3.LUT P3, RZ, R3.reuse, 0x100, RZ, 0xc0, !PT ;  /* 0x0000010003ff7812 */ /* 0x040fe2000786c0ff */
        /* <DEDUP_REMOVED lines=8> */
[----:B------:R-:W-:Y:S02]  /*8770*/  LOP3.LUT P3, RZ, R3, 0x400, RZ, 0xc0, !PT ;  /* 0x0000040003ff7812 */ /* 0x000fe4000786c0ff */
[----:B------:R-:W-:Y:S02]  /*8780*/  SEL R25, R5, RZ, !P1 ;  /* 0x000000ff05197207 */ /* 0x000fe40004800000 */
[----:B------:R-:W-:Y:S02]  /*8790*/  P2R R29, PR, RZ, 0x8 ;  /* 0x00000008ff1d7803 */ /* 0x000fe40000000000 */
[C---:B------:R-:W-:Y:S01]  /*87a0*/  LOP3.LUT P3, RZ, R3.reuse, 0x800, RZ, 0xc0, !PT ;  /* 0x0000080003ff7812 */ /* 0x040fe2000786c0ff */
[----:B------:R-:W-:Y:S01]  /*87b0*/  IMAD.IADD R6, R6, 0x1, R25 ;  /* 0x0000000106067824 */ /* 0x000fe200078e0219 */
[----:B------:R-:W-:-:S02]  /*87c0*/  LOP3.LUT P4, RZ, R3, 0x40, RZ, 0xc0, !PT ;  /* 0x0000004003ff7812 */ /* 0x000fc4000788c0ff */
[----:B------:R-:W-:Y:S02]  /*87d0*/  P2R R28, PR, RZ, 0x8 ;  /* 0x00000008ff1c7803 */ /* 0x000fe40000000000 */
[----:B------:R-:W-:Y:S02]  /*87e0*/  SEL R2, R6, RZ, !P2 ;  /* 0x000000ff06027207 */ /* 0x000fe40005000000 */
[C---:B------:R-:W-:Y:S02]  /*87f0*/  LOP3.LUT P3, RZ, R3.reuse, 0x1000, RZ, 0xc0, !PT ;  /* 0x0000100003ff7812 */ /* 0x040fe4000786c0ff */
[----:B------:R-:W-:Y:S01]  /*8800*/  LOP3.LUT P5, RZ, R3, 0x20, RZ, 0xc0, !PT ;  /* 0x0000002003ff7812 */ /* 0x000fe200078ac0ff */
[----:B------:R-:W-:Y:S01]  /*8810*/  IMAD.IADD R7, R7, 0x1, R2 ;  /* 0x0000000107077824 */ /* 0x000fe200078e0202 */
[----:B------:R-:W-:Y:S02]  /*8820*/  P2R R27, PR, RZ, 0x8 ;  /* 0x00000008ff1b7803 */ /* 0x000fe40000000000 */
[----:B------:R-:W-:-:S02]  /*8830*/  LOP3.LUT P3, RZ, R3, 0x2000, RZ, 0xc0, !PT ;  /* 0x0000200003ff7812 */ /* 0x000fc4000786c0ff */
[C---:B------:R-:W-:Y:S02]  /*8840*/  LOP3.LUT P6, RZ, R3.reuse, 0x2, RZ, 0xc0, !PT ;  /* 0x0000000203ff7812 */ /* 0x040fe400078cc0ff */
[C---:B------:R-:W-:Y:S02]  /*8850*/  LOP3.LUT P0, RZ, R3.reuse, 0x4, RZ, 0xc0, !PT ;  /* 0x0000000403ff7812 */ /* 0x040fe4000780c0ff */
[C---:B------:R-:W-:Y:S02]  /*8860*/  LOP3.LUT P1, RZ, R3.reuse, 0x8, RZ, 0xc0, !PT ;  /* 0x0000000803ff7812 */ /* 0x040fe4000782c0ff */
[----:B------:R-:W-:Y:S02]  /*8870*/  LOP3.LUT P2, RZ, R3, 0x10, RZ, 0xc0, !PT ;  /* 0x0000001003ff7812 */ /* 0x000fe4000784c0ff */
        /* <DEDUP_REMOVED lines=41> */
.L_x_335:
[----:B------:R-:W-:Y:S01]  /*8b10*/  ISETP.NE.AND P0, PT, R44, RZ, PT ;  /* 0x000000ff2c00720c */ /* 0x000fe20003f05270 */
[----:B0-----:R-:W-:Y:S01]  /*8b20*/  IMAD.MOV.U32 R53, RZ, RZ, RZ ;  /* 0x000000ffff357224 */ /* 0x001fe200078e00ff */
[----:B------:R-:W-:-:S11]  /*8b30*/  LOP3.LUT R3, R3, 0xfffffffd, RZ, 0xc0, !PT ;  /* 0xfffffffd03037812 */ /* 0x000fd600078ec0ff */
[----:B------:R-:W0:Y:S01]  /*8b40*/  @!P0 LDC.64 R54, c[0x0][0x388] ;  /* 0x0000e200ff368b82 */ /* 0x000e220000000a00 */
[C---:B------:R-:W-:Y:S02]  /*8b50*/  LEA R48, R44.reuse, UR4, 0x2 ;  /* 0x000000042c307c11 */ /* 0x040fe4000f8e10ff */
[----:B------:R-:W-:Y:S02]  /*8b60*/  ISETP.NE.AND P2, PT, R44, RZ, PT ;  /* 0x000000ff2c00720c */ /* 0x000fe40003f45270 */
[----:B------:R-:W-:Y:S01]  /*8b70*/  @P0 LOP3.LUT R3, R3, 0x2, RZ, 0xfc, !PT ;  /* 0x0000000203030812 */ /* 0x000fe200078efcff */
[----:B0-----:R-:W-:-:S05]  /*8b80*/  @!P0 IMAD.WIDE.U32 R56, R69, 0x4, R54 ;  /* 0x0000000445388825 */ /* 0x001fca00078e0036 */
[----:B------:R0:W5:Y:S01]  /*8b90*/  @!P0 LDG.E R53, desc[UR8][R56.64] ;  /* 0x0000000838358981 */ /* 0x000162000c1e1900 */
[----:B------:R-:W-:Y:S01]  /*8ba0*/  IMAD R55, R44, 0x14, RZ ;  /* 0x000000142c377824 */ /* 0x000fe200078e02ff */
[----:B------:R-:W-:Y:S02]  /*8bb0*/  ISETP.NE.AND P0, PT, R26, R27, PT ;  /* 0x0000001b1a00720c */ /* 0x000fe40003f05270 */
[----:B------:R-:W-:Y:S01]  /*8bc0*/  STS [R48+0x3fc], R43 ;  /* 0x0003fc2b30007388 */ /* 0x000fe20000000800 */
[----:B------:R-:W-:Y:S01]  /*8bd0*/  VIADD R59, R55, 0x1 ;  /* 0x00000001373b7836 */ /* 0x000fe20000000000 */
        /* <DEDUP_REMOVED lines=101> */
[C---:B------:R-:W-:Y:S01]  /*9230*/  ISETP.EQ.U32.AND P0, PT, R0.reuse, R25, PT ;  /* 0x000000190000720c */ /* 0x040fe20003f02070 */
[----:B------:R-:W-:Y:S01]  /*9240*/  VIADD R25, R55, 0x13 ;  /* 0x0000001337197836 */ /* 0x000fe20000000000 */
[----:B------:R-:W-:Y:S02]  /*9250*/  P2R R27, PR, RZ, 0x4 ;  /* 0x00000004ff1b7803 */ /* 0x000fe40000000000 */
[----:B------:R-:W-:Y:S02]  /*9260*/  LOP3.LUT P2, RZ, R3, 0x4, RZ, 0xc0, !PT ;  /* 0x0000000403ff7812 */ /* 0x000fe4000784c0ff */
[----:B------:R-:W-:Y:S02]  /*9270*/  ISETP.EQ.U32.AND P5, PT, R0, R25, PT ;  /* 0x000000190000720c */ /* 0x000fe40003fa2070 */
[----:B------:R-:W-:-:S02]  /*9280*/  P2R R29, PR, RZ, 0x4 ;  /* 0x00000004ff1d7803 */ /* 0x000fc40000000000 */
[C---:B------:R-:W-:Y:S02]  /*9290*/  LOP3.LUT P2, RZ, R3.reuse, 0x8, RZ, 0xc0, !PT ;  /* 0x0000000803ff7812 */ /* 0x040fe4000784c0ff */
        /* <DEDUP_REMOVED lines=12> */
[C---:B------:R-:W-:Y:S02]  /*9360*/  LOP3.LUT P2, RZ, R3.reuse, 0x100, RZ, 0xc0, !PT ;  /* 0x0000010003ff7812 */ /* 0x040fe4000784c0ff */
        /* <DEDUP_REMOVED lines=72> */
[----:B------:R-:W-:Y:S01]  /*97f0*/  IMAD.IADD R24, R21, 0x1, R24 ;  /* 0x0000000115187824 */ /* 0x000fe200078e0218 */
[----:B------:R-:W-:-:S02]  /*9800*/  LOP3.LUT P2, RZ, R3, 0x4, RZ, 0xc0, !PT ;  /* 0x0000000403ff7812 */ /* 0x000fc4000784c0ff */
[----:B------:R-:W-:Y:S02]  /*9810*/  P2R R29, PR, RZ, 0x40 ;  /* 0x00000040ff1d7803 */ /* 0x000fe40000000000 */
[C---:B------:R-:W-:Y:S02]  /*9820*/  LOP3.LUT P6, RZ, R3.reuse, 0x400, RZ, 0xc0, !PT ;  /* 0x0000040003ff7812 */ /* 0x040fe400078cc0ff */
        /* <DEDUP_REMOVED lines=12> */
[----:B------:R-:W-:Y:S02]  /*98f0*/  LOP3.LUT P2, RZ, R3, 0x40, RZ, 0xc0, !PT ;  /* 0x0000004003ff7812 */ /* 0x000fe4000784c0ff */
        /* <DEDUP_REMOVED lines=121> */
[----:B------:R-:W-:-:S03]  /*a090*/  IMAD.WIDE.U32 R30, R44, 0x10, RZ ;  /* 0x000000102c1e7825 */ /* 0x000fc600078e00ff */
[----:B------:R-:W-:Y:S01]  /*a0a0*/  LOP3.LUT R39, R30, 0xfffffff0, RZ, 0x3c, !PT ;  /* 0xfffffff01e277812 */ /* 0x000fe200078e3cff */
[----:B------:R-:W-:Y:S01]  /*a0b0*/  IMAD.MOV.U32 R30, RZ, RZ, 0x3a0 ;  /* 0x000003a0ff1e7424 */ /* 0x000fe200078e00ff */
[----:B------:R-:W-:-:S07]  /*a0c0*/  LOP3.LUT R31, RZ, R31, RZ, 0x33, !PT ;  /* 0x0000001fff1f7212 */ /* 0x000fce00078e33ff */
        /* <DEDUP_REMOVED lines=10> */
[----:B------:R-:W-:Y:S02]  /*a170*/  IMAD.X R39, R29, 0x1, R31, P5 ;  /* 0x000000011d277824 */ /* 0x000fe400028e061f */
[----:B------:R-:W-:-:S07]  /*a180*/  IMAD.MOV.U32 R31, RZ, RZ, R69 ;  /* 0x000000ffff1f7224 */ /* 0x000fce00078e0045 */
.L_x_341:
        /* <DEDUP_REMOVED lines=29> */
.L_x_386:
        /* <DEDUP_REMOVED lines=9> */
[----:B------:R-:W-:Y:S01]  /*a3f0*/  VIADD R40, R2, 0x2 ;  /* 0x0000000202287836 */ /* 0x000fe20000000000 */
        /* <DEDUP_REMOVED lines=49> */
[----:B------:R-:W-:Y:S01]  /*a710*/  LOP3.LUT R26, RZ, R44, RZ, 0x33, !PT ;  /* 0x0000002cff1a7212 */ /* 0x000fe200078e33ff */
[----:B------:R-:W-:Y:S01]  /*a720*/  IMAD.IADD R32, R40, 0x1, R41 ;  /* 0x0000000128207824 */ /* 0x000fe200078e0229 */
[----:B------:R-:W-:Y:S02]  /*a730*/  ISETP.NE.AND.EX P5, PT, R27, RZ, PT, P5 ;  /* 0x000000ff1b00720c */ /* 0x000fe40003fa5350 */
[----:B------:R-:W-:Y:S01]  /*a740*/  LOP3.LUT R30, R25, R24, RZ, 0xfc, !PT ;  /* 0x00000018191e7212 */ /* 0x000fe200078efcff */
[----:B------:R-:W-:-:S10]  /*a750*/  IMAD.IADD R26, R26, 0x1, R69 ;  /* 0x000000011a1a7824 */ /* 0x000fd400078e0245 */
[----:B------:R-:W-:-:S13]  /*a760*/  VOTE.ALL P5, P5 ;  /* 0x0000000000ff7806 */ /* 0x000fda00028a0000 */
.L_x_400:
[----:B------:R-:W-:Y:S05]  /*a770*/  @!P5 BRA `(.L_x_343) ;  /* 0x000000040088d947 */ /* 0x000fea0003800000 */
[----:B------:R-:W-:Y:S02]  /*a780*/  IMAD.MOV.U32 R41, RZ, RZ, R26 ;  /* 0x000000ffff297224 */ /* 0x000fe400078e001a */
[----:B------:R-:W-:-:S07]  /*a790*/  IMAD.MOV.U32 R40, RZ, RZ, 0x3a0 ;  /* 0x000003a0ff287424 */ /* 0x000fce00078e00ff */
.L_x_347:
[----:B------:R-:W-:Y:S01]  /*a7a0*/  SHF.R.U32.HI R40, RZ, 0x1, R40 ;  /* 0x00000001ff287819 */ /* 0x000fe20000011628 */
[----:B------:R-:W-:-:S04]  /*a7b0*/  IMAD.WIDE R42, R41, 0x10, R38 ;  /* 0x00000010292a7825 */ /* 0x000fc800078e0226 */
[----:B------:R-:W-:-:S07]  /*a7c0*/  IMAD.MOV.U32 R46, RZ, RZ, R40 ;  /* 0x000000ffff2e7224 */ /* 0x000fce00078e0028 */
.L_x_345:
[----:B------:R-:W-:Y:S01]  /*a7d0*/  SHF.R.U32.HI R51, RZ, 0x1, R46 ;  /* 0x00000001ff337819 */ /* 0x000fe2000001162e */
[----:B------:R-:W-:-:S03]  /*a7e0*/  IMAD R48, R31, 0x41a7, RZ ;  /* 0x000041a71f307824 */ /* 0x000fc600078e02ff */
[----:B------:R-:W-:-:S04]  /*a7f0*/  IADD3 R26, PT, PT, R46, 0x1, -R51 ;  /* 0x000000012e1a7810 */ /* 0x000fc80007ffe833 */
[----:B------:R-:W0:Y:S01]  /*a800*/  I2F.U32.RP R27, R26 ;  /* 0x0000001a001b7306 */ /* 0x000e220000209000 */
[----:B------:R-:W-:-:S07]  /*a810*/  IMAD.MOV R53, RZ, RZ, -R26 ;  /* 0x000000ffff357224 */ /* 0x000fce00078e0a1a */
[----:B0-----:R-:W0:Y:S02]  /*a820*/  MUFU.RCP R27, R27 ;  /* 0x0000001b001b7308 */ /* 0x001e240000001000 */
[----:B0-----:R-:W-:-:S06]  /*a830*/  VIADD R24, R27, 0xffffffe ;  /* 0x0ffffffe1b187836 */ /* 0x001fcc0000000000 */
[----:B------:R0:W1:Y:S02]  /*a840*/  F2I.FTZ.U32.TRUNC.NTZ R25, R24 ;  /* 0x0000001800197305 */ /* 0x000064000021f000 */
[----:B0-----:R-:W-:Y:S02]  /*a850*/  IMAD.MOV.U32 R24, RZ, RZ, RZ ;  /* 0x000000ffff187224 */ /* 0x001fe400078e00ff */
[----:B-1----:R-:W-:-:S04]  /*a860*/  IMAD R31, R53, R25, RZ ;  /* 0x00000019351f7224 */ /* 0x002fc800078e02ff */
[----:B------:R-:W-:Y:S01]  /*a870*/  IMAD.HI.U32 R46, R25, R31, R24 ;  /* 0x0000001f192e7227 */ /* 0x000fe200078e0018 */
[----:B------:R-:W-:-:S05]  /*a880*/  LOP3.LUT R31, R48, 0x7fffffff, RZ, 0xc0, !PT ;  /* 0x7fffffff301f7812 */ /* 0x000fca00078ec0ff */
        /* <DEDUP_REMOVED lines=17> */
.L_x_403:
        /* <DEDUP_REMOVED lines=63> */
.L_x_417:
[----:B------:R-:W-:Y:S05]  /*ad90*/  @P5 BRA `(.L_x_347) ;  /* 0xfffffff800805947 */ /* 0x000fea000383ffff */
.L_x_343:
        /* <DEDUP_REMOVED lines=17> */
.L_x_349:
[----:B------:R-:W-:Y:S05]  /*aeb0*/  BSYNC.RECONVERGENT B0 ;  /* 0x0000000000007941 */ /* 0x000fea0003800200 */
.L_x_348:
        /* <DEDUP_REMOVED lines=8> */
.L_x_339:
[----:B------:R-:W-:Y:S05]  /*af40*/  WARPSYNC.ALL ;  /* 0x0000000000007948 */ /* 0x000fea0003800000 */
[----:B------:R-:W-:Y:S01]  /*af50*/  ISETP.NE.AND P5, PT, R44, RZ, PT ;  /* 0x000000ff2c00720c */ /* 0x000fe20003fa5270 */
[----:B------:R-:W1:Y:S08]  /*af60*/  S2UR UR5, SR_CgaCtaId ;  /* 0x00000000000579c3 */ /* 0x000e700000008800 */
[----:B------:R-:W-:Y:S01]  /*af70*/  BAR.SYNC.DEFER_BLOCKING 0x0 ;  /* 0x0000000000007b1d */ /* 0x000fe20000010000 */
[----:B------:R-:W-:-:S02]  /*af80*/  ISETP.NE.AND P6, PT, R34, RZ, PT ;  /* 0x000000ff2200720c */ /* 0x000fc40003fc5270 */
[----:B------:R-:W-:Y:S02]  /*af90*/  P2R R29, PR, RZ, 0x1 ;  /* 0x00000001ff1d7803 */ /* 0x000fe40000000000 */
[C---:B------:R-:W-:Y:S01]  /*afa0*/  LOP3.LUT P0, RZ, R3.reuse, 0x2000, RZ, 0xc0, !PT ;  /* 0x0000200003ff7812 */ /* 0x040fe2000780c0ff */
[----:B------:R-:W-:Y:S01]  /*afb0*/  UMOV UR4, 0x400 ;  /* 0x0000040000047882 */ /* 0x000fe20000000000 */
[----:B------:R-:W-:Y:S02]  /*afc0*/  P2R R28, PR, RZ, 0x2 ;  /* 0x00000002ff1c7803 */ /* 0x000fe40000000000 */
[C---:B------:R-:W-:Y:S02]  /*afd0*/  LOP3.LUT P1, RZ, R3.reuse, 0x8000, RZ, 0xc0, !PT ;  /* 0x0000800003ff7812 */ /* 0x040fe4000782c0ff */
[----:B------:R-:W-:Y:S02]  /*afe0*/  P2R R27, PR, RZ, 0x4 ;  /* 0x00000004ff1b7803 */ /* 0x000fe40000000000 */
[----:B------:R-:W-:Y:S01]  /*aff0*/  LOP3.LUT P2, RZ, R3, 0x4000, RZ, 0xc0, !PT ;  /* 0x0000400003ff7812 */ /* 0x000fe2000784c0ff */
[----:B-1----:R-:W-:-:S09]  /*b000*/  ULEA UR4, UR5, UR4, 0x18 ;  /* 0x0000000405047291 */ /* 0x002fd2000f8ec0ff */
[----:B0-----:R-:W0:Y:S02]  /*b010*/  LDS R2, [UR4+0x44] ;  /* 0x00004404ff027984 */ /* 0x001e240008000800 */
[----:B0-----:R-:W-:Y:S02]  /*b020*/  SEL R2, R2, RZ, !P6 ;  /* 0x000000ff02027207 */ /* 0x001fe40007000000 */
[C---:B------:R-:W-:Y:S02]  /*b030*/  LOP3.LUT P6, RZ, R3.reuse, 0x10, RZ, 0xc0, !PT ;  /* 0x0000001003ff7812 */ /* 0x040fe400078cc0ff */
        /* <DEDUP_REMOVED lines=59> */
.L_x_338:
        /* <DEDUP_REMOVED lines=9> */
[----:B------:R-:W-:Y:S01]  /*b480*/  STS.128 [R24+0x10], R8 ;  /* 0x0000100818007388 */ /* 0x000fe20000000c00 */
[----:B--2---:R-:W-:-:S03]  /*b490*/  LOP3.LUT R3, R2, 0x1f, RZ, 0xc0, !PT ;  /* 0x0000001f02037812 */ /* 0x004fc600078ec0ff */
[----:B------:R-:W-:Y:S01]  /*b4a0*/  STS.128 [R24+0x20], R12 ;  /* 0x0000200c18007388 */ /* 0x000fe20000000c00 */
[----:B------:R-:W-:-:S03]  /*b4b0*/  LOP3.LUT R2, R2, 0x3e0, RZ, 0xc0, !PT ;  /* 0x000003e002027812 */ /* 0x000fc600078ec0ff */
[----:B------:R-:W-:Y:S02]  /*b4c0*/  STS.128 [R24+0x30], R16 ;  /* 0x0000301018007388 */ /* 0x000fe40000000c00 */
[----:B------:R-:W-:Y:S02]  /*b4d0*/  IMAD R2, R2, 0x14, R3 ;  /* 0x0000001402027824 */ /* 0x000fe400078e0203 */
[----:B------:R-:W-:Y:S01]  /*b4e0*/  STS.128 [R24+0x40], R20 ;  /* 0x0000401418007388 */ /* 0x000fe20000000c00 */
[----:B------:R-:W-:-:S03]  /*b4f0*/  NOP ;  /* 0x0000000000007918 */ /* 0x000fc60000000000 */
[----:B------:R-:W-:Y:S01]  /*b500*/  LDS R25, [R49] ;  /* 0x0000000031197984 */ /* 0x000fe20000000800 */
[----:B------:R-:W-:-:S03]  /*b510*/  IMAD.MOV.U32 R3, RZ, RZ, RZ ;  /* 0x000000ffff037224 */ /* 0x000fc600078e00ff */
[----:B------:R-:W-:Y:S01]  /*b520*/  LDS R27, [R49+0x80] ;  /* 0x00008000311b7984 */ /* 0x000fe20000000800 */
[----:B---3--:R-:W-:-:S03]  /*b530*/  IMAD.WIDE.U32 R6, R55, 0x1180, R2 ;  /* 0x0000118037067825 */ /* 0x008fc600078e0002 */
[----:B------:R-:W-:Y:S01]  /*b540*/  LDS R29, [R49+0x100] ;  /* 0x00010000311d7984 */ /* 0x000fe20000000800 */
[----:B------:R-:W-:-:S03]  /*b550*/  VIADD R55, R2, 0xa0 ;  /* 0x000000a002377836 */ /* 0x000fc60000000000 */
        /* <DEDUP_REMOVED lines=19> */
[----:B0-----:R-:W-:-:S05]  /*b690*/  VIADD R49, R2, 0x40 ;  /* 0x0000004002317836 */ /* 0x001fca0000000000 */
[----:B------:R-:W0:Y:S01]  /*b6a0*/  S2R R4, SR_TID.X ;  /* 0x0000000000047919 */ /* 0x000e220000002100 */
[----:B------:R-:W3:Y:S01]  /*b6b0*/  LDS R8, [UR4+0x4600] ;  /* 0x00460004ff087984 */ /* 0x000ee20008000800 */
[C---:B0-----:R-:W-:Y:S02]  /*b6c0*/  LOP3.LUT R3, R4.reuse, 0x3e0, RZ, 0xc0, !PT ;  /* 0x000003e004037812 */ /* 0x041fe400078ec0ff */
[----:B--2---:R-:W-:Y:S02]  /*b6d0*/  LOP3.LUT R0, R4, 0x1f, RZ, 0xc0, !PT ;  /* 0x0000001f04007812 */ /* 0x004fe400078ec0ff */
[----:B-1----:R-:W-:-:S03]  /*b6e0*/  LEA R4, P0, R6, UR6, 0x2 ;  /* 0x0000000606047c11 */ /* 0x002fc6000f8010ff */
[----:B------:R-:W-:Y:S01]  /*b6f0*/  IMAD R0, R3, 0x14, R0 ;  /* 0x0000001403007824 */ /* 0x000fe200078e0200 */
[----:B------:R-:W-:Y:S01]  /*b700*/  LEA.HI.X R5, R6, UR7, R7, 0x2, P0 ;  /* 0x0000000706057c11 */ /* 0x000fe200080f1407 */
[----:B------:R-:W-:Y:S02]  /*b710*/  VIADD R3, R2, 0x60 ;  /* 0x0000006002037836 */ /* 0x000fe40000000000 */
[----:B------:R-:W-:Y:S01]  /*b720*/  VIADD R7, R0, 0x80 ;  /* 0x0000008000077836 */ /* 0x000fe20000000000 */
[-C--:B---3--:R-:W-:Y:S02]  /*b730*/  ISETP.GE.AND P5, PT, R2, R8.reuse, PT ;  /* 0x000000080200720c */ /* 0x088fe40003fa6270 */
        /* <DEDUP_REMOVED lines=8> */
[----:B------:R-:W-:Y:S01]  /*b7c0*/  VIADD R3, R0, 0x100 ;  /* 0x0000010000037836 */ /* 0x000fe20000000000 */
[-C--:B------:R-:W-:Y:S01]  /*b7d0*/  ISETP.GE.AND P6, PT, R49, R8.reuse, PT ;  /* 0x000000083100720c */ /* 0x080fe20003fc6270 */
[----:B------:R0:W-:Y:S01]  /*b7e0*/  @!P5 STG.E desc[UR8][R4.64], R25 ;  /* 0x000000190400d986 */ /* 0x0001e2000c101908 */
[-C--:B------:R-:W-:Y:S01]  /*b7f0*/  ISETP.GE.AND P5, PT, R7, R8.reuse, PT ;  /* 0x000000080700720c */ /* 0x080fe20003fa6270 */
[----:B------:R-:W-:Y:S02]  /*b800*/  VIADD R7, R2, 0x120 ;  /* 0x0000012002077836 */ /* 0x000fe40000000000 */
[----:B------:R0:W-:Y:S01]  /*b810*/  @!P4 STG.E desc[UR8][R4.64+0x100], R29 ;  /* 0x0001001d0400c986 */ /* 0x0001e2000c101908 */
[-C--:B------:R-:W-:Y:S01]  /*b820*/  ISETP.GE.AND P4, PT, R3, R8.reuse, PT ;  /* 0x000000080300720c */ /* 0x080fe20003f86270 */
[----:B------:R-:W-:Y:S02]  /*b830*/  VIADD R3, R0, 0x160 ;  /* 0x0000016000037836 */ /* 0x000fe40000000000 */
[----:B------:R0:W-:Y:S01]  /*b840*/  @!P3 STG.E desc[UR8][R4.64+0x180], R31 ;  /* 0x0001801f0400b986 */ /* 0x0001e2000c101908 */
[C---:B------:R-:W-:Y:S01]  /*b850*/  VIADD R49, R2.reuse, 0x140 ;  /* 0x0000014002317836 */ /* 0x040fe20000000000 */
[-C--:B------:R-:W-:Y:S01]  /*b860*/  ISETP.GE.AND P3, PT, R7, R8.reuse, PT ;  /* 0x000000080700720c */ /* 0x080fe20003f66270 */
[----:B------:R-:W-:Y:S01]  /*b870*/  VIADD R7, R2, 0x180 ;  /* 0x0000018002077836 */ /* 0x000fe20000000000 */
[----:B------:R0:W-:Y:S01]  /*b880*/  @!P1 STG.E desc[UR8][R4.64+0x200], R9 ;  /* 0x0002000904009986 */ /* 0x0001e2000c101908 */
[----:B------:R-:W-:Y:S01]  /*b890*/  ISETP.GE.AND P1, PT, R3, R8, PT ;  /* 0x000000080300720c */ /* 0x000fe20003f26270 */
[----:B------:R-:W-:-:S02]  /*b8a0*/  VIADD R3, R0, 0x1c0 ;  /* 0x000001c000037836 */ /* 0x000fc40000000000 */
[----:B------:R0:W-:Y:S01]  /*b8b0*/  @!P2 STG.E desc[UR8][R4.64+0x80], R27 ;  /* 0x0000801b0400a986 */ /* 0x0001e2000c101908 */
[----:B------:R-:W-:-:S03]  /*b8c0*/  ISETP.GE.AND P2, PT, R49, R8, PT ;  /* 0x000000083100720c */ /* 0x000fc60003f46270 */
        /* <DEDUP_REMOVED lines=29> */
.L_x_285:
[----:B------:R-:W-:Y:S01]  /*baa0*/  BSSY B1, `(.L_x_350) ;  /* 0x0000006000017945 */ /* 0x000fe20003800000 */
[----:B------:R-:W-:Y:S01]  /*bab0*/  PLOP3.LUT P5, PT, P5, PT, PT, 0x8, 0x80 ;  /* 0x000000000080781c */ /* 0x000fe20002fae170 */
[----:B------:R-:W-:-:S12]  /*bac0*/  IMAD.MOV.U32 R62, RZ, RZ, -0x1 ;  /* 0xffffffffff3e7424 */ /* 0x000fd800078e00ff */
[----:B------:R-:W-:Y:S05]  /*bad0*/  WARPSYNC.COLLECTIVE R62, `(.L_x_351) ;  /* 0x000000003e087348 */ /* 0x000fea0003c00000 */
[----:B------:R-:W-:Y:S01]  /*bae0*/  VOTE.ANY P5, P5 ;  /* 0x0000000000ff7806 */ /* 0x000fe200028a0100 */
[----:B------:R-:W-:-:S12]  /*baf0*/  ENDCOLLECTIVE ;  /* 0x000000000000791b */ /* 0x000fd80003800000 */
.L_x_351:
[----:B------:R-:W-:Y:S05]  /*bb00*/  BSYNC B1 ;  /* 0x0000000000017941 */ /* 0x000fea0003800000 */
.L_x_350:
[----:B------:R-:W-:Y:S05]  /*bb10*/  BRA `(.L_x_352) ;  /* 0xffffff7c008c7947 */ /* 0x000fea000383ffff */
.L_x_287:
[----:B------:R-:W0:Y:S01]  /*bb20*/  S2R R53, SR_GEMASK ;  /* 0x0000000000357919 */ /* 0x000e220000003c00 */
[----:B------:R-:W-:Y:S01]  /*bb30*/  ISETP.NE.U32.AND P1, PT, R50, 0x65, PT ;  /* 0x000000653200780c */ /* 0x000fe20003f25070 */
[----:B------:R-:W-:Y:S01]  /*bb40*/  BSSY B1, `(.L_x_353) ;  /* 0x0000007000017945 */ /* 0x000fe20003800000 */
[----:B------:R-:W-:Y:S01]  /*bb50*/  PLOP3.LUT P5, PT, P5, PT, PT, 0x8, 0x80 ;  /* 0x000000000080781c */ /* 0x000fe20002fae170 */
[----:B------:R-:W-:Y:S01]  /*bb60*/  IMAD.MOV.U32 R62, RZ, RZ, -0x1 ;  /* 0xffffffffff3e7424 */ /* 0x000fe200078e00ff */
[----:B------:R-:W-:-:S13]  /*bb70*/  ISETP.NE.AND.EX P1, PT, R51, RZ, PT, P1 ;  /* 0x000000ff3300720c */ /* 0x000fda0003f25310 */
[----:B0-----:R-:W-:Y:S05]  /*bb80*/  WARPSYNC.COLLECTIVE R62, `(.L_x_354) ;  /* 0x000000003e087348 */ /* 0x001fea0003c00000 */
[----:B------:R-:W-:Y:S01]  /*bb90*/  VOTE.ANY R62, PT, P5 ;  /* 0x00000000003e7806 */ /* 0x000fe200028e0100 */
[----:B0-----:R-:W-:Y:S06]  /*bba0*/  ENDCOLLECTIVE ;  /* 0x000000000000791b */ /* 0x001fec0003800000 */
.L_x_354:
[----:B------:R-:W-:Y:S05]  /*bbb0*/  BSYNC B1 ;  /* 0x0000000000017941 */ /* 0x000fea0003800000 */
.L_x_353:
[----:B------:R-:W-:Y:S01]  /*bbc0*/  LOP3.LUT R62, R62, 0x80000000, R53, 0xec, !PT ;  /* 0x800000003e3e7812 */ /* 0x000fe200078eec35 */
[----:B------:R-:W-:Y:S01]  /*bbd0*/  IMAD.MOV.U32 R67, RZ, RZ, R48 ;  /* 0x000000ffff437224 */ /* 0x000fe200078e0030 */
[----:B------:R-:W-:Y:S01]  /*bbe0*/  ISETP.NE.AND P3, PT, R48, RZ, PT ;  /* 0x000000ff3000720c */ /* 0x000fe20003f65270 */
[----:B------:R-:W-:Y:S01]  /*bbf0*/  IMAD.MOV.U32 R66, RZ, RZ, 0x1 ;  /* 0x00000001ff427424 */ /* 0x000fe200078e00ff */
[----:B------:R-:W-:Y:S01]  /*bc00*/  LOP3.LUT R58, RZ, R58, RZ, 0x33, !PT ;  /* 0x0000003aff3a7212 */ /* 0x000fe200078e33ff */
[----:B------:R-:W-:Y:S02]  /*bc10*/  VIADD R51, R62, 0xffffffff ;  /* 0xffffffff3e337836 */ /* 0x000fe40000000000 */
[C---:B------:R-:W-:Y:S02]  /*bc20*/  VIADD R53, R60.reuse, 0x2 ;  /* 0x000000023c357836 */ /* 0x040fe40000000000 */
[----:B------:R-:W-:Y:S01]  /*bc30*/  VIADD R57, R60, 0x8 ;  /* 0x000000083c397836 */ /* 0x000fe20000000000 */
[----:B------:R-:W-:Y:S01]  /*bc40*/  LOP3.LUT R51, R62, R51, RZ, 0xc, !PT ;  /* 0x000000333e337212 */ /* 0x000fe200078e0cff */
[----:B------:R-:W-:-:S03]  /*bc50*/  IMAD.MOV.U32 R62, RZ, RZ, -0x1 ;  /* 0xffffffffff3e7424 */ /* 0x000fc600078e00ff */
[----:B------:R0:W1:Y:S04]  /*bc60*/  POPC R59, R51 ;  /* 0x00000033003b7309 */ /* 0x0000680000000000 */
[----:B01----:R-:W-:Y:S05]  /*bc70*/  WARPSYNC.COLLECTIVE R62, `(.L_x_355) ;  /* 0x000000003e087348 */ /* 0x003fea0003c00000 */
[----:B-1----:R1:W2:Y:S02]  /*bc80*/  SHFL.DOWN P5, R68, R67, R66, R59 ;  /* 0x0800004243447389 */ /* 0x0022a400000a003b */
[----:B012---:R-:W-:Y:S05]  /*bc90*/  ENDCOLLECTIVE ;  /* 0x000000000000791b */ /* 0x007fea0003800000 */
.L_x_355:
[----:B------:R-:W-:Y:S01]  /*bca0*/  ISETP.GE.AND P2, PT, R60, R59, PT ;  /* 0x0000003b3c00720c */ /* 0x000fe20003f46270 */
[----:B------:R-:W-:Y:S02]  /*bcb0*/  IMAD.MOV.U32 R67, RZ, RZ, R49 ;  /* 0x000000ffff437224 */ /* 0x000fe400078e0031 */
[----:B------:R-:W-:-:S10]  /*bcc0*/  IMAD.MOV.U32 R55, RZ, RZ, R68 ;  /* 0x000000ffff377224 */ /* 0x000fd400078e0044 */
[----:B------:R-:W-:Y:S05]  /*bcd0*/  WARPSYNC.COLLECTIVE R62, `(.L_x_356) ;  /* 0x000000003e087348 */ /* 0x000fea0003c00000 */
[----:B------:R0:W1:Y:S02]  /*bce0*/  SHFL.DOWN P5, R68, R67, R66, R59 ;  /* 0x0800004243447389 */ /* 0x00006400000a003b */
[----:B01----:R-:W-:Y:S05]  /*bcf0*/  ENDCOLLECTIVE ;  /* 0x000000000000791b */ /* 0x003fea0003800000 */
.L_x_356:
[----:B------:R-:W-:Y:S01]  /*bd00*/  SEL R55, R55, RZ, !P2 ;  /* 0x000000ff37377207 */ /* 0x000fe20005000000 */
[----:B------:R-:W-:Y:S01]  /*bd10*/  IMAD.MOV.U32 R66, RZ, RZ, 0x2 ;  /* 0x00000002ff427424 */ /* 0x000fe200078e00ff */
[----:B------:R-:W-:Y:S02]  /*bd20*/  SEL R68, R68, RZ, !P3 ;  /* 0x000000ff44447207 */ /* 0x000fe40005800000 */
[----:B------:R-:W-:Y:S02]  /*bd30*/  ISETP.GT.AND P3, PT, R53, R59, PT ;  /* 0x0000003b3500720c */ /* 0x000fe40003f64270 */
[----:B------:R-:W-:Y:S02]  /*bd40*/  SEL R51, R68, RZ, !P2 ;  /* 0x000000ff44337207 */ /* 0x000fe40005000000 */
[----:B------:R-:W-:-:S03]  /*bd50*/  LOP3.LUT P2, R64, R55, RZ, R48, 0xfa, !PT ;  /* 0x000000ff37407212 */ /* 0x000fc6000784fa30 */
[----:B------:R-:W-:Y:S02]  /*bd60*/  IMAD.IADD R54, R49, 0x1, R51 ;  /* 0x0000000131367824 */ /* 0x000fe400078e0233 */
[----:B------:R-:W-:-:S08]  /*bd70*/  IMAD.MOV.U32 R67, RZ, RZ, R64 ;  /* 0x000000ffff437224 */ /* 0x000fd000078e0040 */
[----:B------:R-:W-:Y:S05]  /*bd80*/  WARPSYNC.COLLECTIVE R62, `(.L_x_357) ;  /* 0x000000003e087348 */ /* 0x000fea0003c00000 */
[----:B------:R0:W1:Y:S02]  /*bd90*/  SHFL.DOWN P5, R68, R67, R66, R59 ;  /* 0x0800004243447389 */ /* 0x00006400000a003b */
[----:B01----:R-:W-:Y:S05]  /*bda0*/  ENDCOLLECTIVE ;  /* 0x000000000000791b */ /* 0x003fea0003800000 */
.L_x_357:
[----:B------:R-:W-:Y:S02]  /*bdb0*/  IMAD.MOV.U32 R67, RZ, RZ, R54 ;  /* 0x000000ffff437224 */ /* 0x000fe400078e0036 */
[----:B------:R-:W-:-:S07]  /*bdc0*/  IMAD.MOV.U32 R55, RZ, RZ, R68 ;  /* 0x000000ffff377224 */ /* 0x000fce00078e0044 */
[----:B------:R-:W-:Y:S05]  /*bdd0*/  WARPSYNC.COLLECTIVE R62, `(.L_x_358) ;  /* 0x000000003e087348 */ /* 0x000fea0003c00000 */
[----:B------:R0:W1:Y:S02]  /*bde0*/  SHFL.DOWN P5, R68, R67, R66, R59 ;  /* 0x0800004243447389 */ /* 0x00006400000a003b */
[----:B01----:R-:W-:Y:S05]  /*bdf0*/  ENDCOLLECTIVE ;  /* 0x000000000000791b */ /* 0x003fea0003800000 */
.L_x_358:
[----:B------:R-:W-:Y:S01]  /*be00*/  SEL R55, R55, RZ, !P3 ;  /* 0x000000ff37377207 */ /* 0x000fe20005800000 */
[----:B------:R-:W-:Y:S01]  /*be10*/  IMAD.MOV.U32 R66, RZ, RZ, 0x4 ;  /* 0x00000004ff427424 */ /* 0x000fe200078e00ff */
[----:B------:R-:W-:Y:S02]  /*be20*/  SEL R68, R68, RZ, !P2 ;  /* 0x000000ff44447207 */ /* 0x000fe40005000000 */
[----:B------:R-:W-:Y:S01]  /*be30*/  LOP3.LUT P2, R56, R64, RZ, R55, 0xfa, !PT ;  /* 0x000000ff40387212 */ /* 0x000fe2000784fa37 */
[----:B------:R-:W-:Y:S01]  /*be40*/  VIADD R55, R60, 0x4 ;  /* 0x000000043c377836 */ /* 0x000fe20000000000 */
[----:B------:R-:W-:-:S03]  /*be50*/  SEL R49, R68, RZ, !P3 ;  /* 0x000000ff44317207 */ /* 0x000fc60005800000 */
[----:B------:R-:W-:Y:S01]  /*be60*/  IMAD.MOV.U32 R67, RZ, RZ, R56 ;  /* 0x000000ffff437224 */ /* 0x000fe200078e0038 */
[----:B------:R-:W-:Y:S01]  /*be70*/  ISETP.GT.AND P3, PT, R55, R59, PT ;  /* 0x0000003b3700720c */ /* 0x000fe20003f64270 */
[----:B------:R-:W-:-:S12]  /*be80*/  IMAD.IADD R48, R54, 0x1, R49 ;  /* 0x0000000136307824 */ /* 0x000fd800078e0231 */
[----:B------:R-:W-:Y:S05]  /*be90*/  WARPSYNC.COLLECTIVE R62, `(.L_x_359) ;  /* 0x000000003e087348 */ /* 0x000fea0003c00000 */
[----:B------:R0:W1:Y:S02]  /*bea0*/  SHFL.DOWN P5, R68, R67, R66, R59 ;  /* 0x0800004243447389 */ /* 0x00006400000a003b */
[----:B01----:R-:W-:Y:S05]  /*beb0*/  ENDCOLLECTIVE ;  /* 0x000000000000791b */ /* 0x003fea0003800000 */
.L_x_359:
[----:B------:R-:W-:Y:S02]  /*bec0*/  IMAD.MOV.U32 R67, RZ, RZ, R48 ;  /* 0x000000ffff437224 */ /* 0x000fe400078e0030 */
[----:B------:R-:W-:-:S07]  /*bed0*/  IMAD.MOV.U32 R49, RZ, RZ, R68 ;  /* 0x000000ffff317224 */ /* 0x000fce00078e0044 */
[----:B------:R-:W-:Y:S05]  /*bee0*/  WARPSYNC.COLLECTIVE R62, `(.L_x_360) ;  /* 0x000000003e087348 */ /* 0x000fea0003c00000 */
[----:B------:R0:W1:Y:S02]  /*bef0*/  SHFL.DOWN P5, R68, R67, R66, R59 ;  /* 0x0800004243447389 */ /* 0x00006400000a003b */
[----:B01----:R-:W-:Y:S05]  /*bf00*/  ENDCOLLECTIVE ;  /* 0x000000000000791b */ /* 0x003fea0003800000 */
.L_x_360:
[----:B------:R-:W-:Y:S01]  /*bf10*/  SEL R49, R49, RZ, !P3 ;  /* 0x000000ff31317207 */ /* 0x000fe20005800000 */
[----:B------:R-:W-:Y:S01]  /*bf20*/  IMAD.MOV.U32 R66, RZ, RZ, 0x8 ;  /* 0x00000008ff427424 */ /* 0x000fe200078e00ff */
[----:B------:R-:W-:Y:S02]  /*bf30*/  SEL R68, R68, RZ, !P2 ;  /* 0x000000ff44447207 */ /* 0x000fe40005000000 */
[----:B------:R-:W-:Y:S02]  /*bf40*/  LOP3.LUT P2, R54, R56, RZ, R49, 0xfa, !PT ;  /* 0x000000ff38367212 */ /* 0x000fe4000784fa31 */
[----:B------:R-:W-:Y:S02]  /*bf50*/  SEL R61, R68, RZ, !P3 ;  /* 0x000000ff443d7207 */ /* 0x000fe40005800000 */
[----:B------:R-:W-:Y:S01]  /*bf60*/  ISETP.GT.AND P3, PT, R57, R59, PT ;  /* 0x0000003b3900720c */ /* 0x000fe20003f64270 */
[----:B------:R-:W-:Y:S02]  /*bf70*/  IMAD.MOV.U32 R67, RZ, RZ, R54 ;  /* 0x000000ffff437224 */ /* 0x000fe400078e0036 */
[----:B------:R-:W-:-:S02]  /*bf80*/  IMAD.IADD R61, R48, 0x1, R61 ;  /* 0x00000001303d7824 */ /* 0x000fc400078e023d */
[----:B------:R-:W-:-:S08]  /*bf90*/  VIADD R48, R60, 0x10 ;  /* 0x000000103c307836 */ /* 0x000fd00000000000 */
[----:B------:R-:W-:Y:S05]  /*bfa0*/  WARPSYNC.COLLECTIVE R62, `(.L_x_361) ;  /* 0x000000003e087348 */ /* 0x000fea0003c00000 */
[----:B------:R0:W1:Y:S02]  /*bfb0*/  SHFL.DOWN P5, R68, R67, R66, R59 ;  /* 0x0800004243447389 */ /* 0x00006400000a003b */
[----:B01----:R-:W-:Y:S05]  /*bfc0*/  ENDCOLLECTIVE ;  /* 0x000000000000791b */ /* 0x003fea0003800000 */
.L_x_361:
[----:B------:R-:W-:Y:S02]  /*bfd0*/  IMAD.MOV.U32 R67, RZ, RZ, R61 ;  /* 0x000000ffff437224 */ /* 0x000fe400078e003d */
[----:B------:R-:W-:-:S07]  /*bfe0*/  IMAD.MOV.U32 R49, RZ, RZ, R68 ;  /* 0x000000ffff317224 */ /* 0x000fce00078e0044 */
[----:B------:R-:W-:Y:S05]  /*bff0*/  WARPSYNC.COLLECTIVE R62, `(.L_x_362) ;  /* 0x000000003e087348 */ /* 0x000fea0003c00000 */
[----:B------:R0:W1:Y:S02]  /*c000*/  SHFL.DOWN P5, R68, R67, R66, R59 ;  /* 0x0800004243447389 */ /* 0x00006400000a003b */
[----:B01----:R-:W-:Y:S05]  /*c010*/  ENDCOLLECTIVE ;  /* 0x000000000000791b */ /* 0x003fea0003800000 */
.L_x_362:
[----:B------:R-:W-:Y:S01]  /*c020*/  SEL R49, R49, RZ, !P3 ;  /* 0x000000ff31317207 */ /* 0x000fe20005800000 */
[----:B------:R-:W-:Y:S01]  /*c030*/  IMAD.MOV.U32 R66, RZ, RZ, 0x10 ;  /* 0x00000010ff427424 */ /* 0x000fe200078e00ff */
[----:B------:R-:W-:Y:S02]  /*c040*/  SEL R68, R68, RZ, !P2 ;  /* 0x000000ff44447207 */ /* 0x000fe40005000000 */
[----:B------:R-:W-:Y:S02]  /*c050*/  LOP3.LUT P2, R64, R54, RZ, R49, 0xfa, !PT ;  /* 0x000000ff36407212 */ /* 0x000fe4000784fa31 */
[----:B------:R-:W-:Y:S02]  /*c060*/  SEL R68, R68, RZ, !P3 ;  /* 0x000000ff44447207 */ /* 0x000fe40005800000 */
[----:B------:R-:W-:Y:S01]  /*c070*/  ISETP.GT.AND P3, PT, R48, R59, PT ;  /* 0x0000003b3000720c */ /* 0x000fe20003f64270 */
[----:B------:R-:W-:Y:S02]  /*c080*/  IMAD.MOV.U32 R67, RZ, RZ, R64 ;  /* 0x000000ffff437224 */ /* 0x000fe400078e0040 */
[----:B------:R-:W-:-:S10]  /*c090*/  IMAD.IADD R56, R61, 0x1, R68 ;  /* 0x000000013d387824 */ /* 0x000fd400078e0244 */
[----:B------:R-:W-:Y:S05]  /*c0a0*/  WARPSYNC.COLLECTIVE R62, `(.L_x_363) ;  /* 0x000000003e087348 */ /* 0x000fea0003c00000 */
[----:B------:R0:W1:Y:S02]  /*c0b0*/  SHFL.DOWN P5, R68, R67, R66, R59 ;  /* 0x0800004243447389 */ /* 0x00006400000a003b */
[----:B01----:R-:W-:Y:S05]  /*c0c0*/  ENDCOLLECTIVE ;  /* 0x000000000000791b */ /* 0x003fea0003800000 */
.L_x_363:
[----:B------:R-:W-:Y:S02]  /*c0d0*/  IMAD.MOV.U32 R67, RZ, RZ, R56 ;  /* 0x000000ffff437224 */ /* 0x000fe400078e0038 */
[----:B------:R-:W-:-:S07]  /*c0e0*/  IMAD.MOV.U32 R63, RZ, RZ, R68 ;  /* 0x000000ffff3f7224 */ /* 0x000fce00078e0044 */
[----:B------:R-:W-:Y:S05]  /*c0f0*/  WARPSYNC.COLLECTIVE R62, `(.L_x_364) ;  /* 0x000000003e087348 */ /* 0x000fea0003c00000 */
[----:B------:R0:W1:Y:S02]  /*c100*/  SHFL.DOWN P5, R68, R67, R66, R59 ;  /* 0x0800004243447389 */ /* 0x00006400000a003b */
[----:B01----:R-:W-:Y:S05]  /*c110*/  ENDCOLLECTIVE ;  /* 0x000000000000791b */ /* 0x003fea0003800000 */
.L_x_364:
[----:B------:R-:W-:-:S04]  /*c120*/  SEL R63, R63, RZ, !P3 ;  /* 0x000000ff3f3f7207 */ /* 0x000fc80005800000 */
[----:B------:R-:W-:Y:S01]  /*c130*/  LOP3.LUT R54, R63, R64, RZ, 0xfc, !PT ;  /* 0x000000403f367212 */ /* 0x000fe200078efcff */
[----:B------:R-:W-:Y:S01]  /*c140*/  IMAD.IADD R64, R58, 0x1, R69 ;  /* 0x000000013a407824 */ /* 0x000fe200078e0245 */
        /* <DEDUP_REMOVED lines=8> */
.L_x_365:
[----:B------:R-:W-:-:S05]  /*c1d0*/  IADD3 R61, P2, PT, R48, 0x200, RZ ;  /* 0x00000200303d7810 */ /* 0x000fca0007f5e0ff */
[----:B------:R-:W-:Y:S01]  /*c1e0*/  IMAD.X R63, RZ, RZ, R49, P2 ;  /* 0x000000ffff3f7224 */ /* 0x000fe200010e0631 */
[----:B------:R-:W-:Y:S07]  /*c1f0*/  BRA `(.L_x_366) ;  /* 0xffffff7800d87947 */ /* 0x000fee000383ffff */
.L_x_289:
[----:B------:R-:W-:Y:S01]  /*c200*/  BSSY B1, `(.L_x_367) ;  /* 0x0000006000017945 */ /* 0x000fe20003800000 */
[----:B------:R-:W-:Y:S01]  /*c210*/  PLOP3.LUT P5, PT, P5, PT, PT, 0x8, 0x80 ;  /* 0x000000000080781c */ /* 0x000fe20002fae170 */
[----:B------:R-:W-:-:S12]  /*c220*/  IMAD.MOV.U32 R62, RZ, RZ, -0x1 ;  /* 0xffffffffff3e7424 */ /* 0x000fd800078e00ff */
[----:B------:R-:W-:Y:S05]  /*c230*/  WARPSYNC.COLLECTIVE R62, `(.L_x_368) ;  /* 0x000000003e087348 */ /* 0x000fea0003c00000 */
[----:B------:R-:W-:Y:S01]  /*c240*/  VOTE.ANY P5, P5 ;  /* 0x0000000000ff7806 */ /* 0x000fe200028a0100 */
[----:B------:R-:W-:-:S12]  /*c250*/  ENDCOLLECTIVE ;  /* 0x000000000000791b */ /* 0x000fd80003800000 */
.L_x_368:
[----:B------:R-:W-:Y:S05]  /*c260*/  BSYNC B1 ;  /* 0x0000000000017941 */ /* 0x000fea0003800000 */
.L_x_367:
[----:B------:R-:W-:Y:S05]  /*c270*/  BRA `(.L_x_369) ;  /* 0xffffff7c00487947 */ /* 0x000fea000383ffff */
.L_x_291:
[----:B------:R-:W-:Y:S01]  /*c280*/  BSSY B1, `(.L_x_370) ;  /* 0x0000006000017945 */ /* 0x000fe20003800000 */
[----:B------:R-:W-:Y:S01]  /*c290*/  PLOP3.LUT P5, PT, P1, PT, PT, 0x8, 0x80 ;  /* 0x000000000080781c */ /* 0x000fe20000fae170 */
[----:B------:R-:W-:-:S12]  /*c2a0*/  IMAD.MOV.U32 R62, RZ, RZ, -0x1 ;  /* 0xffffffffff3e7424 */ /* 0x000fd800078e00ff */
[----:B------:R-:W-:Y:S05]  /*c2b0*/  WARPSYNC.COLLECTIVE R62, `(.L_x_371) ;  /* 0x000000003e087348 */ /* 0x000fea0003c00000 */
[----:B------:R-:W-:Y:S01]  /*c2c0*/  VOTE.ANY R62, PT, P5 ;  /* 0x00000000003e7806 */ /* 0x000fe200028e0100 */
[----:B------:R-:W-:Y:S06]  /*c2d0*/  ENDCOLLECTIVE ;  /* 0x000000000000791b */ /* 0x000fec0003800000 */
.L_x_371:
[----:B------:R-:W-:Y:S05]  /*c2e0*/  BSYNC B1 ;  /* 0x0000000000017941 */ /* 0x000fea0003800000 */
.L_x_370:
[----:B------:R-:W0:Y:S01]  /*c2f0*/  S2R R68, SR_GEMASK ;  /* 0x0000000000447919 */ /* 0x000e220000003c00 */
[----:B------:R-:W-:Y:S01]  /*c300*/  IMAD.MOV.U32 R67, RZ, RZ, R48 ;  /* 0x000000ffff437224 */ /* 0x000fe200078e0030 */
[----:B------:R-:W-:Y:S01]  /*c310*/  ISETP.NE.AND P2, PT, R48, RZ, PT ;  /* 0x000000ff3000720c */ /* 0x000fe20003f45270 */
[----:B------:R-:W-:Y:S02]  /*c320*/  IMAD.MOV.U32 R66, RZ, RZ, 0x1 ;  /* 0x00000001ff427424 */ /* 0x000fe400078e00ff */
[----:B------:R-:W-:Y:S01]  /*c330*/  VIADD R64, R64, 0xffffffe0 ;  /* 0xffffffe040407836 */ /* 0x000fe20000000000 */
        /* <DEDUP_REMOVED lines=8> */
.L_x_372:
[----:B------:R-:W-:Y:S01]  /*c3c0*/  ISETP.GE.AND P1, PT, R60, R59, PT ;  /* 0x0000003b3c00720c */ /* 0x000fe20003f26270 */
[----:B------:R-:W-:Y:S02]  /*c3d0*/  IMAD.MOV.U32 R67, RZ, RZ, R49 ;  /* 0x000000ffff437224 */ /* 0x000fe400078e0031 */
[----:B------:R-:W-:-:S10]  /*c3e0*/  IMAD.MOV.U32 R58, RZ, RZ, R68 ;  /* 0x000000ffff3a7224 */ /* 0x000fd400078e0044 */
[----:B------:R-:W-:Y:S05]  /*c3f0*/  WARPSYNC.COLLECTIVE R62, `(.L_x_373) ;  /* 0x000000003e087348 */ /* 0x000fea0003c00000 */
[----:B------:R0:W1:Y:S02]  /*c400*/  SHFL.DOWN P5, R68, R67, R66, R59 ;  /* 0x0800004243447389 */ /* 0x00006400000a003b */
[----:B01----:R-:W-:Y:S05]  /*c410*/  ENDCOLLECTIVE ;  /* 0x000000000000791b */ /* 0x003fea0003800000 */
.L_x_373:
        /* <DEDUP_REMOVED lines=11> */
.L_x_374:
[----:B------:R-:W-:Y:S02]  /*c4d0*/  IMAD.MOV.U32 R67, RZ, RZ, R49 ;  /* 0x000000ffff437224 */ /* 0x000fe400078e0031 */
[----:B------:R-:W-:-:S07]  /*c4e0*/  IMAD.MOV.U32 R48, RZ, RZ, R68 ;  /* 0x000000ffff307224 */ /* 0x000fce00078e0044 */
[----:B------:R-:W-:Y:S05]  /*c4f0*/  WARPSYNC.COLLECTIVE R62, `(.L_x_375) ;  /* 0x000000003e087348 */ /* 0x000fea0003c00000 */
[----:B------:R0:W1:Y:S02]  /*c500*/  SHFL.DOWN P5, R68, R67, R66, R59 ;  /* 0x0800004243447389 */ /* 0x00006400000a003b */
[----:B01----:R-:W-:Y:S05]  /*c510*/  ENDCOLLECTIVE ;  /* 0x000000000000791b */ /* 0x003fea0003800000 */
.L_x_375:
        /* <DEDUP_REMOVED lines=11> */
.L_x_376:
[----:B------:R-:W-:Y:S02]  /*c5d0*/  IMAD.MOV.U32 R67, RZ, RZ, R49 ;  /* 0x000000ffff437224 */ /* 0x000fe400078e0031 */
[----:B------:R-:W-:-:S07]  /*c5e0*/  IMAD.MOV.U32 R48, RZ, RZ, R68 ;  /* 0x000000ffff307224 */ /* 0x000fce00078e0044 */
[----:B------:R-:W-:Y:S05]  /*c5f0*/  WARPSYNC.COLLECTIVE R62, `(.L_x_377) ;  /* 0x000000003e087348 */ /* 0x000fea0003c00000 */
[----:B------:R0:W1:Y:S02]  /*c600*/  SHFL.DOWN P5, R68, R67, R66, R59 ;  /* 0x0800004243447389 */ /* 0x00006400000a003b */
[----:B01----:R-:W-:Y:S05]  /*c610*/  ENDCOLLECTIVE ;  /* 0x000000000000791b */ /* 0x003fea0003800000 */
.L_x_377:
        /* <DEDUP_REMOVED lines=11> */
.L_x_378:
[----:B------:R-:W-:Y:S02]  /*c6d0*/  IMAD.MOV.U32 R67, RZ, RZ, R49 ;  /* 0x000000ffff437224 */ /* 0x000fe400078e0031 */
[----:B------:R-:W-:-:S07]  /*c6e0*/  IMAD.MOV.U32 R48, RZ, RZ, R68 ;  /* 0x000000ffff307224 */ /* 0x000fce00078e0044 */
[----:B------:R-:W-:Y:S05]  /*c6f0*/  WARPSYNC.COLLECTIVE R62, `(.L_x_379) ;  /* 0x000000003e087348 */ /* 0x000fea0003c00000 */
[----:B------:R0:W1:Y:S02]  /*c700*/  SHFL.DOWN P5, R68, R67, R66, R59 ;  /* 0x0800004243447389 */ /* 0x00006400000a003b */
[----:B01----:R-:W-:Y:S05]  /*c710*/  ENDCOLLECTIVE ;  /* 0x000000000000791b */ /* 0x003fea0003800000 */
.L_x_379:
[----:B------:R-:W-:Y:S01]  /*c720*/  SEL R48, R48, RZ, !P1 ;  /* 0x000000ff30307207 */ /* 0x000fe20004800000 */
[----:B------:R-:W-:Y:S01]  /*c730*/  IMAD.MOV.U32 R66, RZ, RZ, 0x10 ;  /* 0x00000010ff427424 */ /* 0x000fe200078e00ff */
[----:B------:R-:W-:Y:S02]  /*c740*/  SEL R68, R68, RZ, !P2 ;  /* 0x000000ff44447207 */ /* 0x000fe40005000000 */
[----:B------:R-:W-:Y:S02]  /*c750*/  LOP3.LUT P2, R58, R58, RZ, R48, 0xfa, !PT ;  /* 0x000000ff3a3a7212 */ /* 0x000fe4000784fa30 */
[----:B------:R-:W-:-:S03]  /*c760*/  SEL R68, R68, RZ, !P1 ;  /* 0x000000ff44447207 */ /* 0x000fc60004800000 */
[----:B------:R-:W-:Y:S02]  /*c770*/  IMAD.MOV.U32 R67, RZ, RZ, R58 ;  /* 0x000000ffff437224 */ /* 0x000fe400078e003a */
[----:B------:R-:W-:-:S07]  /*c780*/  IMAD.IADD R49, R49, 0x1, R68 ;  /* 0x0000000131317824 */ /* 0x000fce00078e0244 */
[----:B------:R-:W-:Y:S05]  /*c790*/  WARPSYNC.COLLECTIVE R62, `(.L_x_380) ;  /* 0x000000003e087348 */ /* 0x000fea0003c00000 */
[----:B------:R0:W1:Y:S02]  /*c7a0*/  SHFL.DOWN P5, R68, R67, R66, R59 ;  /* 0x0800004243447389 */ /* 0x00006400000a003b */
[----:B01----:R-:W-:Y:S05]  /*c7b0*/  ENDCOLLECTIVE ;  /* 0x000000000000791b */ /* 0x003fea0003800000 */
.L_x_380:
[----:B------:R-:W-:Y:S02]  /*c7c0*/  IMAD.MOV.U32 R67, RZ, RZ, R49 ;  /* 0x000000ffff437224 */ /* 0x000fe400078e0031 */
[----:B------:R-:W-:-:S07]  /*c7d0*/  IMAD.MOV.U32 R48, RZ, RZ, R68 ;  /* 0x000000ffff307224 */ /* 0x000fce00078e0044 */
[----:B------:R-:W-:Y:S05]  /*c7e0*/  WARPSYNC.COLLECTIVE R62, `(.L_x_381) ;  /* 0x000000003e087348 */ /* 0x000fea0003c00000 */
[----:B------:R0:W1:Y:S02]  /*c7f0*/  SHFL.DOWN P5, R68, R67, R66, R59 ;  /* 0x0800004243447389 */ /* 0x00006400000a003b */
[----:B01----:R-:W-:Y:S05]  /*c800*/  ENDCOLLECTIVE ;  /* 0x000000000000791b */ /* 0x003fea0003800000 */
.L_x_381:
[----:B------:R-:W-:-:S05]  /*c810*/  VIADD R62, R60, 0x10 ;  /* 0x000000103c3e7836 */ /* 0x000fca0000000000 */
[----:B------:R-:W-:Y:S01]  /*c820*/  ISETP.GT.AND P1, PT, R62, R59, PT ;  /* 0x0000003b3e00720c */ /* 0x000fe20003f24270 */
[----:B------:R-:W-:Y:S01]  /*c830*/  IMAD.MOV.U32 R62, RZ, RZ, -0x1 ;  /* 0xffffffffff3e7424 */ /* 0x000fe200078e00ff */
[----:B------:R-:W-:Y:S02]  /*c840*/  SEL R68, R68, RZ, !P2 ;  /* 0x000000ff44447207 */ /* 0x000fe40005000000 */
[----:B------:R-:W-:Y:S02]  /*c850*/  ISETP.NE.U32.AND P5, PT, R50, 0x65, PT ;  /* 0x000000653200780c */ /* 0x000fe40003fa5070 */
[----:B------:R-:W-:Y:S02]  /*c860*/  SEL R68, R68, RZ, !P1 ;  /* 0x000000ff44447207 */ /* 0x000fe40004800000 */
[----:B------:R-:W-:-:S03]  /*c870*/  ISETP.NE.AND.EX P5, PT, R51, RZ, PT, P5 ;  /* 0x000000ff3300720c */ /* 0x000fc60003fa5350 */
[----:B------:R-:W-:Y:S01]  /*c880*/  IMAD.IADD R68, R49, 0x1, R68 ;  /* 0x0000000131447824 */ /* 0x000fe200078e0244 */
[----:B------:R-:W-:Y:S02]  /*c890*/  SEL R49, R48, RZ, !P1 ;  /* 0x000000ff30317207 */ /* 0x000fe40004800000 */
[----:B------:R-:W-:Y:S02]  /*c8a0*/  ISETP.NE.AND P1, PT, R54, RZ, PT ;  /* 0x000000ff3600720c */ /* 0x000fe40003f25270 */
[----:B------:R-:W-:Y:S02]  /*c8b0*/  LOP3.LUT R54, R58, R49, R54, 0xfe, !PT ;  /* 0x000000313a367212 */ /* 0x000fe400078efe36 */
[----:B------:R-:W-:-:S09]  /*c8c0*/  SEL R49, R68, RZ, !P1 ;  /* 0x000000ff44317207 */ /* 0x000fd20004800000 */
[----:B------:R-:W-:Y:S05]  /*c8d0*/  WARPSYNC.COLLECTIVE R62, `(.L_x_382) ;  /* 0x000000003e087348 */ /* 0x000fea0003c00000 */
[----:B------:R-:W-:Y:S01]  /*c8e0*/  VOTE.ALL P5, P5 ;  /* 0x0000000000ff7806 */ /* 0x000fe200028a0000 */
[----:B------:R-:W-:-:S12]  /*c8f0*/  ENDCOLLECTIVE ;  /* 0x000000000000791b */ /* 0x000fd80003800000 */
.L_x_382:
[----:B------:R-:W-:Y:S01]  /*c900*/  IMAD.IADD R56, R49, 0x1, R56 ;  /* 0x0000000131387824 */ /* 0x000fe200078e0238 */
[----:B------:R-:W-:Y:S06]  /*c910*/  BRA `(.L_x_383) ;  /* 0xffffff7800947947 */ /* 0x000fec000383ffff */
.L_x_340:
[----:B------:R-:W-:Y:S01]  /*c920*/  BSSY B0, `(.L_x_384) ;  /* 0x0000006000007945 */ /* 0x000fe20003800000 */
[----:B------:R-:W-:Y:S01]  /*c930*/  PLOP3.LUT P5, PT, P5, PT, PT, 0x8, 0x80 ;  /* 0x000000000080781c */ /* 0x000fe20002fae170 */
[----:B------:R-:W-:-:S12]  /*c940*/  IMAD.MOV.U32 R62, RZ, RZ, -0x1 ;  /* 0xffffffffff3e7424 */ /* 0x000fd800078e00ff */
[----:B------:R-:W-:Y:S05]  /*c950*/  WARPSYNC.COLLECTIVE R62, `(.L_x_385) ;  /* 0x000000003e087348 */ /* 0x000fea0003c00000 */
[----:B------:R-:W-:Y:S01]  /*c960*/  VOTE.ANY P5, P5 ;  /* 0x0000000000ff7806 */ /* 0x000fe200028a0100 */
[----:B------:R-:W-:-:S12]  /*c970*/  ENDCOLLECTIVE ;  /* 0x000000000000791b */ /* 0x000fd80003800000 */
.L_x_385:
[----:B------:R-:W-:Y:S05]  /*c980*/  BSYNC B0 ;  /* 0x0000000000007941 */ /* 0x000fea0003800000 */
.L_x_384:
[----:B------:R-:W-:Y:S05]  /*c990*/  BRA `(.L_x_386) ;  /* 0xffffffd800707947 */ /* 0x000fea000383ffff */
.L_x_342:
[----:B------:R-:W-:Y:S01]  /*c9a0*/  BSSY B0, `(.L_x_387) ;  /* 0x0000006000007945 */ /* 0x000fe20003800000 */
[----:B------:R-:W-:Y:S01]  /*c9b0*/  PLOP3.LUT P5, PT, P5, PT, PT, 0x8, 0x80 ;  /* 0x000000000080781c */ /* 0x000fe20002fae170 */
[----:B------:R-:W-:-:S12]  /*c9c0*/  IMAD.MOV.U32 R62, RZ, RZ, -0x1 ;  /* 0xffffffffff3e7424 */ /* 0x000fd800078e00ff */
[----:B------:R-:W-:Y:S05]  /*c9d0*/  WARPSYNC.COLLECTIVE R62, `(.L_x_388) ;  /* 0x000000003e087348 */ /* 0x000fea0003c00000 */
[----:B------:R-:W-:Y:S01]  /*c9e0*/  VOTE.ANY R62, PT, P5 ;  /* 0x00000000003e7806 */ /* 0x000fe200028e0100 */
[----:B------:R-:W-:Y:S06]  /*c9f0*/  ENDCOLLECTIVE ;  /* 0x000000000000791b */ /* 0x000fec0003800000 */
.L_x_388:
[----:B------:R-:W-:Y:S05]  /*ca00*/  BSYNC B0 ;  /* 0x0000000000007941 */ /* 0x000fea0003800000 */
.L_x_387:
[----:B------:R-:W0:Y:S01]  /*ca10*/  S2R R37, SR_GEMASK ;  /* 0x0000000000257919 */ /* 0x000e220000003c00 */
[----:B------:R-:W-:Y:S02]  /*ca20*/  IMAD.MOV.U32 R67, RZ, RZ, R24 ;  /* 0x000000ffff437224 */ /* 0x000fe400078e0018 */
[----:B------:R-:W-:Y:S01]  /*ca30*/  IMAD.MOV.U32 R66, RZ, RZ, 0x1 ;  /* 0x00000001ff427424 */ /* 0x000fe200078e00ff */
        /* <DEDUP_REMOVED lines=8> */
.L_x_389:
[----:B------:R-:W-:Y:S02]  /*cac0*/  IMAD.MOV.U32 R67, RZ, RZ, R25 ;  /* 0x000000ffff437224 */ /* 0x000fe400078e0019 */
[----:B------:R-:W-:-:S07]  /*cad0*/  IMAD.MOV.U32 R30, RZ, RZ, R68 ;  /* 0x000000ffff1e7224 */ /* 0x000fce00078e0044 */
[----:B------:R-:W-:Y:S05]  /*cae0*/  WARPSYNC.COLLECTIVE R62, `(.L_x_390) ;  /* 0x000000003e087348 */ /* 0x000fea0003c00000 */
[----:B------:R0:W1:Y:S02]  /*caf0*/  SHFL.DOWN P5, R68, R67, R66, R59 ;  /* 0x0800004243447389 */ /* 0x00006400000a003b */
[----:B01----:R-:W-:Y:S05]  /*cb00*/  ENDCOLLECTIVE ;  /* 0x000000000000791b */ /* 0x003fea0003800000 */
.L_x_390:
        /* <DEDUP_REMOVED lines=13> */
.L_x_391:
[----:B------:R-:W-:Y:S02]  /*cbe0*/  IMAD.MOV.U32 R67, RZ, RZ, R32 ;  /* 0x000000ffff437224 */ /* 0x000fe400078e0020 */
[----:B------:R-:W-:-:S07]  /*cbf0*/  IMAD.MOV.U32 R25, RZ, RZ, R68 ;  /* 0x000000ffff197224 */ /* 0x000fce00078e0044 */
[----:B------:R-:W-:Y:S05]  /*cc00*/  WARPSYNC.COLLECTIVE R62, `(.L_x_392) ;  /* 0x000000003e087348 */ /* 0x000fea0003c00000 */
[----:B------:R0:W1:Y:S02]  /*cc10*/  SHFL.DOWN P5, R68, R67, R66, R59 ;  /* 0x0800004243447389 */ /* 0x00006400000a003b */
[----:B01----:R-:W-:Y:S05]  /*cc20*/  ENDCOLLECTIVE ;  /* 0x000000000000791b */ /* 0x003fea0003800000 */
.L_x_392:
        /* <DEDUP_REMOVED lines=12> */
.L_x_393:
[----:B------:R-:W-:Y:S02]  /*ccf0*/  IMAD.MOV.U32 R67, RZ, RZ, R40 ;  /* 0x000000ffff437224 */ /* 0x000fe400078e0028 */
[----:B------:R-:W-:-:S07]  /*cd00*/  IMAD.MOV.U32 R25, RZ, RZ, R68 ;  /* 0x000000ffff197224 */ /* 0x000fce00078e0044 */
[----:B------:R-:W-:Y:S05]  /*cd10*/  WARPSYNC.COLLECTIVE R62, `(.L_x_394) ;  /* 0x000000003e087348 */ /* 0x000fea0003c00000 */
[----:B------:R0:W1:Y:S02]  /*cd20*/  SHFL.DOWN P5, R68, R67, R66, R59 ;  /* 0x0800004243447389 */ /* 0x00006400000a003b */
[----:B01----:R-:W-:Y:S05]  /*cd30*/  ENDCOLLECTIVE ;  /* 0x000000000000791b */ /* 0x003fea0003800000 */
.L_x_394:
        /* <DEDUP_REMOVED lines=13> */
.L_x_395:
[----:B------:R-:W-:Y:S02]  /*ce10*/  IMAD.MOV.U32 R67, RZ, RZ, R32 ;  /* 0x000000ffff437224 */ /* 0x000fe400078e0020 */
[----:B------:R-:W-:-:S07]  /*ce20*/  IMAD.MOV.U32 R25, RZ, RZ, R68 ;  /* 0x000000ffff197224 */ /* 0x000fce00078e0044 */
[----:B------:R-:W-:Y:S05]  /*ce30*/  WARPSYNC.COLLECTIVE R62, `(.L_x_396) ;  /* 0x000000003e087348 */ /* 0x000fea0003c00000 */
[----:B------:R0:W1:Y:S02]  /*ce40*/  SHFL.DOWN P5, R68, R67, R66, R59 ;  /* 0x0800004243447389 */ /* 0x00006400000a003b */
[----:B01----:R-:W-:Y:S05]  /*ce50*/  ENDCOLLECTIVE ;  /* 0x000000000000791b */ /* 0x003fea0003800000 */
.L_x_396:
        /* <DEDUP_REMOVED lines=14> */
.L_x_397:
[----:B------:R-:W-:Y:S02]  /*cf40*/  IMAD.MOV.U32 R67, RZ, RZ, R40 ;  /* 0x000000ffff437224 */ /* 0x000fe400078e0028 */
[----:B------:R-:W-:-:S07]  /*cf50*/  IMAD.MOV.U32 R25, RZ, RZ, R68 ;  /* 0x000000ffff197224 */ /* 0x000fce00078e0044 */
[----:B------:R-:W-:Y:S05]  /*cf60*/  WARPSYNC.COLLECTIVE R62, `(.L_x_398) ;  /* 0x000000003e087348 */ /* 0x000fea0003c00000 */
[----:B------:R0:W1:Y:S02]  /*cf70*/  SHFL.DOWN P5, R68, R67, R66, R59 ;  /* 0x0800004243447389 */ /* 0x00006400000a003b */
[----:B01----:R-:W-:Y:S05]  /*cf80*/  ENDCOLLECTIVE ;  /* 0x000000000000791b */ /* 0x003fea0003800000 */
.L_x_398:
[----:B------:R-:W-:Y:S02]  /*cf90*/  SEL R68, R68, RZ, !P6 ;  /* 0x000000ff44447207 */ /* 0x000fe40007000000 */
[----:B------:R-:W-:-:S04]  /*cfa0*/  ISETP.GT.AND P5, PT, R30, R59, PT ;  /* 0x0000003b1e00720c */ /* 0x000fc80003fa4270 */
[----:B------:R-:W-:Y:S02]  /*cfb0*/  SEL R25, R25, RZ, !P5 ;  /* 0x000000ff19197207 */ /* 0x000fe40006800000 */
[----:B------:R-:W-:Y:S02]  /*cfc0*/  SEL R41, R68, RZ, !P5 ;  /* 0x000000ff44297207 */ /* 0x000fe40006800000 */
[----:B------:R-:W-:Y:S02]  /*cfd0*/  ISETP.NE.U32.AND P5, PT, R26, 0x65, PT ;  /* 0x000000651a00780c */ /* 0x000fe40003fa5070 */
[----:B------:R-:W-:Y:S01]  /*cfe0*/  LOP3.LUT R26, RZ, R44, RZ, 0x33, !PT ;  /* 0x0000002cff1a7212 */ /* 0x000fe200078e33ff */
[----:B------:R-:W-:Y:S01]  /*cff0*/  IMAD.IADD R32, R40, 0x1, R41 ;  /* 0x0000000128207824 */ /* 0x000fe200078e0229 */
[----:B------:R-:W-:Y:S02]  /*d000*/  ISETP.NE.AND.EX P5, PT, R27, RZ, PT, P5 ;  /* 0x000000ff1b00720c */ /* 0x000fe40003fa5350 */
[----:B------:R-:W-:Y:S01]  /*d010*/  LOP3.LUT R30, R25, R24, RZ, 0xfc, !PT ;  /* 0x00000018191e7212 */ /* 0x000fe200078efcff */
[----:B------:R-:W-:-:S10]  /*d020*/  IMAD.IADD R26, R26, 0x1, R69 ;  /* 0x000000011a1a7824 */ /* 0x000fd400078e0245 */
[----:B------:R-:W-:Y:S05]  /*d030*/  WARPSYNC.COLLECTIVE R62, `(.L_x_399) ;  /* 0x000000003e087348 */ /* 0x000fea0003c00000 */
[----:B------:R-:W-:Y:S01]  /*d040*/  VOTE.ALL P5, P5 ;  /* 0x0000000000ff7806 */ /* 0x000fe200028a0000 */
[----:B------:R-:W-:-:S12]  /*d050*/  ENDCOLLECTIVE ;  /* 0x000000000000791b */ /* 0x000fd80003800000 */
.L_x_399:
[----:B------:R-:W-:Y:S05]  /*d060*/  BRA `(.L_x_400) ;  /* 0xffffffd400c07947 */ /* 0x000fea000383ffff */
.L_x_344:
[----:B------:R-:W-:Y:S01]  /*d070*/  BSSY B0, `(.L_x_401) ;  /* 0x0000006000007945 */ /* 0x000fe20003800000 */
[----:B------:R-:W-:Y:S01]  /*d080*/  PLOP3.LUT P5, PT, P5, PT, PT, 0x8, 0x80 ;  /* 0x000000000080781c */ /* 0x000fe20002fae170 */
[----:B------:R-:W-:-:S12]  /*d090*/  IMAD.MOV.U32 R62, RZ, RZ, -0x1 ;  /* 0xffffffffff3e7424 */ /* 0x000fd800078e00ff */
[----:B------:R-:W-:Y:S05]  /*d0a0*/  WARPSYNC.COLLECTIVE R62, `(.L_x_402) ;  /* 0x000000003e087348 */ /* 0x000fea0003c00000 */
[----:B------:R-:W-:Y:S01]  /*d0b0*/  VOTE.ANY P5, P5 ;  /* 0x0000000000ff7806 */ /* 0x000fe200028a0100 */
[----:B------:R-:W-:-:S12]  /*d0c0*/  ENDCOLLECTIVE ;  /* 0x000000000000791b */ /* 0x000fd80003800000 */
.L_x_402:
[----:B------:R-:W-:Y:S05]  /*d0d0*/  BSYNC B0 ;  /* 0x0000000000007941 */ /* 0x000fea0003800000 */
.L_x_401:
[----:B------:R-:W-:Y:S05]  /*d0e0*/  BRA `(.L_x_403) ;  /* 0xffffffd8002c7947 */ /* 0x000fea000383ffff */
.L_x_346:
[----:B------:R-:W-:Y:S01]  /*d0f0*/  BSSY B0, `(.L_x_404) ;  /* 0x0000006000007945 */ /* 0x000fe20003800000 */
[----:B------:R-:W-:Y:S01]  /*d100*/  PLOP3.LUT P5, PT, P5, PT, PT, 0x8, 0x80 ;  /* 0x000000000080781c */ /* 0x000fe20002fae170 */
[----:B------:R-:W-:-:S12]  /*d110*/  IMAD.MOV.U32 R62, RZ, RZ, -0x1 ;  /* 0xffffffffff3e7424 */ /* 0x000fd800078e00ff */
[----:B------:R-:W-:Y:S05]  /*d120*/  WARPSYNC.COLLECTIVE R62, `(.L_x_405) ;  /* 0x000000003e087348 */ /* 0x000fea0003c00000 */
[----:B------:R-:W-:Y:S01]  /*d130*/  VOTE.ANY R62, PT, P5 ;  /* 0x00000000003e7806 */ /* 0x000fe200028e0100 */
[----:B------:R-:W-:Y:S06]  /*d140*/  ENDCOLLECTIVE ;  /* 0x000000000000791b */ /* 0x000fec0003800000 */
.L_x_405:
[----:B------:R-:W-:Y:S05]  /*d150*/  BSYNC B0 ;  /* 0x0000000000007941 */ /* 0x000fea0003800000 */
.L_x_404:
        /* <DEDUP_REMOVED lines=11> */
.L_x_406:
[----:B------:R-:W-:Y:S02]  /*d210*/  IMAD.MOV.U32 R67, RZ, RZ, R25 ;  /* 0x000000ffff437224 */ /* 0x000fe400078e0019 */
[----:B------:R-:W-:-:S07]  /*d220*/  IMAD.MOV.U32 R42, RZ, RZ, R68 ;  /* 0x000000ffff2a7224 */ /* 0x000fce00078e0044 */
[----:B------:R-:W-:Y:S05]  /*d230*/  WARPSYNC.COLLECTIVE R62, `(.L_x_407) ;  /* 0x000000003e087348 */ /* 0x000fea0003c00000 */
[----:B------:R0:W1:Y:S02]  /*d240*/  SHFL.DOWN P5, R68, R67, R66, R59 ;  /* 0x0800004243447389 */ /* 0x00006400000a003b */
[----:B01----:R-:W-:Y:S05]  /*d250*/  ENDCOLLECTIVE ;  /* 0x000000000000791b */ /* 0x003fea0003800000 */
.L_x_407:
        /* <DEDUP_REMOVED lines=13> */
.L_x_408:
[----:B------:R-:W-:Y:S02]  /*d330*/  IMAD.MOV.U32 R67, RZ, RZ, R46 ;  /* 0x000000ffff437224 */ /* 0x000fe400078e002e */
[----:B------:R-:W-:-:S07]  /*d340*/  IMAD.MOV.U32 R25, RZ, RZ, R68 ;  /* 0x000000ffff197224 */ /* 0x000fce00078e0044 */
[----:B------:R-:W-:Y:S05]  /*d350*/  WARPSYNC.COLLECTIVE R62, `(.L_x_409) ;  /* 0x000000003e087348 */ /* 0x000fea0003c00000 */
[----:B------:R0:W1:Y:S02]  /*d360*/  SHFL.DOWN P5, R68, R67, R66, R59 ;  /* 0x0800004243447389 */ /* 0x00006400000a003b */
[----:B01----:R-:W-:Y:S05]  /*d370*/  ENDCOLLECTIVE ;  /* 0x000000000000791b */ /* 0x003fea0003800000 */
.L_x_409:
        /* <DEDUP_REMOVED lines=12> */
.L_x_410:
[----:B------:R-:W-:Y:S02]  /*d440*/  IMAD.MOV.U32 R67, RZ, RZ, R48 ;  /* 0x000000ffff437224 */ /* 0x000fe400078e0030 */
[----:B------:R-:W-:-:S07]  /*d450*/  IMAD.MOV.U32 R25, RZ, RZ, R68 ;  /* 0x000000ffff197224 */ /* 0x000fce00078e0044 */
[----:B------:R-:W-:Y:S05]  /*d460*/  WARPSYNC.COLLECTIVE R62, `(.L_x_411) ;  /* 0x000000003e087348 */ /* 0x000fea0003c00000 */
[----:B------:R0:W1:Y:S02]  /*d470*/  SHFL.DOWN P5, R68, R67, R66, R59 ;  /* 0x0800004243447389 */ /* 0x00006400000a003b */
[----:B01----:R-:W-:Y:S05]  /*d480*/  ENDCOLLECTIVE ;  /* 0x000000000000791b */ /* 0x003fea0003800000 */
.L_x_411:
        /* <DEDUP_REMOVED lines=12> */
.L_x_412:
[----:B------:R-:W-:Y:S02]  /*d550*/  IMAD.MOV.U32 R67, RZ, RZ, R46 ;  /* 0x000000ffff437224 */ /* 0x000fe400078e002e */
[----:B------:R-:W-:-:S07]  /*d560*/  IMAD.MOV.U32 R25, RZ, RZ, R68 ;  /* 0x000000ffff197224 */ /* 0x000fce00078e0044 */
[----:B------:R-:W-:Y:S05]  /*d570*/  WARPSYNC.COLLECTIVE R62, `(.L_x_413) ;  /* 0x000000003e087348 */ /* 0x000fea0003c00000 */
[----:B------:R0:W1:Y:S02]  /*d580*/  SHFL.DOWN P5, R68, R67, R66, R59 ;  /* 0x0800004243447389 */ /* 0x00006400000a003b */
[----:B01----:R-:W-:Y:S05]  /*d590*/  ENDCOLLECTIVE ;  /* 0x000000000000791b */ /* 0x003fea0003800000 */
.L_x_413:
        /* <DEDUP_REMOVED lines=12> */
.L_x_414:
[----:B------:R-:W-:Y:S02]  /*d660*/  IMAD.MOV.U32 R67, RZ, RZ, R24 ;  /* 0x000000ffff437224 */ /* 0x000fe400078e0018 */
[----:B------:R-:W-:-:S07]  /*d670*/  IMAD.MOV.U32 R43, RZ, RZ, R68 ;  /* 0x000000ffff2b7224 */ /* 0x000fce00078e0044 */
[----:B------:R-:W-:Y:S05]  /*d680*/  WARPSYNC.COLLECTIVE R62, `(.L_x_415) ;  /* 0x000000003e087348 */ /* 0x000fea0003c00000 */
[----:B------:R0:W1:Y:S02]  /*d690*/  SHFL.DOWN P5, R68, R67, R66, R59 ;  /* 0x0800004243447389 */ /* 0x00006400000a003b */
[----:B01----:R-:W-:Y:S05]  /*d6a0*/  ENDCOLLECTIVE ;  /* 0x000000000000791b */ /* 0x003fea0003800000 */
.L_x_415:
        /* <DEDUP_REMOVED lines=14> */
.L_x_416:
[----:B------:R-:W-:Y:S05]  /*d790*/  BRA `(.L_x_417) ;  /* 0xffffffd4007c7947 */ /* 0x000fea000383ffff */
.L_x_418:
        /* <DEDUP_REMOVED lines=14> */
.L_x_566:


//--------------------- .text._ZN3cub18CUB_300001_SM_10006detail11scan_by_key25DeviceScanByKeyInitKernelINS0_24ReduceByKeyScanTileStateIjiLb1EEEN6thrust24THRUST_300001_SM_1000_NS18transform_iteratorI6RowKeyNS7_17counting_iteratorIiNS7_11use_defaultESB_SB_EESB_SB_EEmEEvT_T0_PN4cuda3std3__415iterator_traitsISF_vE10value_typeET1_i --------------------------
	.section	.text._ZN3cub18CUB_300001_SM_10006detail11scan_by_key25DeviceScanByKeyInitKernelINS0_24ReduceByKeyScanTileStateIjiLb1EEEN6thrust24THRUST_300001_SM_1000_NS18transform_iteratorI6RowKeyNS7_17counting_iteratorIiNS7_11use_defaultESB_SB_EESB_SB_EEmEEvT_T0_PN4cuda3std3__415iterator_traitsISF_vE10value_typeET1_i,"ax",@progbits
	.align	128
        .global         _ZN3cub18CUB_300001_SM_10006detail11scan_by_key25DeviceScanByKeyInitKernelINS0_24ReduceByKeyScanTileStateIjiLb1EEEN6thrust24THRUST_300001_SM_1000_NS18transform_iteratorI6RowKeyNS7_17counting_iteratorIiNS7_11use_defaultESB_SB_EESB_SB_EEmEEvT_T0_PN4cuda3std3__415iterator_traitsISF_vE10value_typeET1_i
        .type           _ZN3cub18CUB_300001_SM_10006detail11scan_by_key25DeviceScanByKeyInitKernelINS0_24ReduceByKeyScanTileStateIjiLb1EEEN6thrust24THRUST_300001_SM_1000_NS18transform_iteratorI6RowKeyNS7_17counting_iteratorIiNS7_11use_defaultESB_SB_EESB_SB_EEmEEvT_T0_PN4cuda3std3__415iterator_traitsISF_vE10value_typeET1_i,@function
        .size           _ZN3cub18CUB_300001_SM_10006detail11scan_by_key25DeviceScanByKeyInitKernelINS0_24ReduceByKeyScanTileStateIjiLb1EEEN6thrust24THRUST_300001_SM_1000_NS18transform_iteratorI6RowKeyNS7_17counting_iteratorIiNS7_11use_defaultESB_SB_EESB_SB_EEmEEvT_T0_PN4cuda3std3__415iterator_traitsISF_vE10value_typeET1_i,(.L_x_567 - _ZN3cub18CUB_300001_SM_10006detail11scan_by_key25DeviceScanByKeyInitKernelINS0_24ReduceByKeyScanTileStateIjiLb1EEEN6thrust24THRUST_300001_SM_1000_NS18transform_iteratorI6RowKeyNS7_17counting_iteratorIiNS7_11use_defaultESB_SB_EESB_SB_EEmEEvT_T0_PN4cuda3std3__415iterator_traitsISF_vE10value_typeET1_i)
        .other          _ZN3cub18CUB_300001_SM_10006detail11scan_by_key25DeviceScanByKeyInitKernelINS0_24ReduceByKeyScanTileStateIjiLb1EEEN6thrust24THRUST_300001_SM_1000_NS18transform_iteratorI6RowKeyNS7_17counting_iteratorIiNS7_11use_defaultESB_SB_EESB_SB_EEmEEvT_T0_PN4cuda3std3__415iterator_traitsISF_vE10value_typeET1_i,@"STO_CUDA_ENTRY STV_DEFAULT"
_ZN3cub18CUB_300001_SM_10006detail11scan_by_key25DeviceScanByKeyInitKernelINS0_24ReduceByKeyScanTileStateIjiLb1EEEN6thrust24THRUST_300001_SM_1000_NS18transform_iteratorI6RowKeyNS7_17counting_iteratorIiNS7_11use_defaultESB_SB_EESB_SB_EEmEEvT_T0_PN4cuda3std3__415iterator_traitsISF_vE10value_typeET1_i:
.text._ZN3cub18CUB_300001_SM_10006detail11scan_by_key25DeviceScanByKeyInitKernelINS0_24ReduceByKeyScanTileStateIjiLb1EEEN6thrust24THRUST_300001_SM_1000_NS18transform_iteratorI6RowKeyNS7_17counting_iteratorIiNS7_11use_defaultESB_SB_EESB_SB_EEmEEvT_T0_PN4cuda3std3__415iterator_traitsISF_vE10value_typeET1_i:
        /* <DEDUP_REMOVED lines=53> */
.L_x_419:
        /* <DEDUP_REMOVED lines=11> */
.L_x_567:


//--------------------- .text._ZN3cub18CUB_300001_SM_10006detail11scan_by_key21DeviceScanByKeyKernelINS2_10policy_hubIN6thrust24THRUST_300001_SM_1000_NS18transform_iteratorI6RowKeyNS6_17counting_iteratorIiNS6_11use_defaultESA_SA_EESA_SA_EEjjN4cuda3std3__44plusIvEEE10Policy1000ESC_NS7_I8CastByteNS6_10device_ptrIhEESA_SA_EEPjNS0_24ReduceByKeyScanTileStateIjiLb1EEENSF_8equal_toIvEESH_NS0_8NullTypeEjjiEEvT0_PT9_T1_T2_T3_iT4_T5_T6_T7_ --------------------------
	.section	.text._ZN3cub18CUB_300001_SM_10006detail11scan_by_key21DeviceScanByKeyKernelINS2_10policy_hubIN6thrust24THRUST_300001_SM_1000_NS18transform_iteratorI6RowKeyNS6_17counting_iteratorIiNS6_11use_defaultESA_SA_EESA_SA_EEjjN4cuda3std3__44plusIvEEE10Policy1000ESC_NS7_I8CastByteNS6_10device_ptrIhEESA_SA_EEPjNS0_24ReduceByKeyScanTileStateIjiLb1EEENSF_8equal_toIvEESH_NS0_8NullTypeEjjiEEvT0_PT9_T1_T2_T3_iT4_T5_T6_T7_,"ax",@progbits
	.align	128
        .global         _ZN3cub18CUB_300001_SM_10006detail11scan_by_key21DeviceScanByKeyKernelINS2_10policy_hubIN6thrust24THRUST_300001_SM_1000_NS18transform_iteratorI6RowKeyNS6_17counting_iteratorIiNS6_11use_defaultESA_SA_EESA_SA_EEjjN4cuda3std3__44plusIvEEE10Policy1000ESC_NS7_I8CastByteNS6_10device_ptrIhEESA_SA_EEPjNS0_24ReduceByKeyScanTileStateIjiLb1EEENSF_8equal_toIvEESH_NS0_8NullTypeEjjiEEvT0_PT9_T1_T2_T3_iT4_T5_T6_T7_
        .type           _ZN3cub18CUB_300001_SM_10006detail11scan_by_key21DeviceScanByKeyKernelINS2_10policy_hubIN6thrust24THRUST_300001_SM_1000_NS18transform_iteratorI6RowKeyNS6_17counting_iteratorIiNS6_11use_defaultESA_SA_EESA_SA_EEjjN4cuda3std3__44plusIvEEE10Policy1000ESC_NS7_I8CastByteNS6_10device_ptrIhEESA_SA_EEPjNS0_24ReduceByKeyScanTileStateIjiLb1EEENSF_8equal_toIvEESH_NS0_8NullTypeEjjiEEvT0_PT9_T1_T2_T3_iT4_T5_T6_T7_,@function
        .size           _ZN3cub18CUB_300001_SM_10006detail11scan_by_key21DeviceScanByKeyKernelINS2_10policy_hubIN6thrust24THRUST_300001_SM_1000_NS18transform_iteratorI6RowKeyNS6_17counting_iteratorIiNS6_11use_defaultESA_SA_EESA_SA_EEjjN4cuda3std3__44plusIvEEE10Policy1000ESC_NS7_I8CastByteNS6_10device_ptrIhEESA_SA_EEPjNS0_24ReduceByKeyScanTileStateIjiLb1EEENSF_8equal_toIvEESH_NS0_8NullTypeEjjiEEvT0_PT9_T1_T2_T3_iT4_T5_T6_T7_,(.L_x_568 - _ZN3cub18CUB_300001_SM_10006detail11scan_by_key21DeviceScanByKeyKernelINS2_10policy_hubIN6thrust24THRUST_300001_SM_1000_NS18transform_iteratorI6RowKeyNS6_17counting_iteratorIiNS6_11use_defaultESA_SA_EESA_SA_EEjjN4cuda3std3__44plusIvEEE10Policy1000ESC_NS7_I8CastByteNS6_10device_ptrIhEESA_SA_EEPjNS0_24ReduceByKeyScanTileStateIjiLb1EEENSF_8equal_toIvEESH_NS0_8NullTypeEjjiEEvT0_PT9_T1_T2_T3_iT4_T5_T6_T7_)
        .other          _ZN3cub18CUB_300001_SM_10006detail11scan_by_key21DeviceScanByKeyKernelINS2_10policy_hubIN6thrust24THRUST_300001_SM_1000_NS18transform_iteratorI6RowKeyNS6_17counting_iteratorIiNS6_11use_defaultESA_SA_EESA_SA_EEjjN4cuda3std3__44plusIvEEE10Policy1000ESC_NS7_I8CastByteNS6_10device_ptrIhEESA_SA_EEPjNS0_24ReduceByKeyScanTileStateIjiLb1EEENSF_8equal_toIvEESH_NS0_8NullTypeEjjiEEvT0_PT9_T1_T2_T3_iT4_T5_T6_T7_,@"STO_CUDA_ENTRY STV_DEFAULT"
_ZN3cub18CUB_300001_SM_10006detail11scan_by_key21DeviceScanByKeyKernelINS2_10policy_hubIN6thrust24THRUST_300001_SM_1000_NS18transform_iteratorI6RowKeyNS6_17counting_iteratorIiNS6_11use_defaultESA_SA_EESA_SA_EEjjN4cuda3std3__44plusIvEEE10Policy1000ESC_NS7_I8CastByteNS6_10device_ptrIhEESA_SA_EEPjNS0_24ReduceByKeyScanTileStateIjiLb1EEENSF_8equal_toIvEESH_NS0_8NullTypeEjjiEEvT0_PT9_T1_T2_T3_iT4_T5_T6_T7_:
.text._ZN3cub18CUB_300001_SM_10006detail11scan_by_key21DeviceScanByKeyKernelINS2_10policy_hubIN6thrust24THRUST_300001_SM_1000_NS18transform_iteratorI6RowKeyNS6_17counting_iteratorIiNS6_11use_defaultESA_SA_EESA_SA_EEjjN4cuda3std3__44plusIvEEE10Policy1000ESC_NS7_I8CastByteNS6_10device_ptrIhEESA_SA_EEPjNS0_24ReduceByKeyScanTileStateIjiLb1EEENSF_8equal_toIvEESH_NS0_8NullTypeEjjiEEvT0_PT9_T1_T2_T3_iT4_T5_T6_T7_:
        /* <DEDUP_REMOVED lines=11> */
[----:B------:R-:W-:-:S05]  /*00b0*/  UMOV UR4, 0x400 ;  /* 0x0000040000047882 */ /* 0x000fca0000000000 */
[----:B------:R-:W3:Y:S01]  /*00c0*/  S2UR UR5, SR_CgaCtaId ;  /* 0x00000000000579c3 */ /* 0x000ee20000008800 */
[----:B0-----:R-:W-:-:S04]  /*00d0*/  IABS R0, R5 ;  /* 0x0000000500007213 */ /* 0x001fc80000000000 */
[----:B------:R-:W0:Y:S01]  /*00e0*/  I2F.RP R6, R0 ;  /* 0x0000000000067306 */ /* 0x000e220000209400 */
[----:B---3--:R-:W-:Y:S01]  /*00f0*/  ULEA UR4, UR5, UR4, 0x18 ;  /* 0x0000000405047291 */ /* 0x008fe2000f8ec0ff */
[----:B-1----:R-:W-:Y:S02]  /*0100*/  LOP3.LUT R9, R56, 0x3e0, RZ, 0xc0, !PT ;  /* 0x000003e038097812 */ /* 0x002fe400078ec0ff */
[--C-:B------:R-:W-:Y:S02]  /*0110*/  LOP3.LUT R2, R7, 0x1f, R56.reuse, 0xf8, !PT ;  /* 0x0000001f07027812 */ /* 0x100fe400078ef838 */
[----:B------:R-:W-:Y:S01]  /*0120*/  SHF.R.U32.HI R46, RZ, 0x5, R56 ;  /* 0x00000005ff2e7819 */ /* 0x000fe20000011638 */
[----:B------:R-:W-:Y:S01]  /*0130*/  IMAD R9, R9, 0x14, RZ ;  /* 0x0000001409097824 */ /* 0x000fe200078e02ff */
[----:B0-----:R-:W0:Y:S04]  /*0140*/  MUFU.RCP R6, R6 ;  /* 0x0000000600067308 */ /* 0x001e280000001000 */
[----:B------:R-:W-:Y:S01]  /*0150*/  IADD3 R4, PT, PT, R2, R4, R9 ;  /* 0x0000000402047210 */ /* 0x000fe20007ffe009 */
[----:B------:R-:W-:-:S03]  /*0160*/  IMAD.MOV.U32 R2, RZ, RZ, RZ ;  /* 0x000000ffff027224 */ /* 0x000fc600078e00ff */
[CC--:B------:R-:W-:Y:S01]  /*0170*/  LOP3.LUT R16, R4.reuse, R5.reuse, RZ, 0x3c, !PT ;  /* 0x0000000504107212 */ /* 0x0c0fe200078e3cff */
[C---:B------:R-:W-:Y:S02]  /*0180*/  VIADD R10, R4.reuse, 0x20 ;  /* 0x00000020040a7836 */ /* 0x040fe40000000000 */
[----:B------:R-:W-:Y:S01]  /*0190*/  VIADD R12, R4, 0x40 ;  /* 0x00000040040c7836 */ /* 0x000fe20000000000 */
[----:B------:R-:W-:Y:S01]  /*01a0*/  ISETP.GE.AND P2, PT, R16, RZ, PT ;  /* 0x000000ff1000720c */ /* 0x000fe20003f46270 */
[C---:B------:R-:W-:Y:S01]  /*01b0*/  VIADD R16, R4.reuse, 0x80 ;  /* 0x0000008004107836 */ /* 0x040fe20000000000 */
[----:B------:R-:W-:Y:S01]  /*01c0*/  IABS R8, R10 ;  /* 0x0000000a00087213 */ /* 0x000fe20000000000 */
[C---:B------:R-:W-:Y:S01]  /*01d0*/  VIADD R20, R4.reuse, 0x100 ;  /* 0x0000010004147836 */ /* 0x040fe20000000000 */
[----:B------:R-:W-:Y:S01]  /*01e0*/  IABS R15, R12 ;  /* 0x0000000c000f7213 */ /* 0x000fe20000000000 */
[----:B------:R-:W-:Y:S01]  /*01f0*/  VIADD R22, R4, 0x140 ;  /* 0x0000014004167836 */ /* 0x000fe20000000000 */
[-C--:B------:R-:W-:Y:S01]  /*0200*/  LOP3.LUT R10, R10, R5.reuse, RZ, 0x3c, !PT ;  /* 0x000000050a0a7212 */ /* 0x080fe200078e3cff */
[----:B------:R-:W-:Y:S01]  /*0210*/  VIADD R24, R4, 0x160 ;  /* 0x0000016004187836 */ /* 0x000fe20000000000 */
[----:B------:R-:W-:Y:S01]  /*0220*/  IABS R21, R16 ;  /* 0x0000001000157213 */ /* 0x000fe20000000000 */
[----:B0-----:R-:W-:Y:S01]  /*0230*/  VIADD R3, R6, 0xffffffe ;  /* 0x0ffffffe06037836 */ /* 0x001fe20000000000 */
[----:B------:R-:W-:Y:S01]  /*0240*/  IABS R6, R4 ;  /* 0x0000000400067213 */ /* 0x000fe20000000000 */
[----:B------:R-:W-:Y:S01]  /*0250*/  VIADD R28, R4, 0x1a0 ;  /* 0x000001a0041c7836 */ /* 0x000fe20000000000 */
[----:B------:R-:W-:Y:S01]  /*0260*/  ISETP.GE.AND P4, PT, R10, RZ, PT ;  /* 0x000000ff0a00720c */ /* 0x000fe20003f86270 */
[----:B------:R-:W-:Y:S01]  /*0270*/  VIADD R10, R4, 0xa0 ;  /* 0x000000a0040a7836 */ /* 0x000fe20000000000 */
[-C--:B------:R-:W-:Y:S01]  /*0280*/  LOP3.LUT R12, R12, R5.reuse, RZ, 0x3c, !PT ;  /* 0x000000050c0c7212 */ /* 0x080fe200078e3cff */
[----:B------:R-:W0:Y:S01]  /*0290*/  F2I.FTZ.U32.TRUNC.NTZ R3, R3 ;  /* 0x0000000300037305 */ /* 0x000e22000021f000 */
[----:B------:R-:W-:Y:S01]  /*02a0*/  LOP3.LUT R16, R16, R5, RZ, 0x3c, !PT ;  /* 0x0000000510107212 */ /* 0x000fe200078e3cff */
[C---:B------:R-:W-:Y:S01]  /*02b0*/  VIADD R32, R4.reuse, 0x200 ;  /* 0x0000020004207836 */ /* 0x040fe20000000000 */
[----:B------:R-:W-:Y:S01]  /*02c0*/  IABS R25, R24 ;  /* 0x0000001800197213 */ /* 0x000fe20000000000 */
[----:B------:R-:W-:Y:S01]  /*02d0*/  VIADD R34, R4, 0x220 ;  /* 0x0000022004227836 */ /* 0x000fe20000000000 */
[----:B------:R-:W-:-:S02]  /*02e0*/  IABS R29, R28 ;  /* 0x0000001c001d7213 */ /* 0x000fc40000000000 */
[----:B------:R-:W-:Y:S02]  /*02f0*/  IABS R35, R32 ;  /* 0x0000002000237213 */ /* 0x000fe40000000000 */
[-C--:B------:R-:W-:Y:S02]  /*0300*/  LOP3.LUT R28, R28, R5.reuse, RZ, 0x3c, !PT ;  /* 0x000000051c1c7212 */ /* 0x080fe400078e3cff */
[----:B------:R-:W-:Y:S02]  /*0310*/  IABS R37, R34 ;  /* 0x0000002200257213 */ /* 0x000fe40000000000 */
[-C--:B------:R-:W-:Y:S01]  /*0320*/  LOP3.LUT R32, R32, R5.reuse, RZ, 0x3c, !PT ;  /* 0x0000000520207212 */ /* 0x080fe200078e3cff */
[----:B0-----:R-:W-:Y:S01]  /*0330*/  IMAD.MOV R11, RZ, RZ, -R3 ;  /* 0x000000ffff0b7224 */ /* 0x001fe200078e0a03 */
[----:B------:R-:W-:-:S03]  /*0340*/  LOP3.LUT R34, R34, R5, RZ, 0x3c, !PT ;  /* 0x0000000522227212 */ /* 0x000fc600078e3cff */
[----:B------:R-:W-:-:S04]  /*0350*/  IMAD R11, R11, R0, RZ ;  /* 0x000000000b0b7224 */ /* 0x000fc800078e02ff */
[----:B------:R-:W-:-:S04]  /*0360*/  IMAD.HI.U32 R2, R3, R11, R2 ;  /* 0x0000000b03027227 */ /* 0x000fc800078e0002 */
[----:B------:R-:W-:Y:S02]  /*0370*/  IMAD.MOV.U32 R11, RZ, RZ, R8 ;  /* 0x000000ffff0b7224 */ /* 0x000fe400078e0008 */
[----:B------:R-:W-:Y:S02]  /*0380*/  IMAD.MOV.U32 R3, RZ, RZ, R6 ;  /* 0x000000ffff037224 */ /* 0x000fe400078e0006 */
[----:B------:R-:W-:-:S04]  /*0390*/  IMAD.HI.U32 R6, R2, R11, RZ ;  /* 0x0000000b02067227 */ /* 0x000fc800078e00ff */
[----:B------:R-:W-:-:S04]  /*03a0*/  IMAD.HI.U32 R8, R2, R3, RZ ;  /* 0x0000000302087227 */ /* 0x000fc800078e00ff */
[----:B------:R-:W-:Y:S02]  /*03b0*/  IMAD.MOV R14, RZ, RZ, -R6 ;  /* 0x000000ffff0e7224 */ /* 0x000fe400078e0a06 */
[----:B------:R-:W-:Y:S02]  /*03c0*/  IMAD.MOV R13, RZ, RZ, -R8 ;  /* 0x000000ffff0d7224 */ /* 0x000fe400078e0a08 */
[C---:B------:R-:W-:Y:S02]  /*03d0*/  IMAD R11, R0.reuse, R14, R11 ;  /* 0x0000000e000b7224 */ /* 0x040fe400078e020b */
[----:B------:R-:W-:Y:S02]  /*03e0*/  IMAD R3, R0, R13, R3 ;  /* 0x0000000d00037224 */ /* 0x000fe400078e0203 */
[----:B------:R-:W-:Y:S01]  /*03f0*/  IMAD.HI.U32 R13, R2, R15, RZ ;  /* 0x0000000f020d7227 */ /* 0x000fe200078e00ff */
[C---:B------:R-:W-:Y:S02]  /*0400*/  ISETP.GT.U32.AND P0, PT, R0.reuse, R11, PT ;  /* 0x0000000b0000720c */ /* 0x040fe40003f04070 */
[----:B------:R-:W-:Y:S01]  /*0410*/  ISETP.GT.U32.AND P1, PT, R0, R3, PT ;  /* 0x000000030000720c */ /* 0x000fe20003f24070 */
[----:B------:R-:W-:-:S02]  /*0420*/  VIADD R14, R4, 0x60 ;  /* 0x00000060040e7836 */ /* 0x000fc40000000000 */
[----:B------:R-:W-:-:S03]  /*0430*/  IMAD.MOV R17, RZ, RZ, -R13 ;  /* 0x000000ffff117224 */ /* 0x000fc600078e0a0d */
[----:B------:R-:W-:Y:S01]  /*0440*/  IABS R19, R14 ;  /* 0x0000000e00137213 */ /* 0x000fe20000000000 */
[----:B------:R-:W-:Y:S01]  /*0450*/  IMAD R15, R0, R17, R15 ;  /* 0x00000011000f7224 */ /* 0x000fe200078e020f */
[----:B------:R-:W-:Y:S01]  /*0460*/  LOP3.LUT R14, R14, R5, RZ, 0x3c, !PT ;  /* 0x000000050e0e7212 */ /* 0x000fe200078e3cff */
[----:B------:R-:W-:-:S03]  /*0470*/  IMAD.HI.U32 R17, R2, R21, RZ ;  /* 0x0000001502117227 */ /* 0x000fc600078e00ff */
[----:B------:R-:W-:Y:S01]  /*0480*/  ISETP.GT.U32.AND P3, PT, R0, R15, PT ;  /* 0x0000000f0000720c */ /* 0x000fe20003f64070 */
[--C-:B------:R-:W-:Y:S02]  /*0490*/  @!P0 IMAD.IADD R11, R11, 0x1, -R0.reuse ;  /* 0x000000010b0b8824 */ /* 0x100fe400078e0a00 */
[----:B------:R-:W-:Y:S02]  /*04a0*/  @!P1 IMAD.IADD R3, R3, 0x1, -R0 ;  /* 0x0000000103039824 */ /* 0x000fe400078e0a00 */
[----:B------:R-:W-:Y:S01]  /*04b0*/  @!P0 VIADD R6, R6, 0x1 ;  /* 0x0000000106068836 */ /* 0x000fe20000000000 */
[-C--:B------:R-:W-:Y:S01]  /*04c0*/  ISETP.GE.U32.AND P5, PT, R11, R0.reuse, PT ;  /* 0x000000000b00720c */ /* 0x080fe20003fa6070 */
[----:B------:R-:W-:Y:S01]  /*04d0*/  IMAD.HI.U32 R11, R2, R19, RZ ;  /* 0x00000013020b7227 */ /* 0x000fe200078e00ff */
[----:B------:R-:W-:Y:S02]  /*04e0*/  ISETP.GE.U32.AND P6, PT, R3, R0, PT ;  /* 0x000000000300720c */ /* 0x000fe40003fc6070 */
[----:B------:R-:W-:Y:S01]  /*04f0*/  ISETP.GE.AND P0, PT, R12, RZ, PT ;  /* 0x000000ff0c00720c */ /* 0x000fe20003f06270 */
[----:B------:R-:W-:Y:S01]  /*0500*/  IMAD.MOV R3, RZ, RZ, -R11 ;  /* 0x000000ffff037224 */ /* 0x000fe200078e0a0b */
[----:B------:R-:W-:Y:S01]  /*0510*/  IABS R12, R10 ;  /* 0x0000000a000c7213 */ /* 0x000fe20000000000 */
[----:B------:R-:W-:-:S02]  /*0520*/  IMAD.MOV R18, RZ, RZ, -R17 ;  /* 0x000000ffff127224 */ /* 0x000fc400078e0a11 */
[----:B------:R-:W-:Y:S02]  /*0530*/  IMAD R3, R0, R3, R19 ;  /* 0x0000000300037224 */ /* 0x000fe400078e0213 */
[----:B------:R-:W-:Y:S02]  /*0540*/  @!P3 IMAD.IADD R15, R15, 0x1, -R0 ;  /* 0x000000010f0fb824 */ /* 0x000fe400078e0a00 */
[----:B------:R-:W-:Y:S01]  /*0550*/  @!P1 VIADD R8, R8, 0x1 ;  /* 0x0000000108089836 */ /* 0x000fe20000000000 */
[C---:B------:R-:W-:Y:S01]  /*0560*/  ISETP.GT.U32.AND P1, PT, R0.reuse, R3, PT ;  /* 0x000000030000720c */ /* 0x040fe20003f24070 */
[----:B------:R-:W-:Y:S02]  /*0570*/  IMAD R19, R0, R18, R21 ;  /* 0x0000001200137224 */ /* 0x000fe400078e0215 */
[----:B------:R-:W-:Y:S02]  /*0580*/  IMAD.MOV.U32 R21, RZ, RZ, R12 ;  /* 0x000000ffff157224 */ /* 0x000fe400078e000c */
[----:B------:R-:W-:Y:S01]  /*0590*/  @P5 VIADD R6, R6, 0x1 ;  /* 0x0000000106065836 */ /* 0x000fe20000000000 */
[----:B------:R-:W-:Y:S01]  /*05a0*/  ISETP.GE.U32.AND P5, PT, R15, R0, PT ;  /* 0x000000000f00720c */ /* 0x000fe20003fa6070 */
[----:B------:R-:W-:Y:S01]  /*05b0*/  @P6 VIADD R8, R8, 0x1 ;  /* 0x0000000108086836 */ /* 0x000fe20000000000 */
[----:B------:R-:W-:Y:S01]  /*05c0*/  ISETP.GT.U32.AND P6, PT, R0, R19, PT ;  /* 0x000000130000720c */ /* 0x000fe20003fc4070 */
[----:B------:R-:W-:-:S04]  /*05d0*/  IMAD.HI.U32 R15, R2, R21, RZ ;  /* 0x00000015020f7227 */ /* 0x000fc800078e00ff */
[----:B------:R-:W-:Y:S02]  /*05e0*/  IMAD.MOV R12, RZ, RZ, -R15 ;  /* 0x000000ffff0c7224 */ /* 0x000fe400078e0a0f */
[--C-:B------:R-:W-:Y:S02]  /*05f0*/  @!P1 IMAD.IADD R3, R3, 0x1, -R0.reuse ;  /* 0x0000000103039824 */ /* 0x100fe400078e0a00 */
[----:B------:R-:W-:Y:S02]  /*0600*/  IMAD R21, R0, R12, R21 ;  /* 0x0000000c00157224 */ /* 0x000fe400078e0215 */
[----:B------:R-:W-:Y:S02]  /*0610*/  VIADD R12, R4, 0xc0 ;  /* 0x000000c0040c7836 */ /* 0x000fe40000000000 */
[----:B------:R-:W-:Y:S01]  /*0620*/  @!P3 VIADD R13, R13, 0x1 ;  /* 0x000000010d0db836 */ /* 0x000fe20000000000 */
[----:B------:R-:W-:Y:S01]  /*0630*/  ISETP.GE.U32.AND P3, PT, R3, R0, PT ;  /* 0x000000000300720c */ /* 0x000fe20003f66070 */
[----:B------:R-:W-:Y:S01]  /*0640*/  @!P6 IMAD.IADD R19, R19, 0x1, -R0 ;  /* 0x000000011313e824 */ /* 0x000fe200078e0a00 */
[----:B------:R-:W-:Y:S01]  /*0650*/  IABS R3, R12 ;  /* 0x0000000c00037213 */ /* 0x000fe20000000000 */
[----:B------:R-:W-:Y:S01]  /*0660*/  @P5 VIADD R13, R13, 0x1 ;  /* 0x000000010d0d5836 */ /* 0x000fe20000000000 */
[-C--:B------:R-:W-:Y:S01]  /*0670*/  LOP3.LUT R12, R12, R5.reuse, RZ, 0x3c, !PT ;  /* 0x000000050c0c7212 */ /* 0x080fe200078e3cff */
[----:B------:R-:W-:Y:S01]  /*0680*/  @!P4 IMAD.MOV R6, RZ, RZ, -R6 ;  /* 0x000000ffff06c224 */ /* 0x000fe200078e0a06 */
[----:B------:R-:W-:Y:S01]  /*0690*/  ISETP.GE.U32.AND P5, PT, R19, R0, PT ;  /* 0x000000001300720c */ /* 0x000fe20003fa6070 */
[----:B------:R-:W-:Y:S01]  /*06a0*/  IMAD.MOV.U32 R19, RZ, RZ, R3 ;  /* 0x000000ffff137224 */ /* 0x000fe200078e0003 */
[----:B------:R-:W-:Y:S01]  /*06b0*/  LOP3.LUT R3, R10, R5, RZ, 0x3c, !PT ;  /* 0x000000050a037212 */ /* 0x000fe200078e3cff */
[----:B------:R-:W-:Y:S01]  /*06c0*/  IMAD.MOV.U32 R10, RZ, RZ, R13 ;  /* 0x000000ffff0a7224 */ /* 0x000fe200078e000d */
[----:B------:R-:W-:Y:S01]  /*06d0*/  ISETP.GE.AND P4, PT, R14, RZ, PT ;  /* 0x000000ff0e00720c */ /* 0x000fe20003f86270 */
[----:B------:R-:W-:Y:S01]  /*06e0*/  @!P2 IMAD.MOV R8, RZ, RZ, -R8 ;  /* 0x000000ffff08a224 */ /* 0x000fe200078e0a08 */
[----:B------:R-:W-:Y:S01]  /*06f0*/  ISETP.GE.AND P2, PT, R16, RZ, PT ;  /* 0x000000ff1000720c */ /* 0x000fe20003f46270 */
[----:B------:R-:W-:Y:S01]  /*0700*/  @!P0 IMAD.MOV R10, RZ, RZ, -R10 ;  /* 0x000000ffff0a8224 */ /* 0x000fe200078e0a0a */
[----:B------:R-:W-:Y:S01]  /*0710*/  ISETP.GT.U32.AND P0, PT, R0, R21, PT ;  /* 0x000000150000720c */ /* 0x000fe20003f04070 */
[----:B------:R-:W-:-:S02]  /*0720*/  VIADD R16, R4, 0xe0 ;  /* 0x000000e004107836 */ /* 0x000fc40000000000 */
[----:B------:R-:W-:-:S03]  /*0730*/  IMAD.HI.U32 R14, R2, R19, RZ ;  /* 0x00000013020e7227 */ /* 0x000fc600078e00ff */
[----:B------:R-:W-:Y:S01]  /*0740*/  IABS R23, R16 ;  /* 0x0000001000177213 */ /* 0x000fe20000000000 */
[----:B------:R-:W-:Y:S01]  /*0750*/  IMAD.MOV R13, RZ, RZ, -R14 ;  /* 0x000000ffff0d7224 */ /* 0x000fe200078e0a0e */
[----:B------:R-:W-:Y:S01]  /*0760*/  LOP3.LUT R16, R16, R5, RZ, 0x3c, !PT ;  /* 0x0000000510107212 */ /* 0x000fe200078e3cff */
[----:B------:R-:W-:Y:S01]  /*0770*/  @!P1 VIADD R11, R11, 0x1 ;  /* 0x000000010b0b9836 */ /* 0x000fe20000000000 */
[----:B------:R-:W-:Y:S01]  /*0780*/  ISETP.GE.AND P1, PT, R3, RZ, PT ;  /* 0x000000ff0300720c */ /* 0x000fe20003f26270 */
[----:B------:R-:W-:Y:S01]  /*0790*/  IMAD R3, R0, R13, R19 ;  /* 0x0000000d00037224 */ /* 0x000fe200078e0213 */
[----:B------:R-:W-:Y:S01]  /*07a0*/  IABS R19, R20 ;  /* 0x0000001400137213 */ /* 0x000fe20000000000 */
[----:B------:R-:W-:Y:S02]  /*07b0*/  @!P6 VIADD R17, R17, 0x1 ;  /* 0x000000011111e836 */ /* 0x000fe40000000000 */
[----:B------:R-:W-:Y:S01]  /*07c0*/  IMAD.HI.U32 R18, R2, R23, RZ ;  /* 0x0000001702127227 */ /* 0x000fe200078e00ff */
[----:B------:R-:W-:-:S03]  /*07d0*/  ISETP.GT.U32.AND P6, PT, R0, R3, PT ;  /* 0x000000030000720c */ /* 0x000fc60003fc4070 */
[----:B------:R-:W-:Y:S01]  /*07e0*/  @P3 VIADD R11, R11, 0x1 ;  /* 0x000000010b0b3836 */ /* 0x000fe20000000000 */
[----:B------:R-:W-:Y:S01]  /*07f0*/  ISETP.GE.AND P3, PT, R12, RZ, PT ;  /* 0x000000ff0c00720c */ /* 0x000fe20003f66270 */
[----:B------:R-:W-:Y:S02]  /*0800*/  @!P0 IMAD.IADD R21, R21, 0x1, -R0 ;  /* 0x0000000115158824 */ /* 0x000fe400078e0a00 */
[----:B------:R-:W-:Y:S01]  /*0810*/  @P5 VIADD R17, R17, 0x1 ;  /* 0x0000000111115836 */ /* 0x000fe20000000000 */
[----:B------:R-:W-:Y:S01]  /*0820*/  ISETP.GE.AND P5, PT, R16, RZ, PT ;  /* 0x000000ff1000720c */ /* 0x000fe20003fa6270 */
[----:B------:R-:W-:Y:S01]  /*0830*/  IMAD.MOV R13, RZ, RZ, -R18 ;  /* 0x000000ffff0d7224 */ /* 0x000fe200078e0a12 */
[----:B------:R-:W-:Y:S01]  /*0840*/  LOP3.LUT R16, R20, R5, RZ, 0x3c, !PT ;  /* 0x0000000514107212 */ /* 0x000fe200078e3cff */
[----:B------:R-:W-:Y:S01]  /*0850*/  @!P4 IMAD.MOV R11, RZ, RZ, -R11 ;  /* 0x000000ffff0bc224 */ /* 0x000fe200078e0a0b */
[----:B------:R-:W-:Y:S01]  /*0860*/  ISETP.GE.U32.AND P4, PT, R21, R0, PT ;  /* 0x000000001500720c */ /* 0x000fe20003f86070 */
[----:B------:R-:W-:-:S02]  /*0870*/  IMAD.MOV.U32 R12, RZ, RZ, R17 ;  /* 0x000000ffff0c7224 */ /* 0x000fc400078e0011 */
[----:B------:R-:W-:Y:S01]  /*0880*/  IMAD R17, R0, R13, R23 ;  /* 0x0000000d00117224 */ /* 0x000fe200078e0217 */
[----:B------:R-:W-:Y:S01]  /*0890*/  IABS R23, R22 ;  /* 0x0000001600177213 */ /* 0x000fe20000000000 */
[----:B------:R-:W-:Y:S01]  /*08a0*/  @!P0 VIADD R15, R15, 0x1 ;  /* 0x000000010f0f8836 */ /* 0x000fe20000000000 */
[----:B------:R-:W-:Y:S01]  /*08b0*/  LOP3.LUT R22, R22, R5, RZ, 0x3c, !PT ;  /* 0x0000000516167212 */ /* 0x000fe200078e3cff */
[----:B------:R-:W-:Y:S01]  /*08c0*/  @!P6 IMAD.IADD R3, R3, 0x1, -R0 ;  /* 0x000000010303e824 */ /* 0x000fe200078e0a00 */
[----:B------:R-:W-:Y:S01]  /*08d0*/  ISETP.GT.U32.AND P0, PT, R0, R17, PT ;  /* 0x000000110000720c */ /* 0x000fe20003f04070 */
[----:B------:R-:W-:Y:S02]  /*08e0*/  VIADD R20, R4, 0x120 ;  /* 0x0000012004147836 */ /* 0x000fe40000000000 */
[----:B------:R-:W-:Y:S01]  /*08f0*/  @!P2 IMAD.MOV R12, RZ, RZ, -R12 ;  /* 0x000000ffff0ca224 */ /* 0x000fe200078e0a0c */
[----:B------:R-:W-:Y:S01]  /*0900*/  ISETP.GE.AND P2, PT, R16, RZ, PT ;  /* 0x000000ff1000720c */ /* 0x000fe20003f46270 */
[----:B------:R-:W-:Y:S01]  /*0910*/  @P4 VIADD R15, R15, 0x1 ;  /* 0x000000010f0f4836 */ /* 0x000fe20000000000 */
[----:B------:R-:W-:Y:S01]  /*0920*/  ISETP.GE.U32.AND P4, PT, R3, R0, PT ;  /* 0x000000000300720c */ /* 0x000fe20003f86070 */
[----:B------:R-:W-:Y:S01]  /*0930*/  IMAD.HI.U32 R16, R2, R19, RZ ;  /* 0x0000001302107227 */ /* 0x000fe200078e00ff */
[----:B------:R-:W-:-:S02]  /*0940*/  IABS R21, R20 ;  /* 0x0000001400157213 */ /* 0x000fc40000000000 */
[-C--:B------:R-:W-:Y:S01]  /*0950*/  LOP3.LUT R20, R20, R5.reuse, RZ, 0x3c, !PT ;  /* 0x0000000514147212 */ /* 0x080fe200078e3cff */
[----:B------:R-:W-:Y:S02]  /*0960*/  IMAD.MOV.U32 R13, RZ, RZ, R15 ;  /* 0x000000ffff0d7224 */ /* 0x000fe400078e000f */
[----:B------:R-:W-:Y:S02]  /*0970*/  IMAD.MOV R3, RZ, RZ, -R16 ;  /* 0x000000ffff037224 */ /* 0x000fe400078e0a10 */
[----:B------:R-:W-:Y:S02]  /*0980*/  @!P0 IMAD.IADD R17, R17, 0x1, -R0 ;  /* 0x0000000111118824 */ /* 0x000fe400078e0a00 */
[----:B------:R-:W-:Y:S01]  /*0990*/  IMAD.MOV.U32 R15, RZ, RZ, R21 ;  /* 0x000000ffff0f7224 */ /* 0x000fe200078e0015 */
[----:B------:R-:W-:Y:S01]  /*09a0*/  LOP3.LUT R21, R24, R5, RZ, 0x3c, !PT ;  /* 0x0000000518157212 */ /* 0x000fe200078e3cff */
[----:B------:R-:W-:Y:S01]  /*09b0*/  @!P1 IMAD.MOV R13, RZ, RZ, -R13 ;  /* 0x000000ffff0d9224 */ /* 0x000fe200078e0a0d */
[----:B------:R-:W-:Y:S01]  /*09c0*/  ISETP.GE.AND P1, PT, R20, RZ, PT ;  /* 0x000000ff1400720c */ /* 0x000fe20003f26270 */
[----:B------:R-:W-:-:S02]  /*09d0*/  IMAD R3, R0, R3, R19 ;  /* 0x0000000300037224 */ /* 0x000fc400078e0213 */
[----:B------:R-:W-:Y:S01]  /*09e0*/  @!P6 VIADD R14, R14, 0x1 ;  /* 0x000000010e0ee836 */ /* 0x000fe20000000000 */
[----:B------:R-:W-:Y:S01]  /*09f0*/  ISETP.GE.U32.AND P6, PT, R17, R0, PT ;  /* 0x000000001100720c */ /* 0x000fe20003fc6070 */
[----:B------:R-:W-:-:S04]  /*0a00*/  IMAD.HI.U32 R20, R2, R15, RZ ;  /* 0x0000000f02147227 */ /* 0x000fc800078e00ff */
[----:B------:R-:W-:Y:S01]  /*0a10*/  @P4 VIADD R14, R14, 0x1 ;  /* 0x000000010e0e4836 */ /* 0x000fe20000000000 */
[----:B------:R-:W-:Y:S01]  /*0a20*/  ISETP.GT.U32.AND P4, PT, R0, R3, PT ;  /* 0x000000030000720c */ /* 0x000fe20003f84070 */
[----:B------:R-:W-:Y:S02]  /*0a30*/  IMAD.MOV R17, RZ, RZ, -R20 ;  /* 0x000000ffff117224 */ /* 0x000fe400078e0a14 */
[----:B------:R-:W-:Y:S01]  /*0a40*/  @!P0 VIADD R18, R18, 0x1 ;  /* 0x0000000112128836 */ /* 0x000fe20000000000 */
[----:B------:R-:W-:Y:S01]  /*0a50*/  ISETP.GE.AND P0, PT, R22, RZ, PT ;  /* 0x000000ff1600720c */ /* 0x000fe20003f06270 */
[----:B------:R-:W-:Y:S02]  /*0a60*/  IMAD R17, R0, R17, R15 ;  /* 0x0000001100117224 */ /* 0x000fe400078e020f */
[----:B------:R-:W-:Y:S02]  /*0a70*/  @P6 VIADD R18, R18, 0x1 ;  /* 0x0000000112126836 */ /* 0x000fe40000000000 */
[----:B------:R-:W-:Y:S01]  /*0a80*/  IMAD.HI.U32 R22, R2, R23, RZ ;  /* 0x0000001702167227 */ /* 0x000fe200078e00ff */
[----:B------:R-:W-:-:S03]  /*0a90*/  ISETP.GT.U32.AND P6, PT, R0, R17, PT ;  /* 0x000000110000720c */ /* 0x000fc60003fc4070 */
[----:B------:R-:W-:Y:S02]  /*0aa0*/  @!P4 IMAD.IADD R3, R3, 0x1, -R0 ;  /* 0x000000010303c824 */ /* 0x000fe400078e0a00 */
[----:B------:R-:W-:Y:S02]  /*0ab0*/  IMAD.MOV.U32 R15, RZ, RZ, R18 ;  /* 0x000000ffff0f7224 */ /* 0x000fe400078e0012 */
[----:B------:R-:W-:Y:S02]  /*0ac0*/  IMAD.MOV R19, RZ, RZ, -R22 ;  /* 0x000000ffff137224 */ /* 0x000fe400078e0a16 */
[----:B------:R-:W-:Y:S01]  /*0ad0*/  @!P5 IMAD.MOV R15, RZ, RZ, -R15 ;  /* 0x000000ffff0fd224 */ /* 0x000fe200078e0a0f */
[----:B------:R-:W-:Y:S01]  /*0ae0*/  ISETP.GE.U32.AND P5, PT, R3, R0, PT ;  /* 0x000000000300720c */ /* 0x000fe20003fa6070 */
[----:B------:R-:W-:Y:S02]  /*0af0*/  VIADD R18, R4, 0x180 ;  /* 0x0000018004127836 */ /* 0x000fe40000000000 */
[----:B------:R-:W-:-:S02]  /*0b00*/  @!P6 IMAD.IADD R17, R17, 0x1, -R0 ;  /* 0x000000011111e824 */ /* 0x000fc400078e0a00 */
[----:B------:R-:W-:Y:S01]  /*0b10*/  IMAD R23, R0, R19, R23 ;  /* 0x0000001300177224 */ /* 0x000fe200078e0217 */
[----:B------:R-:W-:Y:S01]  /*0b20*/  IABS R27, R18 ;  /* 0x00000012001b7213 */ /* 0x000fe20000000000 */
[----:B------:R-:W-:Y:S01]  /*0b30*/  @!P4 VIADD R16, R16, 0x1 ;  /* 0x000000011010c836 */ /* 0x000fe20000000000 */
[----:B------:R-:W-:Y:S01]  /*0b40*/  ISETP.GE.U32.AND P4, PT, R17, R0, PT ;  /* 0x000000001100720c */ /* 0x000fe20003f86070 */
[----:B------:R-:W-:Y:S01]  /*0b50*/  IMAD.HI.U32 R3, R2, R25, RZ ;  /* 0x0000001902037227 */ /* 0x000fe200078e00ff */
[----:B------:R-:W-:-:S03]  /*0b60*/  LOP3.LUT R18, R18, R5, RZ, 0x3c, !PT ;  /* 0x0000000512127212 */ /* 0x000fc600078e3cff */
[----:B------:R-:W-:Y:S01]  /*0b70*/  @P5 VIADD R16, R16, 0x1 ;  /* 0x0000000110105836 */ /* 0x000fe20000000000 */
[----:B------:R-:W-:Y:S01]  /*0b80*/  ISETP.GT.U32.AND P5, PT, R0, R23, PT ;  /* 0x000000170000720c */ /* 0x000fe20003fa4070 */
[----:B------:R-:W-:Y:S02]  /*0b90*/  IMAD.MOV R17, RZ, RZ, -R3 ;  /* 0x000000ffff117224 */ /* 0x000fe400078e0a03 */
[----:B------:R-:W-:-:S04]  /*0ba0*/  IMAD.HI.U32 R26, R2, R27, RZ ;  /* 0x0000001b021a7227 */ /* 0x000fc800078e00ff */
[----:B------:R-:W-:Y:S01]  /*0bb0*/  @!P6 VIADD R20, R20, 0x1 ;  /* 0x000000011414e836 */ /* 0x000fe20000000000 */
[----:B------:R-:W-:Y:S01]  /*0bc0*/  ISETP.GE.AND P6, PT, R18, RZ, PT ;  /* 0x000000ff1200720c */ /* 0x000fe20003fc6270 */
[----:B------:R-:W-:Y:S02]  /*0bd0*/  IMAD R25, R0, R17, R25 ;  /* 0x0000001100197224 */ /* 0x000fe400078e0219 */
[----:B------:R-:W-:Y:S02]  /*0be0*/  VIADD R24, R4, 0x1c0 ;  /* 0x000001c004187836 */ /* 0x000fe40000000000 */
[----:B------:R-:W-:Y:S02]  /*0bf0*/  IMAD.MOV R17, RZ, RZ, -R26 ;  /* 0x000000ffff117224 */ /* 0x000fe400078e0a1a */
[----:B------:R-:W-:Y:S01]  /*0c00*/  @P4 VIADD R20, R20, 0x1 ;  /* 0x0000000114144836 */ /* 0x000fe20000000000 */
[----:B------:R-:W-:Y:S01]  /*0c10*/  IABS R31, R24 ;  /* 0x00000018001f7213 */ /* 0x000fe20000000000 */
[C---:B------:R-:W-:Y:S01]  /*0c20*/  IMAD R27, R0.reuse, R17, R27 ;  /* 0x00000011001b7224 */ /* 0x040fe200078e021b */
[----:B------:R-:W-:Y:S01]  /*0c30*/  ISETP.GT.U32.AND P4, PT, R0, R25, PT ;  /* 0x000000190000720c */ /* 0x000fe20003f84070 */
[----:B------:R-:W-:Y:S01]  /*0c40*/  @!P5 IMAD.IADD R23, R23, 0x1, -R0 ;  /* 0x000000011717d824 */ /* 0x000fe200078e0a00 */
[----:B------:R-:W-:Y:S01]  /*0c50*/  LOP3.LUT R24, R24, R5, RZ, 0x3c, !PT ;  /* 0x0000000518187212 */ /* 0x000fe200078e3cff */
[----:B------:R-:W-:-:S02]  /*0c60*/  IMAD.MOV.U32 R17, RZ, RZ, R20 ;  /* 0x000000ffff117224 */ /* 0x000fc400078e0014 */
[----:B------:R-:W-:Y:S01]  /*0c70*/  @!P2 IMAD.MOV R16, RZ, RZ, -R16 ;  /* 0x000000ffff10a224 */ /* 0x000fe200078e0a10 */
[----:B------:R-:W-:Y:S01]  /*0c80*/  ISETP.GT.U32.AND P2, PT, R0, R27, PT ;  /* 0x0000001b0000720c */ /* 0x000fe20003f44070 */
[----:B------:R-:W-:-:S04]  /*0c90*/  IMAD.HI.U32 R19, R2, R31, RZ ;  /* 0x0000001f02137227 */ /* 0x000fc800078e00ff */
[----:B------:R-:W-:Y:S01]  /*0ca0*/  @!P1 IMAD.MOV R17, RZ, RZ, -R17 ;  /* 0x000000ffff119224 */ /* 0x000fe200078e0a11 */
[----:B------:R-:W-:Y:S01]  /*0cb0*/  ISETP.GE.U32.AND P1, PT, R23, R0, PT ;  /* 0x000000001700720c */ /* 0x000fe20003f26070 */
[----:B------:R-:W-:Y:S02]  /*0cc0*/  IMAD.MOV R30, RZ, RZ, -R19 ;  /* 0x000000ffff1e7224 */ /* 0x000fe400078e0a13 */
[----:B------:R-:W-:Y:S01]  /*0cd0*/  @!P3 IMAD.MOV R14, RZ, RZ, -R14 ;  /* 0x000000ffff0eb224 */ /* 0x000fe200078e0a0e */
[----:B------:R-:W-:Y:S01]  /*0ce0*/  ISETP.GE.AND P3, PT, R21, RZ, PT ;  /* 0x000000ff1500720c */ /* 0x000fe20003f66270 */
[----:B------:R-:W-:Y:S02]  /*0cf0*/  IMAD R31, R0, R30, R31 ;  /* 0x0000001e001f7224 */ /* 0x000fe400078e021f */
[----:B------:R-:W-:Y:S02]  /*0d00*/  VIADD R30, R4, 0x1e0 ;  /* 0x000001e0041e7836 */ /* 0x000fe40000000000 */
[----:B------:R-:W-:-:S03]  /*0d10*/  IMAD.HI.U32 R21, R2, R29, RZ ;  /* 0x0000001d02157227 */ /* 0x000fc600078e00ff */
[----:B------:R-:W-:Y:S01]  /*0d20*/  IABS R33, R30 ;  /* 0x0000001e00217213 */ /* 0x000fe20000000000 */
[----:B------:R-:W-:Y:S01]  /*0d30*/  @!P5 VIADD R22, R22, 0x1 ;  /* 0x000000011616d836 */ /* 0x000fe20000000000 */
[----:B------:R-:W-:Y:S01]  /*0d40*/  LOP3.LUT R30, R30, R5, RZ, 0x3c, !PT ;  /* 0x000000051e1e7212 */ /* 0x000fe200078e3cff */
[--C-:B------:R-:W-:Y:S02]  /*0d50*/  @!P2 IMAD.IADD R27, R27, 0x1, -R0.reuse ;  /* 0x000000011b1ba824 */ /* 0x100fe400078e0a00 */
[----:B------:R-:W-:Y:S02]  /*0d60*/  IMAD.MOV R18, RZ, RZ, -R21 ;  /* 0x000000ffff127224 */ /* 0x000fe400078e0a15 */
[----:B------:R-:W-:Y:S01]  /*0d70*/  @P1 VIADD R22, R22, 0x1 ;  /* 0x0000000116161836 */ /* 0x000fe20000000000 */
[----:B------:R-:W-:Y:S01]  /*0d80*/  ISETP.GE.U32.AND P1, PT, R27, R0, PT ;  /* 0x000000001b00720c */ /* 0x000fe20003f26070 */
[----:B------:R-:W-:Y:S02]  /*0d90*/  @!P4 IMAD.IADD R25, R25, 0x1, -R0 ;  /* 0x000000011919c824 */ /* 0x000fe400078e0a00 */
[----:B------:R-:W-:-:S02]  /*0da0*/  IMAD R29, R0, R18, R29 ;  /* 0x00000012001d7224 */ /* 0x000fc400078e021d */
[----:B------:R-:W-:Y:S01]  /*0db0*/  IMAD.HI.U32 R27, R2, R33, RZ ;  /* 0x00000021021b7227 */ /* 0x000fe200078e00ff */
[----:B------:R-:W-:-:S03]  /*0dc0*/  ISETP.GE.U32.AND P5, PT, R25, R0, PT ;  /* 0x000000001900720c */ /* 0x000fc60003fa6070 */
[----:B------:R-:W-:Y:S02]  /*0dd0*/  IMAD.MOV.U32 R18, RZ, RZ, R22 ;  /* 0x000000ffff127224 */ /* 0x000fe400078e0016 */
[----:B------:R-:W-:Y:S02]  /*0de0*/  IMAD.MOV R23, RZ, RZ, -R27 ;  /* 0x000000ffff177224 */ /* 0x000fe400078e0a1b */
[----:B------:R-:W-:Y:S01]  /*0df0*/  @!P0 IMAD.MOV R18, RZ, RZ, -R18 ;  /* 0x000000ffff128224 */ /* 0x000fe200078e0a12 */
[C---:B------:R-:W-:Y:S01]  /*0e00*/  ISETP.GT.U32.AND P0, PT, R0.reuse, R29, PT ;  /* 0x0000001d0000720c */ /* 0x040fe20003f04070 */
[----:B------:R-:W-:Y:S01]  /*0e10*/  @!P4 VIADD R3, R3, 0x1 ;  /* 0x000000010303c836 */ /* 0x000fe20000000000 */
[----:B------:R-:W-:Y:S01]  /*0e20*/  ISETP.GT.U32.AND P4, PT, R0, R31, PT ;  /* 0x0000001f0000720c */ /* 0x000fe20003f84070 */
[----:B------:R-:W-:-:S04]  /*0e30*/  IMAD.HI.U32 R22, R2, R35, RZ ;  /* 0x0000002302167227 */ /* 0x000fc800078e00ff */
[----:B------:R-:W-:Y:S02]  /*0e40*/  @!P2 VIADD R26, R26, 0x1 ;  /* 0x000000011a1aa836 */ /* 0x000fe40000000000 */
[----:B------:R-:W-:Y:S02]  /*0e50*/  IMAD R33, R0, R23, R33 ;  /* 0x0000001700217224 */ /* 0x000fe400078e0221 */
[----:B------:R-:W-:Y:S02]  /*0e60*/  IMAD.MOV R25, RZ, RZ, -R22 ;  /* 0x000000ffff197224 */ /* 0x000fe400078e0a16 */
[----:B------:R-:W-:Y:S01]  /*0e70*/  @P1 VIADD R26, R26, 0x1 ;  /* 0x000000011a1a1836 */ /* 0x000fe20000000000 */
[C---:B------:R-:W-:Y:S01]  /*0e80*/  ISETP.GT.U32.AND P2, PT, R0.reuse, R33, PT ;  /* 0x000000210000720c */ /* 0x040fe20003f44070 */
[----:B------:R-:W-:Y:S02]  /*0e90*/  IMAD R35, R0, R25, R35 ;  /* 0x0000001900237224 */ /* 0x000fe400078e0223 */
[----:B------:R-:W-:Y:S01]  /*0ea0*/  @P5 VIADD R3, R3, 0x1 ;  /* 0x0000000103035836 */ /* 0x000fe20000000000 */
[----:B------:R-:W-:Y:S01]  /*0eb0*/  ISETP.GE.AND P5, PT, R28, RZ, PT ;  /* 0x000000ff1c00720c */ /* 0x000fe20003fa6270 */
[----:B------:R-:W-:-:S02]  /*0ec0*/  IMAD.MOV.U32 R25, RZ, RZ, R26 ;  /* 0x000000ffff197224 */ /* 0x000fc400078e001a */
[--C-:B------:R-:W-:Y:S02]  /*0ed0*/  @!P0 IMAD.IADD R29, R29, 0x1, -R0.reuse ;  /* 0x000000011d1d8824 */ /* 0x100fe400078e0a00 */
[----:B------:R-:W-:Y:S02]  /*0ee0*/  VIADD R28, R4, 0x240 ;  /* 0x00000240041c7836 */ /* 0x000fe40000000000 */
[----:B------:R-:W-:Y:S01]  /*0ef0*/  IMAD.MOV.U32 R23, RZ, RZ, R3 ;  /* 0x000000ffff177224 */ /* 0x000fe200078e0003 */
[----:B------:R-:W-:Y:S01]  /*0f00*/  ISETP.GE.U32.AND P1, PT, R29, R0, PT ;  /* 0x000000001d00720c */ /* 0x000fe20003f26070 */
[--C-:B------:R-:W-:Y:S01]  /*0f10*/  @!P4 IMAD.IADD R31, R31, 0x1, -R0.reuse ;  /* 0x000000011f1fc824 */ /* 0x100fe200078e0a00 */
[----:B------:R-:W-:Y:S01]  /*0f20*/  IABS R29, R28 ;  /* 0x0000001c001d7213 */ /* 0x000fe20000000000 */
[----:B------:R-:W-:Y:S01]  /*0f30*/  @!P6 IMAD.MOV R25, RZ, RZ, -R25 ;  /* 0x000000ffff19e224 */ /* 0x000fe200078e0a19 */
[----:B------:R-:W-:Y:S01]  /*0f40*/  ISETP.GT.U32.AND P6, PT, R0, R35, PT ;  /* 0x000000230000720c */ /* 0x000fe20003fc4070 */
[----:B------:R-:W-:Y:S01]  /*0f50*/  VIADD R26, R4, 0x260 ;  /* 0x00000260041a7836 */ /* 0x000fe20000000000 */
[----:B------:R-:W-:Y:S01]  /*0f60*/  LOP3.LUT R28, R28, R5, RZ, 0x3c, !PT ;  /* 0x000000051c1c7212 */ /* 0x000fe200078e3cff */
[----:B------:R-:W-:Y:S01]  /*0f70*/  @!P3 IMAD.MOV R23, RZ, RZ, -R23 ;  /* 0x000000ffff17b224 */ /* 0x000fe200078e0a17 */
[----:B------:R-:W-:Y:S01]  /*0f80*/  ISETP.GE.U32.AND P3, PT, R31, R0, PT ;  /* 0x000000001f00720c */ /* 0x000fe20003f66070 */
[----:B------:R-:W-:Y:S01]  /*0f90*/  @!P2 IMAD.IADD R33, R33, 0x1, -R0 ;  /* 0x000000012121a824 */ /* 0x000fe200078e0a00 */
[----:B------:R-:W-:Y:S01]  /*0fa0*/  IABS R3, R26 ;  /* 0x0000001a00037213 */ /* 0x000fe20000000000 */
[----:B------:R-:W-:Y:S01]  /*0fb0*/  IMAD.HI.U32 R20, R2, R37, RZ ;  /* 0x0000002502147227 */ /* 0x000fe200078e00ff */
[----:B------:R-:W-:-:S03]  /*0fc0*/  LOP3.LUT R26, R26, R5, RZ, 0x3c, !PT ;  /* 0x000000051a1a7212 */ /* 0x000fc600078e3cff */
[----:B------:R-:W-:-:S04]  /*0fd0*/  IMAD.HI.U32 R4, R2, R29, RZ ;  /* 0x0000001d02047227 */ /* 0x000fc800078e00ff */
[----:B------:R-:W-:Y:S01]  /*0fe0*/  @!P0 VIADD R21, R21, 0x1 ;  /* 0x0000000115158836 */ /* 0x000fe20000000000 */
[----:B------:R-:W-:Y:S01]  /*0ff0*/  ISETP.GE.U32.AND P0, PT, R33, R0, PT ;  /* 0x000000002100720c */ /* 0x000fe20003f06070 */
[----:B------:R-:W-:Y:S02]  /*1000*/  IMAD.MOV.U32 R33, RZ, RZ, R3 ;  /* 0x000000ffff217224 */ /* 0x000fe400078e0003 */
[----:B------:R-:W-:Y:S02]  /*1010*/  IMAD.MOV R36, RZ, RZ, -R20 ;  /* 0x000000ffff247224 */ /* 0x000fe400078e0a14 */
[----:B------:R-:W-:Y:S02]  /*1020*/  IMAD.MOV R3, RZ, RZ, -R4 ;  /* 0x000000ffff037224 */ /* 0x000fe400078e0a04 */
[----:B------:R-:W-:Y:S01]  /*1030*/  @!P4 VIADD R19, R19, 0x1 ;  /* 0x000000011313c836 */ /* 0x000fe20000000000 */
[----:B------:R-:W-:Y:S01]  /*1040*/  ISETP.GE.AND P4, PT, R24, RZ, PT ;  /* 0x000000ff1800720c */ /* 0x000fe20003f86270 */
[----:B------:R-:W-:Y:S01]  /*1050*/  @!P6 IMAD.IADD R35, R35, 0x1, -R0 ;  /* 0x000000012323e824 */ /* 0x000fe200078e0a00 */
[----:B------:R-:W-:Y:S01]  /*1060*/  LOP3.LUT R24, R9, 0x1f, R56, 0xf8, !PT ;  /* 0x0000001f09187812 */ /* 0x000fe200078ef838 */
[----:B------:R-:W-:-:S02]  /*1070*/  IMAD R37, R0, R36, R37 ;  /* 0x0000002400257224 */ /* 0x000fc400078e0225 */
[----:B------:R-:W-:Y:S02]  /*1080*/  IMAD R29, R0, R3, R29 ;  /* 0x00000003001d7224 */ /* 0x000fe400078e021d */
[----:B------:R-:W-:Y:S01]  /*1090*/  @P3 VIADD R19, R19, 0x1 ;  /* 0x0000000113133836 */ /* 0x000fe20000000000 */
[----:B------:R-:W-:Y:S01]  /*10a0*/  ISETP.GE.U32.AND P3, PT, R35, R0, PT ;  /* 0x000000002300720c */ /* 0x000fe20003f66070 */
[----:B------:R-:W-:Y:S01]  /*10b0*/  IMAD.HI.U32 R31, R2, R33, RZ ;  /* 0x00000021021f7227 */ /* 0x000fe200078e00ff */
[----:B------:R-:W0:Y:S03]  /*10c0*/  S2R R3, SR_LANEID ;  /* 0x0000000000037919 */ /* 0x000e260000000000 */
[----:B------:R-:W-:Y:S01]  /*10d0*/  @P1 VIADD R21, R21, 0x1 ;  /* 0x0000000115151836 */ /* 0x000fe20000000000 */
[C---:B------:R-:W-:Y:S01]  /*10e0*/  ISETP.GT.U32.AND P1, PT, R0.reuse, R37, PT ;  /* 0x000000250000720c */ /* 0x040fe20003f24070 */
[----:B------:R-:W-:Y:S01]  /*10f0*/  @!P2 VIADD R27, R27, 0x1 ;  /* 0x000000011b1ba836 */ /* 0x000fe20000000000 */
[----:B------:R-:W-:Y:S01]  /*1100*/  ISETP.GT.U32.AND P2, PT, R0, R29, PT ;  /* 0x0000001d0000720c */ /* 0x000fe20003f44070 */
[----:B------:R-:W-:-:S02]  /*1110*/  IMAD.MOV R2, RZ, RZ, -R31 ;  /* 0x000000ffff027224 */ /* 0x000fc400078e0a1f */
[----:B------:R-:W-:Y:S01]  /*1120*/  @!P6 VIADD R22, R22, 0x1 ;  /* 0x000000011616e836 */ /* 0x000fe20000000000 */
[----:B------:R-:W-:Y:S01]  /*1130*/  ISETP.GE.AND P6, PT, R30, RZ, PT ;  /* 0x000000ff1e00720c */ /* 0x000fe20003fc6270 */
[----:B------:R-:W-:Y:S02]  /*1140*/  IMAD R33, R0, R2, R33 ;  /* 0x0000000200217224 */ /* 0x000fe400078e0221 */
[----:B------:R-:W-:Y:S02]  /*1150*/  @P3 VIADD R22, R22, 0x1 ;  /* 0x0000000116163836 */ /* 0x000fe40000000000 */
[----:B------:R-:W-:Y:S01]  /*1160*/  @P0 VIADD R27, R27, 0x1 ;  /* 0x000000011b1b0836 */ /* 0x000fe20000000000 */
[----:B------:R-:W-:Y:S01]  /*1170*/  ISETP.GT.U32.AND P3, PT, R0, R33, PT ;  /* 0x000000210000720c */ /* 0x000fe20003f64070 */
[--C-:B------:R-:W-:Y:S02]  /*1180*/  @!P1 IMAD.IADD R37, R37, 0x1, -R0.reuse ;  /* 0x0000000125259824 */ /* 0x100fe400078e0a00 */
[----:B------:R-:W-:-:S02]  /*1190*/  @!P2 IMAD.IADD R29, R29, 0x1, -R0 ;  /* 0x000000011d1da824 */ /* 0x000fc400078e0a00 */
[----:B------:R-:W-:Y:S01]  /*11a0*/  @!P5 IMAD.MOV R21, RZ, RZ, -R21 ;  /* 0x000000ffff15d224 */ /* 0x000fe200078e0a15 */
[-C--:B------:R-:W-:Y:S01]  /*11b0*/  ISETP.GE.U32.AND P0, PT, R37, R0.reuse, PT ;  /* 0x000000002500720c */ /* 0x080fe20003f06070 */
[----:B------:R-:W-:Y:S01]  /*11c0*/  @!P1 VIADD R20, R20, 0x1 ;  /* 0x0000000114149836 */ /* 0x000fe20000000000 */
[----:B------:R-:W-:Y:S01]  /*11d0*/  ISETP.GE.U32.AND P5, PT, R29, R0, PT ;  /* 0x000000001d00720c */ /* 0x000fe20003fa6070 */
[----:B------:R-:W-:Y:S01]  /*11e0*/  @!P2 VIADD R4, R4, 0x1 ;  /* 0x000000010404a836 */ /* 0x000fe20000000000 */
[----:B------:R-:W-:Y:S01]  /*11f0*/  ISETP.GE.AND P1, PT, R32, RZ, PT ;  /* 0x000000ff2000720c */ /* 0x000fe20003f26270 */
[----:B------:R-:W-:Y:S01]  /*1200*/  @!P4 IMAD.MOV R19, RZ, RZ, -R19 ;  /* 0x000000ffff13c224 */ /* 0x000fe200078e0a13 */
[----:B------:R-:W-:Y:S01]  /*1210*/  ISETP.GE.AND P4, PT, R28, RZ, PT ;  /* 0x000000ff1c00720c */ /* 0x000fe20003f86270 */
[----:B------:R-:W-:Y:S02]  /*1220*/  @!P3 IMAD.IADD R33, R33, 0x1, -R0 ;  /* 0x000000012121b824 */ /* 0x000fe400078e0a00 */
[----:B------:R-:W-:-:S02]  /*1230*/  @!P3 VIADD R31, R31, 0x1 ;  /* 0x000000011f1fb836 */ /* 0x000fc40000000000 */
[----:B0-----:R-:W-:Y:S01]  /*1240*/  IMAD R2, R46, 0x280, R3 ;  /* 0x000002802e027824 */ /* 0x001fe200078e0203 */
[----:B------:R-:W-:Y:S01]  /*1250*/  ISETP.GE.U32.AND P2, PT, R33, R0, PT ;  /* 0x000000002100720c */ /* 0x000fe20003f46070 */
[----:B------:R-:W-:Y:S01]  /*1260*/  @P0 VIADD R20, R20, 0x1 ;  /* 0x0000000114140836 */ /* 0x000fe20000000000 */
[----:B------:R-:W-:Y:S01]  /*1270*/  ISETP.GE.AND P0, PT, R34, RZ, PT ;  /* 0x000000ff2200720c */ /* 0x000fe20003f06270 */
[----:B------:R-:W-:Y:S01]  /*1280*/  @P5 VIADD R4, R4, 0x1 ;  /* 0x0000000104045836 */ /* 0x000fe20000000000 */
[----:B------:R-:W-:Y:S01]  /*1290*/  ISETP.GE.AND P5, PT, R26, RZ, PT ;  /* 0x000000ff1a00720c */ /* 0x000fe20003fa6270 */
[----:B------:R-:W-:Y:S01]  /*12a0*/  @!P6 IMAD.MOV R27, RZ, RZ, -R27 ;  /* 0x000000ffff1be224 */ /* 0x000fe200078e0a1b */
[----:B------:R-:W-:Y:S01]  /*12b0*/  LEA R2, R2, UR4, 0x2 ;  /* 0x0000000402027c11 */ /* 0x000fe2000f8e10ff */
[----:B------:R-:W-:Y:S01]  /*12c0*/  @!P1 IMAD.MOV R22, RZ, RZ, -R22 ;  /* 0x000000ffff169224 */ /* 0x000fe200078e0a16 */
[----:B--2---:R-:W-:Y:S01]  /*12d0*/  IADD3 R24, P3, P6, R24, UR6, R7 ;  /* 0x0000000618187c10 */ /* 0x004fe2000fe7e007 */
[----:B------:R-:W-:-:S02]  /*12e0*/  @!P4 IMAD.MOV R4, RZ, RZ, -R4 ;  /* 0x000000ffff04c224 */ /* 0x000fc400078e0a04 */
[----:B------:R-:W-:Y:S02]  /*12f0*/  IMAD R0, R3, 0x4c, R2 ;  /* 0x0000004c03007824 */ /* 0x000fe400078e0202 */
[----:B------:R-:W-:Y:S01]  /*1300*/  @P2 VIADD R31, R31, 0x1 ;  /* 0x000000011f1f2836 */ /* 0x000fe20000000000 */
[----:B------:R-:W-:Y:S01]  /*1310*/  ISETP.NE.AND P2, PT, R5, RZ, PT ;  /* 0x000000ff0500720c */ /* 0x000fe20003f45270 */
[----:B------:R-:W-:Y:S01]  /*1320*/  @!P0 IMAD.MOV R20, RZ, RZ, -R20 ;  /* 0x000000ffff148224 */ /* 0x000fe200078e0a14 */
[----:B------:R-:W-:Y:S01]  /*1330*/  LOP3.LUT R5, RZ, R5, RZ, 0x33, !PT ;  /* 0x00000005ff057212 */ /* 0x000fe200078e33ff */
[----:B------:R-:W-:-:S03]  /*1340*/  @!P5 IMAD.MOV R31, RZ, RZ, -R31 ;  /* 0x000000ffff1fd224 */ /* 0x000fc600078e0a1f */
[C---:B------:R-:W-:Y:S02]  /*1350*/  SEL R7, R5.reuse, R8, !P2 ;  /* 0x0000000805077207 */ /* 0x040fe40005000000 */
[C---:B------:R-:W-:Y:S02]  /*1360*/  SEL R9, R5.reuse, R6, !P2 ;  /* 0x0000000605097207 */ /* 0x040fe40005000000 */
[C---:B------:R-:W-:Y:S01]  /*1370*/  SEL R29, R5.reuse, R10, !P2 ;  /* 0x0000000a051d7207 */ /* 0x040fe20005000000 */
[----:B------:R-:W-:Y:S01]  /*1380*/  STS [R2], R7 ;  /* 0x0000000702007388 */ /* 0x000fe20000000800 */
        /* <DEDUP_REMOVED lines=24> */
[----:B------:R-:W-:Y:S02]  /*1510*/  SEL R31, R5, R31, !P2 ;  /* 0x0000001f051f7207 */ /* 0x000fe40005000000 */
[----:B------:R-:W-:Y:S01]  /*1520*/  IADD3.X R25, PT, PT, RZ, UR7, RZ, P3, P6 ;  /* 0x00000007ff197c10 */ /* 0x000fe20009fec4ff */
        /* <DEDUP_REMOVED lines=14> */
[----:B------:R2:W2:Y:S04]  /*1610*/  LDS.128 R12, [R0+0x20] ;  /* 0x00002000000c7984 */ /* 0x0004a80000000c00 */
[----:B------:R0:W2:Y:S04]  /*1620*/  LDS.128 R16, [R0+0x30] ;  /* 0x0000300000107984 */ /* 0x0000a80000000c00 */
[----:B------:R1:W2:Y:S01]  /*1630*/  LDS.128 R20, [R0+0x40] ;  /* 0x0000400000147984 */ /* 0x0002a20000000c00 */
[----:B------:R-:W-:Y:S06]  /*1640*/  BAR.SYNC.DEFER_BLOCKING 0x0 ;  /* 0x0000000000007b1d */ /* 0x000fec0000010000 */
[----:B0-----:R-:W5:Y:S04]  /*1650*/  LDG.E.U8 R27, desc[UR8][R24.64] ;  /* 0x00000008181b7981 */ /* 0x001f68000c1e1100 */
[----:B------:R-:W3:Y:S04]  /*1660*/  LDG.E.U8 R29, desc[UR8][R24.64+0x20] ;  /* 0x00002008181d7981 */ /* 0x000ee8000c1e1100 */
[----:B-1----:R-:W4:Y:S04]  /*1670*/  LDG.E.U8 R31, desc[UR8][R24.64+0x40] ;  /* 0x00004008181f7981 */ /* 0x002f28000c1e1100 */
[----:B------:R-:W2:Y:S04]  /*1680*/  LDG.E.U8 R33, desc[UR8][R24.64+0x60] ;  /* 0x0000600818217981 */ /* 0x000ea8000c1e1100 */
        /* <DEDUP_REMOVED lines=15> */
[----:B------:R-:W2:Y:S01]  /*1780*/  LDG.E.U8 R67, desc[UR8][R24.64+0x260] ;  /* 0x0002600818437981 */ /* 0x000ea2000c1e1100 */
[----:B------:R-:W-:Y:S01]  /*1790*/  IMAD.MOV.U32 R58, RZ, RZ, R59 ;  /* 0x000000ffff3a7224 */ /* 0x000fe200078e003b */
[----:B------:R-:W-:Y:S04]  /*17a0*/  BSSY.RECONVERGENT B0, `(.L_x_421) ;  /* 0x0000327000007945 */ /* 0x000fe80003800200 */
[----:B------:R-:W-:Y:S01]  /*17b0*/  ISETP.NE.AND P0, PT, R58, RZ, PT ;  /* 0x000000ff3a00720c */ /* 0x000fe20003f05270 */
[----:B-----5:R0:W-:Y:S04]  /*17c0*/  STS [R2], R27 ;  /* 0x0000001b02007388 */ /* 0x0201e80000000800 */
[----:B---3--:R0:W-:Y:S04]  /*17d0*/  STS [R2+0x80], R29 ;  /* 0x0000801d02007388 */ /* 0x0081e80000000800 */
[----:B----4-:R0:W-:Y:S04]  /*17e0*/  STS [R2+0x100], R31 ;  /* 0x0001001f02007388 */ /* 0x0101e80000000800 */
[----:B--2---:R0:W-:Y:S04]  /*17f0*/  STS [R2+0x180], R33 ;  /* 0x0001802102007388 */ /* 0x0041e80000000800 */
        /* <DEDUP_REMOVED lines=33> */
[----:B-1----:R-:W-:Y:S02]  /*1a10*/  SEL R50, R24, RZ, !P2 ;  /* 0x000000ff18327207 */ /* 0x002fe40005000000 */
        /* <DEDUP_REMOVED lines=9> */
[----:B0-----:R-:W0:Y:S01]  /*1ab0*/  @P1 LDS R45, [R48+0x3f8] ;  /* 0x0003f800302d1984 */ /* 0x001e220000000800 */
        /* <DEDUP_REMOVED lines=10> */
[----:B------:R-:W-:Y:S02]  /*1b60*/  SEL R6, R5, RZ, !P2 ;  /* 0x000000ff05067207 */ /* 0x000fe40005000000 */
        /* <DEDUP_REMOVED lines=15> */
[----:B0-----:R-:W-:Y:S01]  /*1c60*/  @P1 ISETP.NE.AND P0, PT, R45, R4, PT ;  /* 0x000000042d00120c */ /* 0x001fe20003f05270 */
[----:B------:R-:W-:Y:S01]  /*1c70*/  IMAD.MOV.U32 R45, RZ, RZ, 0x1 ;  /* 0x00000001ff2d7424 */ /* 0x000fe200078e00ff */
        /* <DEDUP_REMOVED lines=89> */
[----:B------:R-:W-:Y:S01]  /*2210*/  ISETP.GE.AND P6, PT, R3, 0x1, PT ;  /* 0x000000010300780c */ /* 0x000fe20003fc6270 */
[----:B------:R-:W0:Y:S03]  /*2220*/  SHFL.UP PT, R5, R6, 0x1, RZ ;  /* 0x0420000006057989 */ /* 0x000e2600000e00ff */
        /* <DEDUP_REMOVED lines=145> */
.L_x_422:
        /* <DEDUP_REMOVED lines=34> */
[----:B------:R-:W-:Y:S02]  /*2d60*/  SEL R45, R46, RZ, !P4 ;  /* 0x000000ff2e2d7207 */ /* 0x000fe40006000000 */
[----:B------:R-:W-:-:S03]  /*2d70*/  ISETP.NE.AND P4, PT, R63, 0x3, PT ;  /* 0x000000033f00780c */ /* 0x000fc60003f85270 */
        /* <DEDUP_REMOVED lines=112> */
[----:B------:R-:W-:Y:S02]  /*3480*/  SEL R46, R63, R44, !P5 ;  /* 0x0000002c3f2e7207 */ /* 0x000fe40006800000 */
[C---:B------:R-:W-:Y:S02]  /*3490*/  SEL R44, R62.reuse, RZ, !P6 ;  /* 0x000000ff3e2c7207 */ /* 0x040fe40007000000 */
[----:B------:R-:W-:Y:S02]  /*34a0*/  SEL R62, R62, R45, !P5 ;  /* 0x0000002d3e3e7207 */ /* 0x000fe40006800000 */
[----:B------:R-:W-:Y:S01]  /*34b0*/  ISETP.NE.AND P5, PT, R50, RZ, PT ;  /* 0x000000ff3200720c */ /* 0x000fe20003fa5270 */
[----:B------:R-:W-:Y:S01]  /*34c0*/  IMAD.IADD R49, R49, 0x1, R44 ;  /* 0x0000000131317824 */ /* 0x000fe200078e022c */
[----:B--2---:R-:W-:Y:S01]  /*34d0*/  ISETP.NE.AND P6, PT, R54, RZ, PT ;  /* 0x000000ff3600720c */ /* 0x004fe20003fc5270 */
[----:B------:R-:W0:Y:S01]  /*34e0*/  LDS.64 R44, [UR4+0x30] ;  /* 0x00003004ff2c7984 */ /* 0x000e220008000a00 */
[----:B------:R-:W-:-:S02]  /*34f0*/  SEL R46, R47, R46, !P4 ;  /* 0x0000002e2f2e7207 */ /* 0x000fc40006000000 */
[C---:B------:R-:W-:Y:S02]  /*3500*/  SEL R48, R49.reuse, RZ, !P5 ;  /* 0x000000ff31307207 */ /* 0x040fe40006800000 */
[C---:B------:R-:W-:Y:S02]  /*3510*/  ISETP.NE.AND P5, PT, R52.reuse, RZ, PT ;  /* 0x000000ff3400720c */ /* 0x040fe40003fa5270 */
[----:B------:R-:W-:Y:S01]  /*3520*/  SEL R62, R49, R62, !P4 ;  /* 0x0000003e313e7207 */ /* 0x000fe20006000000 */
[----:B------:R-:W-:Y:S01]  /*3530*/  IMAD.IADD R51, R51, 0x1, R48 ;  /* 0x0000000133337824 */ /* 0x000fe200078e0230 */
[----:B------:R-:W-:-:S04]  /*3540*/  LOP3.LUT R49, R52, R50, R47, 0xfe, !PT ;  /* 0x0000003234317212 */ /* 0x000fc800078efe2f */
[C---:B------:R-:W-:Y:S02]  /*3550*/  SEL R48, R51.reuse, RZ, !P5 ;  /* 0x000000ff33307207 */ /* 0x040fe40006800000 */
[----:B------:R-:W-:Y:S02]  /*3560*/  ISETP.GE.U32.AND P5, PT, R56, 0x20, PT ;  /* 0x000000203800780c */ /* 0x000fe40003fa6070 */
[----:B------:R-:W-:Y:S01]  /*3570*/  SEL R62, R51, R62, !P3 ;  /* 0x0000003e333e7207 */ /* 0x000fe20005800000 */
[----:B------:R-:W-:Y:S01]  /*3580*/  IMAD.IADD R53, R53, 0x1, R48 ;  /* 0x0000000135357824 */ /* 0x000fe200078e0230 */
[----:B------:R-:W-:Y:S02]  /*3590*/  LOP3.LUT R51, R50, R47, RZ, 0xfc, !PT ;  /* 0x0000002f32337212 */ /* 0x000fe400078efcff */
[----:B------:R-:W-:Y:S02]  /*35a0*/  ISETP.NE.AND P4, PT, R3, RZ, P5 ;  /* 0x000000ff0300720c */ /* 0x000fe40002f85270 */
[----:B------:R-:W-:-:S02]  /*35b0*/  SEL R48, R53, RZ, !P6 ;  /* 0x000000ff35307207 */ /* 0x000fc40007000000 */
[----:B------:R-:W-:Y:S02]  /*35c0*/  SEL R62, R53, R62, !P1 ;  /* 0x0000003e353e7207 */ /* 0x000fe40004800000 */
[----:B------:R-:W-:Y:S01]  /*35d0*/  SEL R46, R51, R46, !P3 ;  /* 0x0000002e332e7207 */ /* 0x000fe20005800000 */
[----:B------:R-:W-:Y:S01]  /*35e0*/  IMAD.IADD R55, R55, 0x1, R48 ;  /* 0x0000000137377824 */ /* 0x000fe200078e0230 */
[----:B------:R-:W-:Y:S02]  /*35f0*/  @P5 ISETP.NE.AND P3, PT, R60, RZ, PT ;  /* 0x000000ff3c00520c */ /* 0x000fe40003f65270 */
[----:B------:R-:W-:Y:S02]  /*3600*/  SEL R46, R49, R46, !P1 ;  /* 0x0000002e312e7207 */ /* 0x000fe40004800000 */
[----:B------:R-:W-:Y:S02]  /*3610*/  SEL R62, R55, R62, !P2 ;  /* 0x0000003e373e7207 */ /* 0x000fe40005000000 */
[----:B------:R-:W-:-:S02]  /*3620*/  LOP3.LUT R47, R54, R49, RZ, 0xfc, !PT ;  /* 0x00000031362f7212 */ /* 0x000fc400078efcff */
[----:B------:R-:W-:Y:S02]  /*3630*/  @P5 SEL R48, R62, RZ, !P3 ;  /* 0x000000ff3e305207 */ /* 0x000fe40005800000 */
[----:B------:R-:W-:Y:S02]  /*3640*/  @P5 ISETP.NE.AND P6, PT, R3, RZ, PT ;  /* 0x000000ff0300520c */ /* 0x000fe40003fc5270 */
[----:B0-----:R-:W-:Y:S01]  /*3650*/  ISETP.NE.AND P1, PT, R44, RZ, PT ;  /* 0x000000ff2c00720c */ /* 0x001fe20003f25270 */
        /* <DEDUP_REMOVED lines=20> */
[----:B0-----:R-:W-:-:S03]  /*37a0*/  IMAD.WIDE.U32 R68, R58, 0x10, R68 ;  /* 0x000000103a447825 */ /* 0x001fc600078e0044 */
[----:B------:R-:W-:Y:S02]  /*37b0*/  IADD3 R50, P1, PT, R68, R53, RZ ;  /* 0x0000003544327210 */ /* 0x000fe40007f3e0ff */
[----:B------:R1:W-:Y:S01]  /*37c0*/  @!P0 ST.E.128.STRONG.GPU desc[UR8][R68.64+0x200], R44 ;  /* 0x0002002c44008985 */ /* 0x0003e2000c10fd08 */
[----:B------:R-:W-:Y:S05]  /*37d0*/  NANOSLEEP 0x118 ;  /* 0x000001180000795d */ /* 0x000fea0003800000 */
[----:B------:R-:W-:Y:S02]  /*37e0*/  IMAD.MOV.U32 R53, RZ, RZ, 0x3a0 ;  /* 0x000003a0ff357424 */ /* 0x000fe400078e00ff */
[----:B------:R-:W-:-:S07]  /*37f0*/  IMAD.X R51, R69, 0x1, R51, P1 ;  /* 0x0000000145337824 */ /* 0x000fce00008e0633 */
.L_x_426:
        /* <DEDUP_REMOVED lines=29> */
.L_x_492:
        /* <DEDUP_REMOVED lines=9> */
[----:B------:R-:W-:Y:S01]  /*3a60*/  ISETP.NE.AND P2, PT, R44, RZ, PT ;  /* 0x000000ff2c00720c */ /* 0x000fe20003f45270 */
[----:B------:R-:W-:Y:S01]  /*3a70*/  IMAD.IADD R54, R54, 0x1, R59 ;  /* 0x0000000136367824 */ /* 0x000fe200078e023b */
        /* <DEDUP_REMOVED lines=33> */
[----:B------:R-:W2:Y:S01]  /*3c90*/  LDC.64 R44, c[0x0][0x3a8] ;  /* 0x0000ea00ff2c7b82 */ /* 0x000ea20000000a00 */
[----:B0-----:R-:W-:-:S04]  /*3ca0*/  SEL R67, R67, RZ, !P3 ;  /* 0x000000ff43437207 */ /* 0x001fc80005800000 */
[----:B------:R-:W-:Y:S02]  /*3cb0*/  SEL R48, R67, RZ, !P1 ;  /* 0x000000ff43307207 */ /* 0x000fe40004800000 */
[----:B-1----:R-:W-:Y:S02]  /*3cc0*/  SEL R50, R66, RZ, !P1 ;  /* 0x000000ff42327207 */ /* 0x002fe40004800000 */
[----:B------:R-:W-:Y:S01]  /*3cd0*/  ISETP.NE.U32.AND P1, PT, R46, 0x65, PT ;  /* 0x000000652e00780c */ /* 0x000fe20003f25070 */
[----:B------:R-:W-:Y:S01]  /*3ce0*/  IMAD.IADD R48, R63, 0x1, R48 ;  /* 0x000000013f307824 */ /* 0x000fe200078e0230 */
[----:B------:R-:W-:Y:S01]  /*3cf0*/  LOP3.LUT P2, R50, R65, RZ, R50, 0xfa, !PT ;  /* 0x000000ff41327212 */ /* 0x000fe2000784fa32 */
[----:B------:R-:W-:Y:S01]  /*3d00*/  VIADD R46, R3, 0x10 ;  /* 0x00000010032e7836 */ /* 0x000fe20000000000 */
[----:B------:R-:W-:Y:S02]  /*3d10*/  ISETP.NE.AND.EX P1, PT, R47, RZ, PT, P1 ;  /* 0x000000ff2f00720c */ /* 0x000fe40003f25310 */
[----:B------:R-:W0:Y:S02]  /*3d20*/  SHFL.DOWN PT, R66, R48, 0x10, R55 ;  /* 0x0a00000030427989 */ /* 0x000e2400000e0037 */
[----:B------:R-:W-:-:S02]  /*3d30*/  ISETP.GT.AND P3, PT, R46, R55, PT ;  /* 0x000000372e00720c */ /* 0x000fc40003f64270 */
[----:B------:R-:W1:Y:S07]  /*3d40*/  SHFL.DOWN PT, R63, R50, 0x10, R55 ;  /* 0x0a000000323f7989 */ /* 0x000e6e00000e0037 */
[----:B------:R-:W-:Y:S02]  /*3d50*/  VOTE.ALL P5, P1 ;  /* 0x0000000000ff7806 */ /* 0x000fe400008a0000 */
[----:B0-----:R-:W-:Y:S02]  /*3d60*/  SEL R66, R66, RZ, !P2 ;  /* 0x000000ff42427207 */ /* 0x001fe40005000000 */
[----:B--2---:R-:W-:-:S02]  /*3d70*/  IADD3 R59, P2, PT, R44, 0x200, RZ ;  /* 0x000002002c3b7810 */ /* 0x004fc40007f5e0ff */
[----:B------:R-:W-:Y:S02]  /*3d80*/  SEL R53, R66, RZ, !P3 ;  /* 0x000000ff42357207 */ /* 0x000fe40005800000 */
[----:B-1----:R-:W-:Y:S01]  /*3d90*/  SEL R47, R63, RZ, !P3 ;  /* 0x000000ff3f2f7207 */ /* 0x002fe20005800000 */
[----:B------:R-:W-:Y:S02]  /*3da0*/  IMAD.X R63, RZ, RZ, R45, P2 ;  /* 0x000000ffff3f7224 */ /* 0x000fe400010e062d */
[----:B------:R-:W-:Y:S01]  /*3db0*/  IMAD.IADD R48, R48, 0x1, R53 ;  /* 0x0000000130307824 */ /* 0x000fe200078e0235 */
[----:B------:R-:W-:-:S07]  /*3dc0*/  LOP3.LUT R50, R47, R50, RZ, 0xfc, !PT ;  /* 0x000000322f327212 */ /* 0x000fce00078efcff */
.L_x_506:
[----:B------:R-:W-:Y:S05]  /*3dd0*/  @!P5 BRA `(.L_x_428) ;  /* 0x000000040090d947 */ /* 0x000fea0003800000 */
[----:B------:R-:W-:Y:S02]  /*3de0*/  IMAD.MOV.U32 R65, RZ, RZ, R54 ;  /* 0x000000ffff417224 */ /* 0x000fe400078e0036 */
[----:B------:R-:W-:-:S07]  /*3df0*/  IMAD.MOV.U32 R54, RZ, RZ, 0x3a0 ;  /* 0x000003a0ff367424 */ /* 0x000fce00078e00ff */
.L_x_432:
[----:B------:R-:W-:Y:S01]  /*3e00*/  SHF.R.U32.HI R54, RZ, 0x1, R54 ;  /* 0x00000001ff367819 */ /* 0x000fe20000011636 */
[----:B------:R-:W-:Y:S02]  /*3e10*/  IMAD.MOV.U32 R44, RZ, RZ, R59 ;  /* 0x000000ffff2c7224 */ /* 0x000fe400078e003b */
[----:B------:R-:W-:Y:S02]  /*3e20*/  IMAD.MOV.U32 R45, RZ, RZ, R63 ;  /* 0x000000ffff2d7224 */ /* 0x000fe400078e003f */
[----:B------:R-:W-:Y:S02]  /*3e30*/  IMAD.MOV.U32 R62, RZ, RZ, R54 ;  /* 0x000000ffff3e7224 */ /* 0x000fe400078e0036 */
[----:B------:R-:W-:-:S07]  /*3e40*/  IMAD.WIDE R66, R65, 0x10, R44 ;  /* 0x0000001041427825 */ /* 0x000fce00078e022c */
.L_x_430:
        /* <DEDUP_REMOVED lines=29> */
.L_x_509:
        /* <DEDUP_REMOVED lines=14> */
[----:B------:R-:W-:-:S04]  /*4100*/  LOP3.LUT R62, R53, R62, RZ, 0xc, !PT ;  /* 0x0000003e353e7212 */ /* 0x000fc800078e0cff */
[----:B------:R0:W1:Y:S05]  /*4110*/  POPC R55, R62 ;  /* 0x0000003e00377309 */ /* 0x00006a0000000000 */
[----:B------:R-:W-:Y:S01]  /*4120*/  VOTE.ALL P5, P5 ;  /* 0x0000000000ff7806 */ /* 0x000fe200028a0000 */
        /* <DEDUP_REMOVED lines=30> */
[----:B0-----:R-:W-:Y:S02]  /*4310*/  SEL R67, R67, RZ, !P2 ;  /* 0x000000ff43437207 */ /* 0x001fe40005000000 */
[----:B------:R-:W-:Y:S02]  /*4320*/  ISETP.GT.AND P2, PT, R46, R55, PT ;  /* 0x000000372e00720c */ /* 0x000fe40003f44270 */
        /* <DEDUP_REMOVED lines=14> */
.L_x_523:
[----:B------:R-:W-:Y:S05]  /*4410*/  @P5 BRA `(.L_x_432) ;  /* 0xfffffff800785947 */ /* 0x000fea000383ffff */
.L_x_428:
        /* <DEDUP_REMOVED lines=21> */
.L_x_434:
[----:B------:R-:W-:Y:S05]  /*4570*/  BSYNC.RECONVERGENT B1 ;  /* 0x0000000000017941 */ /* 0x000fea0003800200 */
.L_x_433:
[----:B------:R0:W-:Y:S01]  /*4580*/  @!P1 STS.64 [R53+0x40], R50 ;  /* 0x0000403235009388 */ /* 0x0001e20000000a00 */
[----:B------:R-:W-:Y:S02]  /*4590*/  @!P1 IMAD.MOV.U32 R60, RZ, RZ, R50 ;  /* 0x000000ffff3c9224 */ /* 0x000fe400078e0032 */
[----:B------:R-:W-:-:S07]  /*45a0*/  @!P1 IMAD.MOV.U32 R61, RZ, RZ, R48 ;  /* 0x000000ffff3d9224 */ /* 0x000fce00078e0030 */
.L_x_424:
        /* <DEDUP_REMOVED lines=10> */
[----:B-1----:R-:W-:-:S05]  /*4650*/  SEL R44, R3, RZ, P1 ;  /* 0x000000ff032c7207 */ /* 0x002fca0000800000 */
        /* <DEDUP_REMOVED lines=59> */
.L_x_423:
[----:B------:R-:W-:Y:S05]  /*4a10*/  BSYNC.RECONVERGENT B0 ;  /* 0x0000000000007941 */ /* 0x000fea0003800200 */
.L_x_421:
[----:B------:R-:W1:Y:S01]  /*4a20*/  S2R R3, SR_TID.X ;  /* 0x0000000000037919 */ /* 0x000e620000002100 */
[----:B------:R-:W-:Y:S01]  /*4a30*/  IMAD.IADD R43, R43, 0x1, R10 ;  /* 0x000000012b2b7824 */ /* 0x000fe200078e020a */
[----:B------:R-:W2:Y:S01]  /*4a40*/  LDCU.64 UR6, c[0x0][0x3a0] ;  /* 0x00007400ff0677ac */ /* 0x000ea20008000a00 */
[----:B------:R-:W-:Y:S06]  /*4a50*/  BAR.SYNC.DEFER_BLOCKING 0x0 ;  /* 0x0000000000007b1d */ /* 0x000fec0000010000 */
[----:B0-----:R-:W0:Y:S01]  /*4a60*/  S2R R5, SR_CTAID.X ;  /* 0x0000000000057919 */ /* 0x001e220000002500 */
[----:B------:R-:W-:Y:S01]  /*4a70*/  STS.128 [R0], R24 ;  /* 0x0000001800007388 */ /* 0x000fe20000000c00 */
[----:B-1----:R-:W-:-:S03]  /*4a80*/  LOP3.LUT R4, R3, 0x3e0, RZ, 0xc0, !PT ;  /* 0x000003e003047812 */ /* 0x002fc600078ec0ff */
[----:B------:R-:W-:Y:S01]  /*4a90*/  STS.128 [R0+0x10], R28 ;  /* 0x0000101c00007388 */ /* 0x000fe20000000c00 */
[----:B------:R-:W-:-:S03]  /*4aa0*/  LOP3.LUT R3, R3, 0x1f, RZ, 0xc0, !PT ;  /* 0x0000001f03037812 */ /* 0x000fc600078ec0ff */
[----:B------:R-:W-:Y:S02]  /*4ab0*/  STS.128 [R0+0x20], R32 ;  /* 0x0000202000007388 */ /* 0x000fe40000000c00 */
[----:B------:R-:W-:Y:S02]  /*4ac0*/  IMAD R4, R4, 0x14, R3 ;  /* 0x0000001404047824 */ /* 0x000fe400078e0203 */
[----:B------:R-:W-:Y:S01]  /*4ad0*/  STS.128 [R0+0x30], R36 ;  /* 0x0000302400007388 */ /* 0x000fe20000000c00 */
[----:B0-----:R-:W-:-:S03]  /*4ae0*/  IMAD R5, R5, 0x1180, RZ ;  /* 0x0000118005057824 */ /* 0x001fc600078e02ff */
[----:B------:R0:W-:Y:S01]  /*4af0*/  STS.128 [R0+0x40], R40 ;  /* 0x0000402800007388 */ /* 0x0001e20000000c00 */
[----:B------:R-:W-:-:S03]  /*4b00*/  NOP ;  /* 0x0000000000007918 */ /* 0x000fc60000000000 */
[----:B------:R-:W1:Y:S04]  /*4b10*/  LDS R3, [R2] ;  /* 0x0000000002037984 */ /* 0x000e680000000800 */
[----:B------:R-:W3:Y:S04]  /*4b20*/  LDS R7, [R2+0x80] ;  /* 0x0000800002077984 */ /* 0x000ee80000000800 */
[----:B------:R-:W4:Y:S01]  /*4b30*/  LDS R9, [R2+0x100] ;  /* 0x0001000002097984 */ /* 0x000f220000000800 */
[----:B0-----:R-:W-:-:S03]  /*4b40*/  IADD3 R0, P0, PT, R5, R4, RZ ;  /* 0x0000000405007210 */ /* 0x001fc60007f1e0ff */
[----:B------:R-:W0:Y:S02]  /*4b50*/  LDS R11, [R2+0x180] ;  /* 0x00018000020b7984 */ /* 0x000e240000000800 */
[----:B------:R-:W-:Y:S01]  /*4b60*/  IMAD.X R5, RZ, RZ, RZ, P0 ;  /* 0x000000ffff057224 */ /* 0x000fe200000e06ff */
[C---:B--2---:R-:W-:Y:S01]  /*4b70*/  LEA R4, P0, R0.reuse, UR6, 0x2 ;  /* 0x0000000600047c11 */ /* 0x044fe2000f8010ff */
[----:B------:R-:W2:Y:S03]  /*4b80*/  LDS R13, [R2+0x200] ;  /* 0x00020000020d7984 */ /* 0x000ea60000000800 */
[----:B------:R-:W-:Y:S01]  /*4b90*/  LEA.HI.X R5, R0, UR7, R5, 0x2, P0 ;  /* 0x0000000700057c11 */ /* 0x000fe200080f1405 */
        /* <DEDUP_REMOVED lines=15> */
[----:B-1----:R-:W-:Y:S04]  /*4c90*/  STG.E desc[UR8][R4.64], R3 ;  /* 0x0000000304007986 */ /* 0x002fe8000c101908 */
[----:B---3--:R-:W-:Y:S04]  /*4ca0*/  STG.E desc[UR8][R4.64+0x80], R7 ;  /* 0x0000800704007986 */ /* 0x008fe8000c101908 */
[----:B----4-:R-:W-:Y:S04]  /*4cb0*/  STG.E desc[UR8][R4.64+0x100], R9 ;  /* 0x0001000904007986 */ /* 0x010fe8000c101908 */
[----:B0-----:R-:W-:Y:S04]  /*4cc0*/  STG.E desc[UR8][R4.64+0x180], R11 ;  /* 0x0001800b04007986 */ /* 0x001fe8000c101908 */
[----:B--2---:R-:W-:Y:S04]  /*4cd0*/  STG.E desc[UR8][R4.64+0x200], R13 ;  /* 0x0002000d04007986 */ /* 0x004fe8000c101908 */
        /* <DEDUP_REMOVED lines=16> */
.L_x_420:
[----:B------:R-:W-:-:S13]  /*4de0*/  ISETP.NE.AND P0, PT, R0, RZ, PT ;  /* 0x000000ff0000720c */ /* 0x000fda0003f05270 */
        /* <DEDUP_REMOVED lines=14> */
[----:B0-----:R-:W-:Y:S01]  /*4ed0*/  LOP3.LUT R10, RZ, R5, RZ, 0x33, !PT ;  /* 0x00000005ff0a7212 */ /* 0x001fe200078e33ff */
[----:B-1----:R-:W-:-:S04]  /*4ee0*/  IMAD.MOV R11, RZ, RZ, -R9 ;  /* 0x000000ffff0b7224 */ /* 0x002fc800078e0a09 */
[----:B------:R-:W-:-:S04]  /*4ef0*/  IMAD R11, R11, R2, RZ ;  /* 0x000000020b0b7224 */ /* 0x000fc800078e02ff */
[----:B------:R-:W-:-:S04]  /*4f00*/  IMAD.HI.U32 R6, R9, R11, R8 ;  /* 0x0000000b09067227 */ /* 0x000fc800078e0008 */
[----:B------:R-:W-:-:S04]  /*4f10*/  IMAD.MOV.U32 R9, RZ, RZ, R12 ;  /* 0x000000ffff097224 */ /* 0x000fc800078e000c */
[----:B------:R-:W-:-:S04]  /*4f20*/  IMAD.HI.U32 R3, R6, R9, RZ ;  /* 0x0000000906037227 */ /* 0x000fc800078e00ff */
[----:B------:R-:W-:-:S04]  /*4f30*/  IMAD.MOV R8, RZ, RZ, -R3 ;  /* 0x000000ffff087224 */ /* 0x000fc800078e0a03 */
[----:B------:R-:W-:Y:S01]  /*4f40*/  IMAD R9, R2, R8, R9 ;  /* 0x0000000802097224 */ /* 0x000fe200078e0209 */
[----:B------:R-:W-:-:S04]  /*4f50*/  LOP3.LUT R8, R46, 0x3e0, RZ, 0xc0, !PT ;  /* 0x000003e02e087812 */ /* 0x000fc800078ec0ff */
[----:B------:R-:W-:Y:S01]  /*4f60*/  ISETP.GT.U32.AND P1, PT, R2, R9, PT ;  /* 0x000000090200720c */ /* 0x000fe20003f24070 */
[----:B------:R-:W-:-:S04]  /*4f70*/  IMAD R65, R8, 0x14, R65 ;  /* 0x0000001408417824 */ /* 0x000fc800078e0241 */
[C---:B------:R-:W-:Y:S01]  /*4f80*/  VIADD R63, R65.reuse, 0x20 ;  /* 0x00000020413f7836 */ /* 0x040fe20000000000 */
[CC--:B------:R-:W-:Y:S01]  /*4f90*/  ISETP.GE.U32.AND P3, PT, R65.reuse, R0.reuse, PT ;  /* 0x000000004100720c */ /* 0x0c0fe20003f66070 */
[C---:B------:R-:W-:Y:S02]  /*4fa0*/  VIADD R61, R65.reuse, 0x40 ;  /* 0x00000040413d7836 */ /* 0x040fe40000000000 */
[----:B------:R-:W-:Y:S01]  /*4fb0*/  VIADD R57, R65, 0x60 ;  /* 0x0000006041397836 */ /* 0x000fe20000000000 */
        /* <DEDUP_REMOVED lines=33> */
.L_x_436:
[----:B------:R-:W-:Y:S05]  /*51d0*/  BSYNC.RECONVERGENT B0 ;  /* 0x0000000000007941 */ /* 0x000fea0003800200 */
.L_x_435:
        /* <DEDUP_REMOVED lines=16> */
.L_x_438:
[----:B------:R-:W-:Y:S05]  /*52e0*/  BSYNC.RECONVERGENT B0 ;  /* 0x0000000000007941 */ /* 0x000fea0003800200 */
.L_x_437:
        /* <DEDUP_REMOVED lines=17> */
.L_x_440:
[----:B------:R-:W-:Y:S05]  /*5400*/  BSYNC.RECONVERGENT B0 ;  /* 0x0000000000007941 */ /* 0x000fea0003800200 */
.L_x_439:
        /* <DEDUP_REMOVED lines=21> */
.L_x_442:
[----:B------:R-:W-:Y:S05]  /*5560*/  BSYNC.RECONVERGENT B0 ;  /* 0x0000000000007941 */ /* 0x000fea0003800200 */
.L_x_441:
        /* <DEDUP_REMOVED lines=21> */
.L_x_444:
[----:B------:R-:W-:Y:S05]  /*56c0*/  BSYNC.RECONVERGENT B0 ;  /* 0x0000000000007941 */ /* 0x000fea0003800200 */
.L_x_443:
        /* <DEDUP_REMOVED lines=22> */
.L_x_446:
[----:B------:R-:W-:Y:S05]  /*5830*/  BSYNC.RECONVERGENT B0 ;  /* 0x0000000000007941 */ /* 0x000fea0003800200 */
.L_x_445:
        /* <DEDUP_REMOVED lines=21> */
.L_x_448:
[----:B------:R-:W-:Y:S05]  /*5990*/  BSYNC.RECONVERGENT B0 ;  /* 0x0000000000007941 */ /* 0x000fea0003800200 */
.L_x_447:
        /* <DEDUP_REMOVED lines=21> */
.L_x_450:
[----:B------:R-:W-:Y:S05]  /*5af0*/  BSYNC.RECONVERGENT B0 ;  /* 0x0000000000007941 */ /* 0x000fea0003800200 */
.L_x_449:
        /* <DEDUP_REMOVED lines=21> */
.L_x_452:
[----:B------:R-:W-:Y:S05]  /*5c50*/  BSYNC.RECONVERGENT B0 ;  /* 0x0000000000007941 */ /* 0x000fea0003800200 */
.L_x_451:
        /* <DEDUP_REMOVED lines=21> */
.L_x_454:
[----:B------:R-:W-:Y:S05]  /*5db0*/  BSYNC.RECONVERGENT B0 ;  /* 0x0000000000007941 */ /* 0x000fea0003800200 */
.L_x_453:
        /* <DEDUP_REMOVED lines=21> */
.L_x_456:
[----:B------:R-:W-:Y:S05]  /*5f10*/  BSYNC.RECONVERGENT B0 ;  /* 0x0000000000007941 */ /* 0x000fea0003800200 */
.L_x_455:
        /* <DEDUP_REMOVED lines=21> */
.L_x_458:
[----:B------:R-:W-:Y:S05]  /*6070*/  BSYNC.RECONVERGENT B0 ;  /* 0x0000000000007941 */ /* 0x000fea0003800200 */
.L_x_457:
        /* <DEDUP_REMOVED lines=21> */
.L_x_460:
[----:B------:R-:W-:Y:S05]  /*61d0*/  BSYNC.RECONVERGENT B0 ;  /* 0x0000000000007941 */ /* 0x000fea0003800200 */
.L_x_459:
        /* <DEDUP_REMOVED lines=21> */
.L_x_462:
[----:B------:R-:W-:Y:S05]  /*6330*/  BSYNC.RECONVERGENT B0 ;  /* 0x0000000000007941 */ /* 0x000fea0003800200 */
.L_x_461:
        /* <DEDUP_REMOVED lines=21> */
.L_x_464:
[----:B------:R-:W-:Y:S05]  /*6490*/  BSYNC.RECONVERGENT B0 ;  /* 0x0000000000007941 */ /* 0x000fea0003800200 */
.L_x_463:
        /* <DEDUP_REMOVED lines=19> */
.L_x_466:
[----:B------:R-:W-:Y:S05]  /*65d0*/  BSYNC.RECONVERGENT B0 ;  /* 0x0000000000007941 */ /* 0x000fea0003800200 */
.L_x_465:
        /* <DEDUP_REMOVED lines=19> */
.L_x_468:
[----:B------:R-:W-:Y:S05]  /*6710*/  BSYNC.RECONVERGENT B0 ;  /* 0x0000000000007941 */ /* 0x000fea0003800200 */
.L_x_467:
[----:B------:R-:W-:Y:S01]  /*6720*/  ISETP.GE.U32.AND P3, PT, R3, R0, PT ;  /* 0x000000000300720c */ /* 0x000fe20003f66070 */
[----:B------:R-:W-:Y:S01]  /*6730*/  BSSY.RECONVERGENT B0, `(.L_x_469) ;  /* 0x0000013000007945 */ /* 0x000fe20003800200 */
[----:B------:R-:W-:Y:S02]  /*6740*/  VIADD R29, R65, 0x260 ;  /* 0x00000260411d7836 */ /* 0x000fe40000000000 */
[--C-:B------:R-:W-:Y:S02]  /*6750*/  IMAD.MOV.U32 R54, RZ, RZ, R8.reuse ;  /* 0x000000ffff367224 */ /* 0x100fe400078e0008 */
[----:B------:R-:W-:-:S07]  /*6760*/  IMAD.MOV.U32 R52, RZ, RZ, R8 ;  /* 0x000000ffff347224 */ /* 0x000fce00078e0008 */
        /* <DEDUP_REMOVED lines=15> */
.L_x_470:
[----:B------:R-:W-:Y:S05]  /*6860*/  BSYNC.RECONVERGENT B0 ;  /* 0x0000000000007941 */ /* 0x000fea0003800200 */
.L_x_469:
        /* <DEDUP_REMOVED lines=17> */
.L_x_472:
[----:B------:R-:W-:Y:S05]  /*6980*/  BSYNC.RECONVERGENT B0 ;  /* 0x0000000000007941 */ /* 0x000fea0003800200 */
.L_x_471:
        /* <DEDUP_REMOVED lines=17> */
.L_x_474:
[----:B------:R-:W-:Y:S05]  /*6aa0*/  BSYNC.RECONVERGENT B0 ;  /* 0x0000000000007941 */ /* 0x000fea0003800200 */
.L_x_473:
[----:B------:R-:W0:Y:S01]  /*6ab0*/  LDCU.64 UR4, c[0x0][0x390] ;  /* 0x00007200ff0477ac */ /* 0x000e220008000a00 */
[----:B------:R-:W1:Y:S01]  /*6ac0*/  S2R R2, SR_LANEID ;  /* 0x0000000000027919 */ /* 0x000e620000000000 */
[----:B------:R-:W-:Y:S02]  /*6ad0*/  SHF.R.U32.HI R49, RZ, 0x5, R46 ;  /* 0x00000005ff317819 */ /* 0x000fe4000001162e */
[----:B------:R-:W-:Y:S02]  /*6ae0*/  ISETP.GE.U32.AND P6, PT, R65, R0, PT ;  /* 0x000000004100720c */ /* 0x000fe40003fc6070 */
[----:B0-----:R-:W-:Y:S01]  /*6af0*/  IADD3 R4, P0, PT, R7, UR4, RZ ;  /* 0x0000000407047c10 */ /* 0x001fe2000ff1e0ff */
[----:B------:R-:W-:-:S04]  /*6b00*/  UMOV UR4, 0x400 ;  /* 0x0000040000047882 */ /* 0x000fc80000000000 */
[----:B------:R-:W-:Y:S01]  /*6b10*/  IMAD.X R5, RZ, RZ, UR5, P0 ;  /* 0x00000005ff057e24 */ /* 0x000fe200080e06ff */
        /* <DEDUP_REMOVED lines=396> */
.L_x_477:
[----:B------:R-:W-:Y:S05]  /*83e0*/  BSYNC.RECONVERGENT B0 ;  /* 0x0000000000007941 */ /* 0x000fea0003800200 */
.L_x_476:
        /* <DEDUP_REMOVED lines=13> */
[C---:B------:R-:W-:Y:S01]  /*84c0*/  LOP3.LUT P4, RZ, R44.reuse, 0x40, RZ, 0xc0, !PT ;  /* 0x000000402cff7812 */ /* 0x040fe2000788c0ff */
[----:B------:R-:W-:Y:S01]  /*84d0*/  IMAD.IADD R5, R5, 0x1, R2 ;  /* 0x0000000105057824 */ /* 0x000fe200078e0202 */
[----:B------:R-:W-:Y:S02]  /*84e0*/  P2R R30, PR, RZ, 0x8 ;  /* 0x00000008ff1e7803 */ /* 0x000fe40000000000 */
[C---:B------:R-:W-:Y:S02]  /*84f0*/  LOP3.LUT P3, RZ, R44.reuse, 0x400, RZ, 0xc0, !PT ;  /* 0x000004002cff7812 */ /* 0x040fe4000786c0ff */
[----:B------:R-:W-:Y:S02]  /*8500*/  SEL R25, R5, RZ, !P1 ;  /* 0x000000ff05197207 */ /* 0x000fe40004800000 */
[----:B------:R-:W-:Y:S02]  /*8510*/  P2R R29, PR, RZ, 0x8 ;  /* 0x00000008ff1d7803 */ /* 0x000fe40000000000 */
[----:B------:R-:W-:Y:S01]  /*8520*/  LOP3.LUT P3, RZ, R44, 0x800, RZ, 0xc0, !PT ;  /* 0x000008002cff7812 */ /* 0x000fe2000786c0ff */
[----:B------:R-:W-:Y:S01]  /*8530*/  IMAD.IADD R6, R6, 0x1, R25 ;  /* 0x0000000106067824 */ /* 0x000fe200078e0219 */
[----:B------:R-:W-:-:S02]  /*8540*/  P2R R35, PR, RZ, 0x20 ;  /* 0x00000020ff237803 */ /* 0x000fc40000000000 */
        /* <DEDUP_REMOVED lines=52> */
.L_x_475:
        /* <DEDUP_REMOVED lines=305> */
.L_x_481:
        /* <DEDUP_REMOVED lines=29> */
.L_x_526:
        /* <DEDUP_REMOVED lines=8> */
[----:B------:R-:W1:Y:S02]  /*9df0*/  LDC.64 R38, c[0x0][0x3a8] ;  /* 0x0000ea00ff267b82 */ /* 0x000e640000000a00 */
[----:B-1----:R-:W-:-:S05]  /*9e00*/  IADD3 R38, P5, PT, R38, 0x200, RZ ;  /* 0x0000020026267810 */ /* 0x002fca0007fbe0ff */
[----:B------:R-:W-:Y:S01]  /*9e10*/  IMAD.X R39, RZ, RZ, R39, P5 ;  /* 0x000000ffff277224 */ /* 0x000fe200028e0627 */
[----:B0-----:R-:W-:Y:S02]  /*9e20*/  LOP3.LUT R53, R53, 0x80000000, R37, 0xec, !PT ;  /* 0x8000000035357812 */ /* 0x001fe400078eec25 */
[----:B------:R-:W-:-:S03]  /*9e30*/  ISETP.NE.AND P5, PT, R24, RZ, PT ;  /* 0x000000ff1800720c */ /* 0x000fc60003fa5270 */
[----:B------:R-:W-:-:S05]  /*9e40*/  VIADD R30, R53, 0xffffffff ;  /* 0xffffffff351e7836 */ /* 0x000fca0000000000 */
[----:B------:R-:W-:-:S04]  /*9e50*/  LOP3.LUT R30, R53, R30, RZ, 0xc, !PT ;  /* 0x0000001e351e7212 */ /* 0x000fc800078e0cff */
[----:B------:R0:W1:Y:S02]  /*9e60*/  POPC R55, R30 ;  /* 0x0000001e00377309 */ /* 0x0000640000000000 */
[----:B0-----:R-:W-:Y:S01]  /*9e70*/  VIADD R30, R2, 0x2 ;  /* 0x00000002021e7836 */ /* 0x001fe20000000000 */
[----:B-1----:R-:W0:Y:S04]  /*9e80*/  SHFL.DOWN PT, R66, R25, 0x1, R55 ;  /* 0x0820000019427989 */ /* 0x002e2800000e0037 */
        /* <DEDUP_REMOVED lines=26> */
[----:B------:R-:W-:Y:S01]  /*a030*/  ISETP.GT.AND P5, PT, R30, R55, PT ;  /* 0x000000371e00720c */ /* 0x000fe20003fa4270 */
[----:B------:R-:W-:Y:S01]  /*a040*/  VIADD R30, R2, 0x10 ;  /* 0x00000010021e7836 */ /* 0x000fe20000000000 */
        /* <DEDUP_REMOVED lines=19> */
.L_x_540:
[----:B------:R-:W-:Y:S05]  /*a180*/  @!P5 BRA `(.L_x_483) ;  /* 0x000000040088d947 */ /* 0x000fea0003800000 */
[----:B------:R-:W-:Y:S02]  /*a190*/  IMAD.MOV.U32 R41, RZ, RZ, R26 ;  /* 0x000000ffff297224 */ /* 0x000fe400078e001a */
[----:B------:R-:W-:-:S07]  /*a1a0*/  IMAD.MOV.U32 R40, RZ, RZ, 0x3a0 ;  /* 0x000003a0ff287424 */ /* 0x000fce00078e00ff */
.L_x_487:
[----:B------:R-:W-:Y:S01]  /*a1b0*/  SHF.R.U32.HI R40, RZ, 0x1, R40 ;  /* 0x00000001ff287819 */ /* 0x000fe20000011628 */
[----:B------:R-:W-:-:S04]  /*a1c0*/  IMAD.WIDE R42, R41, 0x10, R38 ;  /* 0x00000010292a7825 */ /* 0x000fc800078e0226 */
[----:B------:R-:W-:-:S07]  /*a1d0*/  IMAD.MOV.U32 R48, RZ, RZ, R40 ;  /* 0x000000ffff307224 */ /* 0x000fce00078e0028 */
.L_x_485:
        /* <DEDUP_REMOVED lines=29> */
.L_x_543:
        /* <DEDUP_REMOVED lines=9> */
[----:B------:R-:W-:-:S05]  /*a440*/  LOP3.LUT R53, R53, 0x80000000, R37, 0xec, !PT ;  /* 0x8000000035357812 */ /* 0x000fca00078eec25 */
        /* <DEDUP_REMOVED lines=53> */
.L_x_557:
[----:B------:R-:W-:Y:S05]  /*a7a0*/  @P5 BRA `(.L_x_487) ;  /* 0xfffffff800805947 */ /* 0x000fea000383ffff */
.L_x_483:
        /* <DEDUP_REMOVED lines=17> */
.L_x_489:
[----:B------:R-:W-:Y:S05]  /*a8c0*/  BSYNC.RECONVERGENT B0 ;  /* 0x0000000000007941 */ /* 0x000fea0003800200 */
.L_x_488:
        /* <DEDUP_REMOVED lines=8> */
.L_x_479:
        /* <DEDUP_REMOVED lines=75> */
.L_x_478:
[----:B------:R-:W0:Y:S01]  /*ae00*/  S2R R24, SR_LANEID ;  /* 0x0000000000187919 */ /* 0x000e220000000000 */
[----:B------:R-:W-:Y:S01]  /*ae10*/  BAR.SYNC.DEFER_BLOCKING 0x0 ;  /* 0x0000000000007b1d */ /* 0x000fe20000010000 */
[----:B------:R-:W-:Y:S01]  /*ae20*/  ISETP.NE.AND P0, PT, R46, RZ, PT ;  /* 0x000000ff2e00720c */ /* 0x000fe20003f05270 */
[----:B------:R-:W-:-:S04]  /*ae30*/  IMAD.IADD R23, R23, 0x1, R2 ;  /* 0x0000000117177824 */ /* 0x000fc800078e0202 */
[----:B------:R-:W1:Y:S01]  /*ae40*/  LDCU.64 UR6, c[0x0][0x3a0] ;  /* 0x00007400ff0677ac */ /* 0x000e620008000a00 */
[----:B------:R-:W2:Y:S01]  /*ae50*/  S2R R30, SR_TID.X ;  /* 0x00000000001e7919 */ /* 0x000ea20000002100 */
[----:B------:R-:W3:Y:S01]  /*ae60*/  S2R R26, SR_TID.X ;  /* 0x00000000001a7919 */ /* 0x000ee20000002100 */
[----:B0-----:R-:W-:Y:S02]  /*ae70*/  IMAD R28, R24, 0x4c, R47 ;  /* 0x0000004c181c7824 */ /* 0x001fe400078e022f */
[----:B------:R-:W0:Y:S03]  /*ae80*/  S2R R24, SR_CTAID.X ;  /* 0x0000000000187919 */ /* 0x000e260000002500 */
[----:B------:R2:W-:Y:S04]  /*ae90*/  STS.128 [R28], R4 ;  /* 0x000000041c007388 */ /* 0x0005e80000000c00 */
[----:B------:R-:W-:Y:S04]  /*aea0*/  STS.128 [R28+0x10], R8 ;  /* 0x000010081c007388 */ /* 0x000fe80000000c00 */
[----:B------:R-:W-:Y:S01]  /*aeb0*/  STS.128 [R28+0x20], R12 ;  /* 0x0000200c1c007388 */ /* 0x000fe20000000c00 */
[----:B---3--:R-:W-:-:S03]  /*aec0*/  LOP3.LUT R51, R26, 0x1f, RZ, 0xc0, !PT ;  /* 0x0000001f1a337812 */ /* 0x008fc600078ec0ff */
[----:B------:R-:W-:Y:S04]  /*aed0*/  STS.128 [R28+0x30], R16 ;  /* 0x000030101c007388 */ /* 0x000fe80000000c00 */
[----:B------:R-:W-:Y:S01]  /*aee0*/  STS.128 [R28+0x40], R20 ;  /* 0x000040141c007388 */ /* 0x000fe20000000c00 */
[----:B------:R-:W-:-:S03]  /*aef0*/  NOP ;  /* 0x0000000000007918 */ /* 0x000fc60000000000 */
[----:B------:R-:W-:Y:S01]  /*af00*/  LDS R25, [R47] ;  /* 0x000000002f197984 */ /* 0x000fe20000000800 */
[C---:B--2---:R-:W-:Y:S02]  /*af10*/  LOP3.LUT R4, R30.reuse, 0x1f, RZ, 0xc0, !PT ;  /* 0x0000001f1e047812 */ /* 0x044fe400078ec0ff */
[----:B------:R-:W-:Y:S01]  /*af20*/  LOP3.LUT R5, R30, 0x3e0, RZ, 0xc0, !PT ;  /* 0x000003e01e057812 */ /* 0x000fe200078ec0ff */
[----:B------:R-:W-:Y:S01]  /*af30*/  LDS R27, [R47+0x80] ;  /* 0x000080002f1b7984 */ /* 0x000fe20000000800 */
[----:B0-----:R-:W-:-:S03]  /*af40*/  IMAD R24, R24, 0x1180, RZ ;  /* 0x0000118018187824 */ /* 0x001fc600078e02ff */
[----:B------:R-:W-:Y:S01]  /*af50*/  LDS R7, [R47+0x100] ;  /* 0x000100002f077984 */ /* 0x000fe20000000800 */
[----:B------:R-:W-:Y:S01]  /*af60*/  IMAD R53, R5, 0x14, R4 ;  /* 0x0000001405357824 */ /* 0x000fe200078e0204 */
[----:B------:R-:W-:Y:S02]  /*af70*/  LOP3.LUT R4, R26, 0x3e0, RZ, 0xc0, !PT ;  /* 0x000003e01a047812 */ /* 0x000fe400078ec0ff */
[----:B------:R-:W-:Y:S01]  /*af80*/  LDS R9, [R47+0x180] ;  /* 0x000180002f097984 */ /* 0x000fe20000000800 */
[C---:B------:R-:W-:Y:S02]  /*af90*/  VIADD R55, R53.reuse, 0x20 ;  /* 0x0000002035377836 */ /* 0x040fe40000000000 */
[----:B------:R-:W-:Y:S01]  /*afa0*/  IMAD R51, R4, 0x14, R51 ;  /* 0x0000001404337824 */ /* 0x000fe200078e0233 */
        /* <DEDUP_REMOVED lines=21> */
[----:B------:R-:W-:-:S05]  /*b100*/  IADD3 R5, P0, PT, R24, R53, RZ ;  /* 0x0000003518057210 */ /* 0x000fca0007f1e0ff */
[----:B--2---:R-:W-:Y:S01]  /*b110*/  IMAD.X R0, RZ, RZ, RZ, P0 ;  /* 0x000000ffff007224 */ /* 0x004fe200000e06ff */
        /* <DEDUP_REMOVED lines=23> */
[----:B0-----:R-:W-:Y:S01]  /*b290*/  VIADD R25, R51, 0x180 ;  /* 0x0000018033197836 */ /* 0x001fe20000000000 */
[----:B------:R0:W-:Y:S01]  /*b2a0*/  @!P2 STG.E desc[UR8][R4.64+0x180], R9 ;  /* 0x000180090400a986 */ /* 0x0001e2000c101908 */
[----:B------:R-:W-:Y:S01]  /*b2b0*/  ISETP.GE.AND P2, PT, R55, R2, PT ;  /* 0x000000023700720c */ /* 0x000fe20003f46270 */
[----:B------:R-:W-:-:S02]  /*b2c0*/  VIADD R53, R53, 0x1c0 ;  /* 0x000001c035357836 */ /* 0x000fc40000000000 */
[----:B------:R3:W-:Y:S01]  /*b2d0*/  @!P1 STG.E desc[UR8][R4.64+0x200], R11 ;  /* 0x0002000b04009986 */ /* 0x0007e2000c101908 */
[-C--:B------:R-:W-:Y:S01]  /*b2e0*/  ISETP.GE.AND P1, PT, R47, R2.reuse, PT ;  /* 0x000000022f00720c */ /* 0x080fe20003f26270 */
[----:B-1----:R-:W-:Y:S02]  /*b2f0*/  VIADD R27, R51, 0x1a0 ;  /* 0x000001a0331b7836 */ /* 0x002fe40000000000 */
[----:B------:R3:W-:Y:S01]  /*b300*/  @!P0 STG.E desc[UR8][R4.64+0x280], R13 ;  /* 0x0002800d04008986 */ /* 0x0007e2000c101908 */
[-C--:B------:R-:W-:Y:S01]  /*b310*/  ISETP.GE.AND P0, PT, R25, R2.reuse, PT ;  /* 0x000000021900720c */ /* 0x080fe20003f06270 */
[C---:B--2---:R-:W-:Y:S02]  /*b320*/  VIADD R7, R51.reuse, 0x1e0 ;  /* 0x000001e033077836 */ /* 0x044fe40000000000 */
[C---:B0-----:R-:W-:Y:S01]  /*b330*/  VIADD R9, R51.reuse, 0x200 ;  /* 0x0000020033097836 */ /* 0x041fe20000000000 */
[----:B------:R3:W-:Y:S01]  /*b340*/  @!P6 STG.E desc[UR8][R4.64+0x300], R15 ;  /* 0x0003000f0400e986 */ /* 0x0007e2000c101908 */
[----:B------:R-:W-:Y:S01]  /*b350*/  VIADD R51, R51, 0x260 ;  /* 0x0000026033337836 */ /* 0x000fe20000000000 */
[----:B------:R-:W-:-:S02]  /*b360*/  ISETP.GE.AND P6, PT, R27, R2, PT ;  /* 0x000000021b00720c */ /* 0x000fc40003fc6270 */
        /* <DEDUP_REMOVED lines=21> */
.L_x_425:
[----:B------:R-:W-:Y:S01]  /*b4c0*/  BSSY B1, `(.L_x_490) ;  /* 0x0000006000017945 */ /* 0x000fe20003800000 */
[----:B------:R-:W-:Y:S01]  /*b4d0*/  PLOP3.LUT P5, PT, P5, PT, PT, 0x8, 0x80 ;  /* 0x000000000080781c */ /* 0x000fe20002fae170 */
[----:B------:R-:W-:-:S12]  /*b4e0*/  IMAD.MOV.U32 R53, RZ, RZ, -0x1 ;  /* 0xffffffffff357424 */ /* 0x000fd800078e00ff */
[----:B------:R-:W-:Y:S05]  /*b4f0*/  WARPSYNC.COLLECTIVE R53, `(.L_x_491) ;  /* 0x0000000035087348 */ /* 0x000fea0003c00000 */
[----:B------:R-:W-:Y:S01]  /*b500*/  VOTE.ANY P5, P5 ;  /* 0x0000000000ff7806 */ /* 0x000fe200028a0100 */
[----:B------:R-:W-:-:S12]  /*b510*/  ENDCOLLECTIVE ;  /* 0x000000000000791b */ /* 0x000fd80003800000 */
.L_x_491:
[----:B------:R-:W-:Y:S05]  /*b520*/  BSYNC B1 ;  /* 0x0000000000017941 */ /* 0x000fea0003800000 */
.L_x_490:
[----:B------:R-:W-:Y:S05]  /*b530*/  BRA `(.L_x_492) ;  /* 0xffffff8400247947 */ /* 0x000fea000383ffff */
.L_x_427:
        /* <DEDUP_REMOVED lines=10> */
.L_x_494:
[----:B------:R-:W-:Y:S05]  /*b5e0*/  BSYNC B1 ;  /* 0x0000000000017941 */ /* 0x000fea0003800000 */
.L_x_493:
[----:B------:R-:W-:Y:S01]  /*b5f0*/  LOP3.LUT R53, R53, 0x80000000, R51, 0xec, !PT ;  /* 0x8000000035357812 */ /* 0x000fe200078eec33 */
[----:B------:R-:W-:Y:S01]  /*b600*/  IMAD.MOV.U32 R64, RZ, RZ, R44 ;  /* 0x000000ffff407224 */ /* 0x000fe200078e002c */
[----:B------:R-:W-:Y:S01]  /*b610*/  ISETP.NE.AND P3, PT, R44, RZ, PT ;  /* 0x000000ff2c00720c */ /* 0x000fe20003f65270 */
[----:B------:R-:W-:Y:S02]  /*b620*/  IMAD.MOV.U32 R62, RZ, RZ, 0x1 ;  /* 0x00000001ff3e7424 */ /* 0x000fe400078e00ff */
[----:B------:R-:W-:-:S05]  /*b630*/  VIADD R46, R53, 0xffffffff ;  /* 0xffffffff352e7836 */ /* 0x000fca0000000000 */
[----:B------:R-:W-:Y:S01]  /*b640*/  LOP3.LUT R46, R53, R46, RZ, 0xc, !PT ;  /* 0x0000002e352e7212 */ /* 0x000fe200078e0cff */
[----:B------:R-:W-:-:S03]  /*b650*/  IMAD.MOV.U32 R53, RZ, RZ, -0x1 ;  /* 0xffffffffff357424 */ /* 0x000fc600078e00ff */
[----:B------:R0:W1:Y:S02]  /*b660*/  POPC R55, R46 ;  /* 0x0000002e00377309 */ /* 0x0000640000000000 */
[----:B0-----:R-:W-:-:S07]  /*b670*/  VIADD R46, R3, 0x4 ;  /* 0x00000004032e7836 */ /* 0x001fce0000000000 */
[----:B-1----:R-:W-:Y:S05]  /*b680*/  WARPSYNC.COLLECTIVE R53, `(.L_x_495) ;  /* 0x0000000035087348 */ /* 0x002fea0003c00000 */
[----:B-1----:R0:W1:Y:S02]  /*b690*/  SHFL.DOWN P5, R66, R64, R62, R55 ;  /* 0x0800003e40427389 */ /* 0x00206400000a0037 */
[----:B01----:R-:W-:Y:S05]  /*b6a0*/  ENDCOLLECTIVE ;  /* 0x000000000000791b */ /* 0x003fea0003800000 */
.L_x_495:
[----:B------:R-:W-:Y:S01]  /*b6b0*/  ISETP.GE.AND P2, PT, R3, R55, PT ;  /* 0x000000370300720c */ /* 0x000fe20003f46270 */
[----:B------:R-:W-:Y:S02]  /*b6c0*/  IMAD.MOV.U32 R64, RZ, RZ, R45 ;  /* 0x000000ffff407224 */ /* 0x000fe400078e002d */
[----:B------:R-:W-:-:S10]  /*b6d0*/  IMAD.MOV.U32 R50, RZ, RZ, R66 ;  /* 0x000000ffff327224 */ /* 0x000fd400078e0042 */
[----:B------:R-:W-:Y:S05]  /*b6e0*/  WARPSYNC.COLLECTIVE R53, `(.L_x_496) ;  /* 0x0000000035087348 */ /* 0x000fea0003c00000 */
[----:B------:R0:W1:Y:S02]  /*b6f0*/  SHFL.DOWN P5, R66, R64, R62, R55 ;  /* 0x0800003e40427389 */ /* 0x00006400000a0037 */
[----:B01----:R-:W-:Y:S05]  /*b700*/  ENDCOLLECTIVE ;  /* 0x000000000000791b */ /* 0x003fea0003800000 */
.L_x_496:
        /* <DEDUP_REMOVED lines=12> */
.L_x_497:
[----:B------:R-:W-:Y:S02]  /*b7d0*/  IMAD.MOV.U32 R64, RZ, RZ, R48 ;  /* 0x000000ffff407224 */ /* 0x000fe400078e0030 */
[----:B------:R-:W-:-:S07]  /*b7e0*/  IMAD.MOV.U32 R63, RZ, RZ, R66 ;  /* 0x000000ffff3f7224 */ /* 0x000fce00078e0042 */
[----:B------:R-:W-:Y:S05]  /*b7f0*/  WARPSYNC.COLLECTIVE R53, `(.L_x_498) ;  /* 0x0000000035087348 */ /* 0x000fea0003c00000 */
[----:B------:R0:W1:Y:S02]  /*b800*/  SHFL.DOWN P5, R66, R64, R62, R55 ;  /* 0x0800003e40427389 */ /* 0x00006400000a0037 */
[----:B01----:R-:W-:Y:S05]  /*b810*/  ENDCOLLECTIVE ;  /* 0x000000000000791b */ /* 0x003fea0003800000 */
.L_x_498:
[----:B------:R-:W-:Y:S01]  /*b820*/  SEL R63, R63, RZ, !P3 ;  /* 0x000000ff3f3f7207 */ /* 0x000fe20005800000 */
[----:B------:R-:W-:Y:S01]  /*b830*/  IMAD.MOV.U32 R62, RZ, RZ, 0x4 ;  /* 0x00000004ff3e7424 */ /* 0x000fe200078e00ff */
[----:B------:R-:W-:-:S04]  /*b840*/  SEL R66, R66, RZ, !P2 ;  /* 0x000000ff42427207 */ /* 0x000fc80005000000 */
[----:B------:R-:W-:Y:S02]  /*b850*/  SEL R45, R66, RZ, !P3 ;  /* 0x000000ff422d7207 */ /* 0x000fe40005800000 */
[----:B------:R-:W-:-:S03]  /*b860*/  ISETP.GT.AND P3, PT, R46, R55, PT ;  /* 0x000000372e00720c */ /* 0x000fc60003f64270 */
[----:B------:R-:W-:Y:S01]  /*b870*/  IMAD.IADD R44, R48, 0x1, R45 ;  /* 0x00000001302c7824 */ /* 0x000fe200078e022d */
[----:B------:R-:W-:-:S05]  /*b880*/  LOP3.LUT P2, R48, R50, RZ, R63, 0xfa, !PT ;  /* 0x000000ff32307212 */ /* 0x000fca000784fa3f */
[----:B------:R-:W-:-:S08]  /*b890*/  IMAD.MOV.U32 R64, RZ, RZ, R48 ;  /* 0x000000ffff407224 */ /* 0x000fd000078e0030 */
[----:B------:R-:W-:Y:S05]  /*b8a0*/  WARPSYNC.COLLECTIVE R53, `(.L_x_499) ;  /* 0x0000000035087348 */ /* 0x000fea0003c00000 */
[----:B------:R0:W1:Y:S02]  /*b8b0*/  SHFL.DOWN P5, R66, R64, R62, R55 ;  /* 0x0800003e40427389 */ /* 0x00006400000a0037 */
[----:B01----:R-:W-:Y:S05]  /*b8c0*/  ENDCOLLECTIVE ;  /* 0x000000000000791b */ /* 0x003fea0003800000 */
.L_x_499:
[----:B------:R-:W-:Y:S02]  /*b8d0*/  IMAD.MOV.U32 R64, RZ, RZ, R44 ;  /* 0x000000ffff407224 */ /* 0x000fe400078e002c */
[----:B------:R-:W-:-:S07]  /*b8e0*/  IMAD.MOV.U32 R45, RZ, RZ, R66 ;  /* 0x000000ffff2d7224 */ /* 0x000fce00078e0042 */
[----:B------:R-:W-:Y:S05]  /*b8f0*/  WARPSYNC.COLLECTIVE R53, `(.L_x_500) ;  /* 0x0000000035087348 */ /* 0x000fea0003c00000 */
[----:B------:R0:W1:Y:S02]  /*b900*/  SHFL.DOWN P5, R66, R64, R62, R55 ;  /* 0x0800003e40427389 */ /* 0x00006400000a0037 */
[----:B01----:R-:W-:Y:S05]  /*b910*/  ENDCOLLECTIVE ;  /* 0x000000000000791b */ /* 0x003fea0003800000 */
.L_x_500:
[----:B------:R-:W-:Y:S01]  /*b920*/  SEL R45, R45, RZ, !P3 ;  /* 0x000000ff2d2d7207 */ /* 0x000fe20005800000 */
[----:B------:R-:W-:Y:S01]  /*b930*/  IMAD.MOV.U32 R62, RZ, RZ, 0x8 ;  /* 0x00000008ff3e7424 */ /* 0x000fe200078e00ff */
[----:B------:R-:W-:-:S04]  /*b940*/  SEL R66, R66, RZ, !P2 ;  /* 0x000000ff42427207 */ /* 0x000fc80005000000 */
[----:B------:R-:W-:Y:S02]  /*b950*/  SEL R63, R66, RZ, !P3 ;  /* 0x000000ff423f7207 */ /* 0x000fe40005800000 */
[----:B------:R-:W-:-:S03]  /*b960*/  LOP3.LUT P3, R65, R48, RZ, R45, 0xfa, !PT ;  /* 0x000000ff30417212 */ /* 0x000fc6000786fa2d */
[----:B------:R-:W-:Y:S02]  /*b970*/  IMAD.IADD R63, R44, 0x1, R63 ;  /* 0x000000012c3f7824 */ /* 0x000fe400078e023f */
[----:B------:R-:W-:Y:S02]  /*b980*/  IMAD.MOV.U32 R64, RZ, RZ, R65 ;  /* 0x000000ffff407224 */ /* 0x000fe400078e0041 */
[----:B------:R-:W-:-:S07]  /*b990*/  VIADD R44, R3, 0x8 ;  /* 0x00000008032c7836 */ /* 0x000fce0000000000 */
[----:B------:R-:W-:Y:S05]  /*b9a0*/  WARPSYNC.COLLECTIVE R53, `(.L_x_501) ;  /* 0x0000000035087348 */ /* 0x000fea0003c00000 */
[----:B------:R0:W1:Y:S02]  /*b9b0*/  SHFL.DOWN P5, R66, R64, R62, R55 ;  /* 0x0800003e40427389 */ /* 0x00006400000a0037 */
[----:B01----:R-:W-:Y:S05]  /*b9c0*/  ENDCOLLECTIVE ;  /* 0x000000000000791b */ /* 0x003fea0003800000 */
.L_x_501:
[----:B------:R-:W-:Y:S01]  /*b9d0*/  ISETP.GT.AND P4, PT, R44, R55, PT ;  /* 0x000000372c00720c */ /* 0x000fe20003f84270 */
[----:B------:R-:W-:Y:S02]  /*b9e0*/  VIADD R44, R3, 0x10 ;  /* 0x00000010032c7836 */ /* 0x000fe40000000000 */
[----:B------:R-:W-:Y:S01]  /*b9f0*/  IMAD.MOV.U32 R64, RZ, RZ, R63 ;  /* 0x000000ffff407224 */ /* 0x000fe200078e003f */
[----:B------:R-:W-:-:S09]  /*ba00*/  SEL R50, R66, RZ, !P4 ;  /* 0x000000ff42327207 */ /* 0x000fd20006000000 */
[----:B------:R-:W-:Y:S05]  /*ba10*/  WARPSYNC.COLLECTIVE R53, `(.L_x_502) ;  /* 0x0000000035087348 */ /* 0x000fea0003c00000 */
[----:B------:R0:W1:Y:S02]  /*ba20*/  SHFL.DOWN P5, R66, R64, R62, R55 ;  /* 0x0800003e40427389 */ /* 0x00006400000a0037 */
[----:B01----:R-:W-:Y:S05]  /*ba30*/  ENDCOLLECTIVE ;  /* 0x000000000000791b */ /* 0x003fea0003800000 */
.L_x_502:
[----:B------:R-:W-:-:S05]  /*ba40*/  LOP3.LUT P2, R50, R65, RZ, R50, 0xfa, !PT ;  /* 0x000000ff41327212 */ /* 0x000fca000784fa32 */
[----:B------:R-:W-:Y:S02]  /*ba50*/  IMAD.MOV.U32 R64, RZ, RZ, R50 ;  /* 0x000000ffff407224 */ /* 0x000fe400078e0032 */
[----:B------:R-:W-:Y:S02]  /*ba60*/  IMAD.MOV.U32 R62, RZ, RZ, 0x10 ;  /* 0x00000010ff3e7424 */ /* 0x000fe400078e00ff */
[----:B------:R-:W-:-:S07]  /*ba70*/  IMAD.MOV.U32 R67, RZ, RZ, R66 ;  /* 0x000000ffff437224 */ /* 0x000fce00078e0042 */
[----:B------:R-:W-:Y:S05]  /*ba80*/  WARPSYNC.COLLECTIVE R53, `(.L_x_503) ;  /* 0x0000000035087348 */ /* 0x000fea0003c00000 */
[----:B------:R0:W1:Y:S02]  /*ba90*/  SHFL.DOWN P5, R66, R64, R62, R55 ;  /* 0x0800003e40427389 */ /* 0x00006400000a0037 */
[----:B01----:R-:W-:Y:S05]  /*baa0*/  ENDCOLLECTIVE ;  /* 0x000000000000791b */ /* 0x003fea0003800000 */
.L_x_503:
        /* <DEDUP_REMOVED lines=9> */
.L_x_504:
        /* <DEDUP_REMOVED lines=10> */
.L_x_505:
[----:B------:R-:W-:-:S05]  /*bbe0*/  IADD3 R59, P2, PT, R44, 0x200, RZ ;  /* 0x000002002c3b7810 */ /* 0x000fca0007f5e0ff */
[----:B------:R-:W-:Y:S01]  /*bbf0*/  IMAD.X R63, RZ, RZ, R45, P2 ;  /* 0x000000ffff3f7224 */ /* 0x000fe200010e062d */
[----:B------:R-:W-:Y:S07]  /*bc00*/  BRA `(.L_x_506) ;  /* 0xffffff8000707947 */ /* 0x000fee000383ffff */
.L_x_429:
[----:B------:R-:W-:Y:S01]  /*bc10*/  BSSY B1, `(.L_x_507) ;  /* 0x0000006000017945 */ /* 0x000fe20003800000 */
[----:B------:R-:W-:Y:S01]  /*bc20*/  PLOP3.LUT P5, PT, P5, PT, PT, 0x8, 0x80 ;  /* 0x000000000080781c */ /* 0x000fe20002fae170 */
[----:B------:R-:W-:-:S12]  /*bc30*/  IMAD.MOV.U32 R53, RZ, RZ, -0x1 ;  /* 0xffffffffff357424 */ /* 0x000fd800078e00ff */
[----:B------:R-:W-:Y:S05]  /*bc40*/  WARPSYNC.COLLECTIVE R53, `(.L_x_508) ;  /* 0x0000000035087348 */ /* 0x000fea0003c00000 */
[----:B------:R-:W-:Y:S01]  /*bc50*/  VOTE.ANY P5, P5 ;  /* 0x0000000000ff7806 */ /* 0x000fe200028a0100 */
[----:B------:R-:W-:-:S12]  /*bc60*/  ENDCOLLECTIVE ;  /* 0x000000000000791b */ /* 0x000fd80003800000 */
.L_x_508:
[----:B------:R-:W-:Y:S05]  /*bc70*/  BSYNC B1 ;  /* 0x0000000000017941 */ /* 0x000fea0003800000 */
.L_x_507:
[----:B------:R-:W-:Y:S05]  /*bc80*/  BRA `(.L_x_509) ;  /* 0xffffff8000e47947 */ /* 0x000fea000383ffff */
.L_x_431:
[----:B------:R-:W-:Y:S01]  /*bc90*/  BSSY B1, `(.L_x_510) ;  /* 0x0000006000017945 */ /* 0x000fe20003800000 */
[----:B------:R-:W-:Y:S01]  /*bca0*/  PLOP3.LUT P5, PT, P5, PT, PT, 0x8, 0x80 ;  /* 0x000000000080781c */ /* 0x000fe20002fae170 */
[----:B------:R-:W-:-:S12]  /*bcb0*/  IMAD.MOV.U32 R53, RZ, RZ, -0x1 ;  /* 0xffffffffff357424 */ /* 0x000fd800078e00ff */
[----:B------:R-:W-:Y:S05]  /*bcc0*/  WARPSYNC.COLLECTIVE R53, `(.L_x_511) ;  /* 0x0000000035087348 */ /* 0x000fea0003c00000 */
[----:B------:R-:W-:Y:S01]  /*bcd0*/  VOTE.ANY R53, PT, P5 ;  /* 0x0000000000357806 */ /* 0x000fe200028e0100 */
[----:B------:R-:W-:Y:S06]  /*bce0*/  ENDCOLLECTIVE ;  /* 0x000000000000791b */ /* 0x000fec0003800000 */
.L_x_511:
[----:B------:R-:W-:Y:S05]  /*bcf0*/  BSYNC B1 ;  /* 0x0000000000017941 */ /* 0x000fea0003800000 */
.L_x_510:
[----:B------:R-:W-:Y:S01]  /*bd00*/  LOP3.LUT R53, R53, 0x80000000, R51, 0xec, !PT ;  /* 0x8000000035357812 */ /* 0x000fe200078eec33 */
[----:B------:R-:W-:Y:S01]  /*bd10*/  IMAD.MOV.U32 R64, RZ, RZ, R44 ;  /* 0x000000ffff407224 */ /* 0x000fe200078e002c */
[----:B------:R-:W-:Y:S01]  /*bd20*/  ISETP.NE.AND P2, PT, R44, RZ, PT ;  /* 0x000000ff2c00720c */ /* 0x000fe20003f45270 */
[----:B------:R-:W-:Y:S02]  /*bd30*/  VIADD R65, R65, 0xffffffe0 ;  /* 0xffffffe041417836 */ /* 0x000fe40000000000 */
[----:B------:R-:W-:-:S05]  /*bd40*/  VIADD R62, R53, 0xffffffff ;  /* 0xffffffff353e7836 */ /* 0x000fca0000000000 */
[----:B------:R-:W-:Y:S01]  /*bd50*/  LOP3.LUT R66, R53, R62, RZ, 0xc, !PT ;  /* 0x0000003e35427212 */ /* 0x000fe200078e0cff */
[----:B------:R-:W-:Y:S02]  /*bd60*/  IMAD.MOV.U32 R62, RZ, RZ, 0x1 ;  /* 0x00000001ff3e7424 */ /* 0x000fe400078e00ff */
[----:B------:R-:W-:Y:S01]  /*bd70*/  IMAD.MOV.U32 R53, RZ, RZ, -0x1 ;  /* 0xffffffffff357424 */ /* 0x000fe200078e00ff */
[----:B------:R0:W1:Y:S06]  /*bd80*/  POPC R55, R66 ;  /* 0x0000004200377309 */ /* 0x00006c0000000000 */
[----:B01----:R-:W-:Y:S05]  /*bd90*/  WARPSYNC.COLLECTIVE R53, `(.L_x_512) ;  /* 0x0000000035087348 */ /* 0x003fea0003c00000 */
[----:B01----:R0:W1:Y:S02]  /*bda0*/  SHFL.DOWN P5, R66, R64, R62, R55 ;  /* 0x0800003e40427389 */ /* 0x00306400000a0037 */
[----:B01----:R-:W-:Y:S05]  /*bdb0*/  ENDCOLLECTIVE ;  /* 0x000000000000791b */ /* 0x003fea0003800000 */
.L_x_512:
[----:B------:R-:W-:Y:S01]  /*bdc0*/  ISETP.GE.AND P1, PT, R3, R55, PT ;  /* 0x000000370300720c */ /* 0x000fe20003f26270 */
[----:B------:R-:W-:Y:S02]  /*bdd0*/  IMAD.MOV.U32 R64, RZ, RZ, R45 ;  /* 0x000000ffff407224 */ /* 0x000fe400078e002d */
[----:B------:R-:W-:-:S10]  /*bde0*/  IMAD.MOV.U32 R67, RZ, RZ, R66 ;  /* 0x000000ffff437224 */ /* 0x000fd400078e0042 */
[----:B------:R-:W-:Y:S05]  /*bdf0*/  WARPSYNC.COLLECTIVE R53, `(.L_x_513) ;  /* 0x0000000035087348 */ /* 0x000fea0003c00000 */
[----:B------:R0:W1:Y:S02]  /*be00*/  SHFL.DOWN P5, R66, R64, R62, R55 ;  /* 0x0800003e40427389 */ /* 0x00006400000a0037 */
[----:B01----:R-:W-:Y:S05]  /*be10*/  ENDCOLLECTIVE ;  /* 0x000000000000791b */ /* 0x003fea0003800000 */
.L_x_513:
        /* <DEDUP_REMOVED lines=10> */
.L_x_514:
[----:B------:R-:W-:Y:S02]  /*bec0*/  IMAD.MOV.U32 R64, RZ, RZ, R45 ;  /* 0x000000ffff407224 */ /* 0x000fe400078e002d */
[----:B------:R-:W-:-:S07]  /*bed0*/  IMAD.MOV.U32 R67, RZ, RZ, R66 ;  /* 0x000000ffff437224 */ /* 0x000fce00078e0042 */
[----:B------:R-:W-:Y:S05]  /*bee0*/  WARPSYNC.COLLECTIVE R53, `(.L_x_515) ;  /* 0x0000000035087348 */ /* 0x000fea0003c00000 */
[----:B------:R0:W1:Y:S02]  /*bef0*/  SHFL.DOWN P5, R66, R64, R62, R55 ;  /* 0x0800003e40427389 */ /* 0x00006400000a0037 */
[----:B01----:R-:W-:Y:S05]  /*bf00*/  ENDCOLLECTIVE ;  /* 0x000000000000791b */ /* 0x003fea0003800000 */
.L_x_515:
[----:B------:R-:W-:-:S05]  /*bf10*/  VIADD R62, R3, 0x2 ;  /* 0x00000002033e7836 */ /* 0x000fca0000000000 */
[----:B------:R-:W-:Y:S01]  /*bf20*/  ISETP.GT.AND P1, PT, R62, R55, PT ;  /* 0x000000373e00720c */ /* 0x000fe20003f24270 */
[----:B------:R-:W-:-:S03]  /*bf30*/  IMAD.MOV.U32 R62, RZ, RZ, 0x4 ;  /* 0x00000004ff3e7424 */ /* 0x000fc600078e00ff */
[----:B------:R-:W-:Y:S02]  /*bf40*/  SEL R67, R67, RZ, !P1 ;  /* 0x000000ff43437207 */ /* 0x000fe40004800000 */
        /* <DEDUP_REMOVED lines=8> */
.L_x_516:
[----:B------:R-:W-:Y:S02]  /*bfd0*/  IMAD.MOV.U32 R64, RZ, RZ, R45 ;  /* 0x000000ffff407224 */ /* 0x000fe400078e002d */
[----:B------:R-:W-:-:S07]  /*bfe0*/  IMAD.MOV.U32 R67, RZ, RZ, R66 ;  /* 0x000000ffff437224 */ /* 0x000fce00078e0042 */
[----:B------:R-:W-:Y:S05]  /*bff0*/  WARPSYNC.COLLECTIVE R53, `(.L_x_517) ;  /* 0x0000000035087348 */ /* 0x000fea0003c00000 */
[----:B------:R0:W1:Y:S02]  /*c000*/  SHFL.DOWN P5, R66, R64, R62, R55 ;  /* 0x0800003e40427389 */ /* 0x00006400000a0037 */
[----:B01----:R-:W-:Y:S05]  /*c010*/  ENDCOLLECTIVE ;  /* 0x000000000000791b */ /* 0x003fea0003800000 */
.L_x_517:
[----:B------:R-:W-:-:S05]  /*c020*/  VIADD R62, R3, 0x4 ;  /* 0x00000004033e7836 */ /* 0x000fca0000000000 */
[----:B------:R-:W-:Y:S01]  /*c030*/  ISETP.GT.AND P1, PT, R62, R55, PT ;  /* 0x000000373e00720c */ /* 0x000fe20003f24270 */
[----:B------:R-:W-:-:S03]  /*c040*/  IMAD.MOV.U32 R62, RZ, RZ, 0x8 ;  /* 0x00000008ff3e7424 */ /* 0x000fc600078e00ff */
[----:B------:R-:W-:Y:S02]  /*c050*/  SEL R67, R67, RZ, !P1 ;  /* 0x000000ff43437207 */ /* 0x000fe40004800000 */
[----:B------:R-:W-:Y:S02]  /*c060*/  SEL R66, R66, RZ, !P2 ;  /* 0x000000ff42427207 */ /* 0x000fe40005000000 */
[----:B------:R-:W-:Y:S01]  /*c070*/  LOP3.LUT P2, R64, R44, RZ, R67, 0xfa, !PT ;  /* 0x000000ff2c407212 */ /* 0x000fe2000784fa43 */
[----:B------:R-:W-:Y:S01]  /*c080*/  VIADD R44, R3, 0x8 ;  /* 0x00000008032c7836 */ /* 0x000fe20000000000 */
[----:B------:R-:W-:-:S04]  /*c090*/  SEL R66, R66, RZ, !P1 ;  /* 0x000000ff42427207 */ /* 0x000fc80004800000 */
[----:B------:R-:W-:Y:S01]  /*c0a0*/  ISETP.GT.AND P3, PT, R44, R55, PT ;  /* 0x000000372c00720c */ /* 0x000fe20003f64270 */
[----:B------:R-:W-:-:S12]  /*c0b0*/  IMAD.IADD R45, R45, 0x1, R66 ;  /* 0x000000012d2d7824 */ /* 0x000fd800078e0242 */
[----:B------:R-:W-:Y:S05]  /*c0c0*/  WARPSYNC.COLLECTIVE R53, `(.L_x_518) ;  /* 0x0000000035087348 */ /* 0x000fea0003c00000 */
[----:B------:R0:W1:Y:S02]  /*c0d0*/  SHFL.DOWN P5, R66, R64, R62, R55 ;  /* 0x0800003e40427389 */ /* 0x00006400000a0037 */
[----:B01----:R-:W-:Y:S05]  /*c0e0*/  ENDCOLLECTIVE ;  /* 0x000000000000791b */ /* 0x003fea0003800000 */
.L_x_518:
[----:B------:R-:W-:-:S04]  /*c0f0*/  SEL R67, R66, RZ, !P3 ;  /* 0x000000ff42437207 */ /* 0x000fc80005800000 */
[----:B------:R-:W-:Y:S01]  /*c100*/  LOP3.LUT P1, R44, R64, RZ, R67, 0xfa, !PT ;  /* 0x000000ff402c7212 */ /* 0x000fe2000782fa43 */
[----:B------:R-:W-:-:S12]  /*c110*/  IMAD.MOV.U32 R64, RZ, RZ, R45 ;  /* 0x000000ffff407224 */ /* 0x000fd800078e002d */
[----:B------:R-:W-:Y:S05]  /*c120*/  WARPSYNC.COLLECTIVE R53, `(.L_x_519) ;  /* 0x0000000035087348 */ /* 0x000fea0003c00000 */
[----:B------:R0:W1:Y:S02]  /*c130*/  SHFL.DOWN P5, R66, R64, R62, R55 ;  /* 0x0800003e40427389 */ /* 0x00006400000a0037 */
[----:B01----:R-:W-:Y:S05]  /*c140*/  ENDCOLLECTIVE ;  /* 0x000000000000791b */ /* 0x003fea0003800000 */
.L_x_519:
[----:B------:R-:W-:Y:S02]  /*c150*/  IMAD.MOV.U32 R64, RZ, RZ, R44 ;  /* 0x000000ffff407224 */ /* 0x000fe400078e002c */
[----:B------:R-:W-:Y:S02]  /*c160*/  IMAD.MOV.U32 R62, RZ, RZ, 0x10 ;  /* 0x00000010ff3e7424 */ /* 0x000fe400078e00ff */
[----:B------:R-:W-:-:S05]  /*c170*/  IMAD.MOV.U32 R67, RZ, RZ, R66 ;  /* 0x000000ffff437224 */ /* 0x000fca00078e0042 */
[----:B------:R-:W-:-:S04]  /*c180*/  SEL R67, R67, RZ, !P2 ;  /* 0x000000ff43437207 */ /* 0x000fc80005000000 */
[----:B------:R-:W-:-:S05]  /*c190*/  SEL R66, R67, RZ, !P3 ;  /* 0x000000ff43427207 */ /* 0x000fca0005800000 */
[----:B------:R-:W-:-:S07]  /*c1a0*/  IMAD.IADD R45, R45, 0x1, R66 ;  /* 0x000000012d2d7824 */ /* 0x000fce00078e0242 */
[----:B------:R-:W-:Y:S05]  /*c1b0*/  WARPSYNC.COLLECTIVE R53, `(.L_x_520) ;  /* 0x0000000035087348 */ /* 0x000fea0003c00000 */
[----:B------:R0:W1:Y:S02]  /*c1c0*/  SHFL.DOWN P5, R66, R64, R62, R55 ;  /* 0x0800003e40427389 */ /* 0x00006400000a0037 */
[----:B01----:R-:W-:Y:S05]  /*c1d0*/  ENDCOLLECTIVE ;  /* 0x000000000000791b */ /* 0x003fea0003800000 */
.L_x_520:
[----:B------:R-:W-:Y:S02]  /*c1e0*/  IMAD.MOV.U32 R64, RZ, RZ, R45 ;  /* 0x000000ffff407224 */ /* 0x000fe400078e002d */
[----:B------:R-:W-:-:S07]  /*c1f0*/  IMAD.MOV.U32 R67, RZ, RZ, R66 ;  /* 0x000000ffff437224 */ /* 0x000fce00078e0042 */
[----:B------:R-:W-:Y:S05]  /*c200*/  WARPSYNC.COLLECTIVE R53, `(.L_x_521) ;  /* 0x0000000035087348 */ /* 0x000fea0003c00000 */
[----:B------:R0:W1:Y:S02]  /*c210*/  SHFL.DOWN P5, R66, R64, R62, R55 ;  /* 0x0800003e40427389 */ /* 0x00006400000a0037 */
[----:B01----:R-:W-:Y:S05]  /*c220*/  ENDCOLLECTIVE ;  /* 0x000000000000791b */ /* 0x003fea0003800000 */
.L_x_521:
[----:B------:R-:W-:-:S05]  /*c230*/  VIADD R62, R3, 0x10 ;  /* 0x00000010033e7836 */ /* 0x000fca0000000000 */
[----:B------:R-:W-:-:S04]  /*c240*/  ISETP.GT.AND P2, PT, R62, R55, PT ;  /* 0x000000373e00720c */ /* 0x000fc80003f44270 */
        /* <DEDUP_REMOVED lines=13> */
.L_x_522:
[----:B------:R-:W-:Y:S05]  /*c320*/  BRA `(.L_x_523) ;  /* 0xffffff8000387947 */ /* 0x000fea000383ffff */
.L_x_480:
[----:B------:R-:W-:Y:S01]  /*c330*/  BSSY B0, `(.L_x_524) ;  /* 0x0000006000007945 */ /* 0x000fe20003800000 */
[----:B------:R-:W-:Y:S01]  /*c340*/  PLOP3.LUT P5, PT, P5, PT, PT, 0x8, 0x80 ;  /* 0x000000000080781c */ /* 0x000fe20002fae170 */
[----:B------:R-:W-:-:S12]  /*c350*/  IMAD.MOV.U32 R53, RZ, RZ, -0x1 ;  /* 0xffffffffff357424 */ /* 0x000fd800078e00ff */
[----:B------:R-:W-:Y:S05]  /*c360*/  WARPSYNC.COLLECTIVE R53, `(.L_x_525) ;  /* 0x0000000035087348 */ /* 0x000fea0003c00000 */
[----:B------:R-:W-:Y:S01]  /*c370*/  VOTE.ANY P5, P5 ;  /* 0x0000000000ff7806 */ /* 0x000fe200028a0100 */
[----:B------:R-:W-:-:S12]  /*c380*/  ENDCOLLECTIVE ;  /* 0x000000000000791b */ /* 0x000fd80003800000 */
.L_x_525:
[----:B------:R-:W-:Y:S05]  /*c390*/  BSYNC B0 ;  /* 0x0000000000007941 */ /* 0x000fea0003800000 */
.L_x_524:
[----:B------:R-:W-:Y:S05]  /*c3a0*/  BRA `(.L_x_526) ;  /* 0xffffffd800707947 */ /* 0x000fea000383ffff */
.L_x_482:
[----:B------:R-:W-:Y:S01]  /*c3b0*/  BSSY B0, `(.L_x_527) ;  /* 0x0000006000007945 */ /* 0x000fe20003800000 */
[----:B------:R-:W-:Y:S01]  /*c3c0*/  PLOP3.LUT P5, PT, P5, PT, PT, 0x8, 0x80 ;  /* 0x000000000080781c */ /* 0x000fe20002fae170 */
[----:B------:R-:W-:-:S12]  /*c3d0*/  IMAD.MOV.U32 R53, RZ, RZ, -0x1 ;  /* 0xffffffffff357424 */ /* 0x000fd800078e00ff */
[----:B------:R-:W-:Y:S05]  /*c3e0*/  WARPSYNC.COLLECTIVE R53, `(.L_x_528) ;  /* 0x0000000035087348 */ /* 0x000fea0003c00000 */
[----:B------:R-:W-:Y:S01]  /*c3f0*/  VOTE.ANY R53, PT, P5 ;  /* 0x0000000000357806 */ /* 0x000fe200028e0100 */
[----:B------:R-:W-:Y:S06]  /*c400*/  ENDCOLLECTIVE ;  /* 0x000000000000791b */ /* 0x000fec0003800000 */
.L_x_528:
[----:B------:R-:W-:Y:S05]  /*c410*/  BSYNC B0 ;  /* 0x0000000000007941 */ /* 0x000fea0003800000 */
.L_x_527:
        /* <DEDUP_REMOVED lines=11> */
.L_x_529:
[----:B------:R-:W-:Y:S02]  /*c4d0*/  IMAD.MOV.U32 R64, RZ, RZ, R25 ;  /* 0x000000ffff407224 */ /* 0x000fe400078e0019 */
[----:B------:R-:W-:-:S07]  /*c4e0*/  IMAD.MOV.U32 R32, RZ, RZ, R66 ;  /* 0x000000ffff207224 */ /* 0x000fce00078e0042 */
[----:B------:R-:W-:Y:S05]  /*c4f0*/  WARPSYNC.COLLECTIVE R53, `(.L_x_530) ;  /* 0x0000000035087348 */ /* 0x000fea0003c00000 */
[----:B------:R0:W1:Y:S02]  /*c500*/  SHFL.DOWN P5, R66, R64, R62, R55 ;  /* 0x0800003e40427389 */ /* 0x00006400000a0037 */
[----:B01----:R-:W-:Y:S05]  /*c510*/  ENDCOLLECTIVE ;  /* 0x000000000000791b */ /* 0x003fea0003800000 */
.L_x_530:
        /* <DEDUP_REMOVED lines=13> */
.L_x_531:
[----:B------:R-:W-:Y:S02]  /*c5f0*/  IMAD.MOV.U32 R64, RZ, RZ, R40 ;  /* 0x000000ffff407224 */ /* 0x000fe400078e0028 */
[----:B------:R-:W-:-:S07]  /*c600*/  IMAD.MOV.U32 R25, RZ, RZ, R66 ;  /* 0x000000ffff197224 */ /* 0x000fce00078e0042 */
[----:B------:R-:W-:Y:S05]  /*c610*/  WARPSYNC.COLLECTIVE R53, `(.L_x_532) ;  /* 0x0000000035087348 */ /* 0x000fea0003c00000 */
[----:B------:R0:W1:Y:S02]  /*c620*/  SHFL.DOWN P5, R66, R64, R62, R55 ;  /* 0x0800003e40427389 */ /* 0x00006400000a0037 */
[----:B01----:R-:W-:Y:S05]  /*c630*/  ENDCOLLECTIVE ;  /* 0x000000000000791b */ /* 0x003fea0003800000 */
.L_x_532:
        /* <DEDUP_REMOVED lines=12> */
.L_x_533:
[----:B------:R-:W-:Y:S02]  /*c700*/  IMAD.MOV.U32 R64, RZ, RZ, R30 ;  /* 0x000000ffff407224 */ /* 0x000fe400078e001e */
[----:B------:R-:W-:-:S07]  /*c710*/  IMAD.MOV.U32 R25, RZ, RZ, R66 ;  /* 0x000000ffff197224 */ /* 0x000fce00078e0042 */
[----:B------:R-:W-:Y:S05]  /*c720*/  WARPSYNC.COLLECTIVE R53, `(.L_x_534) ;  /* 0x0000000035087348 */ /* 0x000fea0003c00000 */
[----:B------:R0:W1:Y:S02]  /*c730*/  SHFL.DOWN P5, R66, R64, R62, R55 ;  /* 0x0800003e40427389 */ /* 0x00006400000a0037 */
[----:B01----:R-:W-:Y:S05]  /*c740*/  ENDCOLLECTIVE ;  /* 0x000000000000791b */ /* 0x003fea0003800000 */
.L_x_534:
        /* <DEDUP_REMOVED lines=9> */
[----:B------:R-:W0:Y:S01]  /*c7e0*/  LDC.64 R38, c[0x0][0x3a8] ;  /* 0x0000ea00ff267b82 */ /* 0x000e220000000a00 */
[----:B------:R-:W-:-:S07]  /*c7f0*/  VIADD R30, R2, 0x10 ;  /* 0x00000010021e7836 */ /* 0x000fce0000000000 */
[----:B0-----:R-:W-:Y:S05]  /*c800*/  WARPSYNC.COLLECTIVE R53, `(.L_x_535) ;  /* 0x0000000035087348 */ /* 0x001fea0003c00000 */
[----:B------:R1:W2:Y:S02]  /*c810*/  SHFL.DOWN P5, R66, R64, R62, R55 ;  /* 0x0800003e40427389 */ /* 0x0002a400000a0037 */
[----:B012---:R-:W-:Y:S05]  /*c820*/  ENDCOLLECTIVE ;  /* 0x000000000000791b */ /* 0x007fea0003800000 */
.L_x_535:
[----:B------:R-:W-:Y:S02]  /*c830*/  IMAD.MOV.U32 R64, RZ, RZ, R40 ;  /* 0x000000ffff407224 */ /* 0x000fe400078e0028 */
[----:B------:R-:W-:-:S07]  /*c840*/  IMAD.MOV.U32 R25, RZ, RZ, R66 ;  /* 0x000000ffff197224 */ /* 0x000fce00078e0042 */
[----:B------:R-:W-:Y:S05]  /*c850*/  WARPSYNC.COLLECTIVE R53, `(.L_x_536) ;  /* 0x0000000035087348 */ /* 0x000fea0003c00000 */
[----:B------:R0:W1:Y:S02]  /*c860*/  SHFL.DOWN P5, R66, R64, R62, R55 ;  /* 0x0800003e40427389 */ /* 0x00006400000a0037 */
[----:B01----:R-:W-:Y:S05]  /*c870*/  ENDCOLLECTIVE ;  /* 0x000000000000791b */ /* 0x003fea0003800000 */
.L_x_536:
        /* <DEDUP_REMOVED lines=9> */
[----:B------:R-:W-:-:S08]  /*c910*/  IMAD.MOV.U32 R64, RZ, RZ, R24 ;  /* 0x000000ffff407224 */ /* 0x000fd000078e0018 */
[----:B------:R-:W-:Y:S05]  /*c920*/  WARPSYNC.COLLECTIVE R53, `(.L_x_537) ;  /* 0x0000000035087348 */ /* 0x000fea0003c00000 */
[----:B------:R0:W1:Y:S02]  /*c930*/  SHFL.DOWN P5, R66, R64, R62, R55 ;  /* 0x0800003e40427389 */ /* 0x00006400000a0037 */
[----:B01----:R-:W-:Y:S05]  /*c940*/  ENDCOLLECTIVE ;  /* 0x000000000000791b */ /* 0x003fea0003800000 */
.L_x_537:
[----:B------:R-:W-:Y:S02]  /*c950*/  IMAD.MOV.U32 R64, RZ, RZ, R42 ;  /* 0x000000ffff407224 */ /* 0x000fe400078e002a */
[----:B------:R-:W-:-:S07]  /*c960*/  IMAD.MOV.U32 R25, RZ, RZ, R66 ;  /* 0x000000ffff197224 */ /* 0x000fce00078e0042 */
[----:B------:R-:W-:Y:S05]  /*c970*/  WARPSYNC.COLLECTIVE R53, `(.L_x_538) ;  /* 0x0000000035087348 */ /* 0x000fea0003c00000 */
[----:B------:R0:W1:Y:S02]  /*c980*/  SHFL.DOWN P5, R66, R64, R62, R55 ;  /* 0x0800003e40427389 */ /* 0x00006400000a0037 */
[----:B01----:R-:W-:Y:S05]  /*c990*/  ENDCOLLECTIVE ;  /* 0x000000000000791b */ /* 0x003fea0003800000 */
.L_x_538:
        /* <DEDUP_REMOVED lines=13> */
.L_x_539:
[----:B------:R-:W-:Y:S05]  /*ca70*/  BRA `(.L_x_540) ;  /* 0xffffffd400c07947 */ /* 0x000fea000383ffff */
.L_x_484:
[----:B------:R-:W-:Y:S01]  /*ca80*/  BSSY B0, `(.L_x_541) ;  /* 0x0000006000007945 */ /* 0x000fe20003800000 */
[----:B------:R-:W-:Y:S01]  /*ca90*/  PLOP3.LUT P5, PT, P5, PT, PT, 0x8, 0x80 ;  /* 0x000000000080781c */ /* 0x000fe20002fae170 */
[----:B------:R-:W-:-:S12]  /*caa0*/  IMAD.MOV.U32 R53, RZ, RZ, -0x1 ;  /* 0xffffffffff357424 */ /* 0x000fd800078e00ff */
[----:B------:R-:W-:Y:S05]  /*cab0*/  WARPSYNC.COLLECTIVE R53, `(.L_x_542) ;  /* 0x0000000035087348 */ /* 0x000fea0003c00000 */
[----:B------:R-:W-:Y:S01]  /*cac0*/  VOTE.ANY P5, P5 ;  /* 0x0000000000ff7806 */ /* 0x000fe200028a0100 */
[----:B------:R-:W-:-:S12]  /*cad0*/  ENDCOLLECTIVE ;  /* 0x000000000000791b */ /* 0x000fd80003800000 */
.L_x_542:
[----:B------:R-:W-:Y:S05]  /*cae0*/  BSYNC B0 ;  /* 0x0000000000007941 */ /* 0x000fea0003800000 */
.L_x_541:
[----:B------:R-:W-:Y:S05]  /*caf0*/  BRA `(.L_x_543) ;  /* 0xffffffd8002c7947 */ /* 0x000fea000383ffff */
.L_x_486:
[----:B------:R-:W-:Y:S01]  /*cb00*/  BSSY B0, `(.L_x_544) ;  /* 0x0000006000007945 */ /* 0x000fe20003800000 */
[----:B------:R-:W-:Y:S01]  /*cb10*/  PLOP3.LUT P5, PT, P5, PT, PT, 0x8, 0x80 ;  /* 0x000000000080781c */ /* 0x000fe20002fae170 */
[----:B------:R-:W-:-:S12]  /*cb20*/  IMAD.MOV.U32 R53, RZ, RZ, -0x1 ;  /* 0xffffffffff357424 */ /* 0x000fd800078e00ff */
[----:B------:R-:W-:Y:S05]  /*cb30*/  WARPSYNC.COLLECTIVE R53, `(.L_x_545) ;  /* 0x0000000035087348 */ /* 0x000fea0003c00000 */
[----:B------:R-:W-:Y:S01]  /*cb40*/  VOTE.ANY R53, PT, P5 ;  /* 0x0000000000357806 */ /* 0x000fe200028e0100 */
[----:B------:R-:W-:Y:S06]  /*cb50*/  ENDCOLLECTIVE ;  /* 0x000000000000791b */ /* 0x000fec0003800000 */
.L_x_545:
[----:B------:R-:W-:Y:S05]  /*cb60*/  BSYNC B0 ;  /* 0x0000000000007941 */ /* 0x000fea0003800000 */
.L_x_544:
        /* <DEDUP_REMOVED lines=11> */
.L_x_546:
[----:B------:R-:W-:Y:S02]  /*cc20*/  IMAD.MOV.U32 R64, RZ, RZ, R25 ;  /* 0x000000ffff407224 */ /* 0x000fe400078e0019 */
[----:B------:R-:W-:-:S07]  /*cc30*/  IMAD.MOV.U32 R43, RZ, RZ, R66 ;  /* 0x000000ffff2b7224 */ /* 0x000fce00078e0042 */
[----:B------:R-:W-:Y:S05]  /*cc40*/  WARPSYNC.COLLECTIVE R53, `(.L_x_547) ;  /* 0x0000000035087348 */ /* 0x000fea0003c00000 */
[----:B------:R0:W1:Y:S02]  /*cc50*/  SHFL.DOWN P5, R66, R64, R62, R55 ;  /* 0x0800003e40427389 */ /* 0x00006400000a0037 */
[----:B01----:R-:W-:Y:S05]  /*cc60*/  ENDCOLLECTIVE ;  /* 0x000000000000791b */ /* 0x003fea0003800000 */
.L_x_547:
        /* <DEDUP_REMOVED lines=13> */
.L_x_548:
[----:B------:R-:W-:Y:S02]  /*cd40*/  IMAD.MOV.U32 R64, RZ, RZ, R50 ;  /* 0x000000ffff407224 */ /* 0x000fe400078e0032 */
[----:B------:R-:W-:-:S07]  /*cd50*/  IMAD.MOV.U32 R25, RZ, RZ, R66 ;  /* 0x000000ffff197224 */ /* 0x000fce00078e0042 */
[----:B------:R-:W-:Y:S05]  /*cd60*/  WARPSYNC.COLLECTIVE R53, `(.L_x_549) ;  /* 0x0000000035087348 */ /* 0x000fea0003c00000 */
[----:B------:R0:W1:Y:S02]  /*cd70*/  SHFL.DOWN P5, R66, R64, R62, R55 ;  /* 0x0800003e40427389 */ /* 0x00006400000a0037 */
[----:B01----:R-:W-:Y:S05]  /*cd80*/  ENDCOLLECTIVE ;  /* 0x000000000000791b */ /* 0x003fea0003800000 */
.L_x_549:
        /* <DEDUP_REMOVED lines=12> */
.L_x_550:
[----:B------:R-:W-:Y:S02]  /*ce50*/  IMAD.MOV.U32 R64, RZ, RZ, R42 ;  /* 0x000000ffff407224 */ /* 0x000fe400078e002a */
[----:B------:R-:W-:-:S07]  /*ce60*/  IMAD.MOV.U32 R25, RZ, RZ, R66 ;  /* 0x000000ffff197224 */ /* 0x000fce00078e0042 */
[----:B------:R-:W-:Y:S05]  /*ce70*/  WARPSYNC.COLLECTIVE R53, `(.L_x_551) ;  /* 0x0000000035087348 */ /* 0x000fea0003c00000 */
[----:B------:R0:W1:Y:S02]  /*ce80*/  SHFL.DOWN P5, R66, R64, R62, R55 ;  /* 0x0800003e40427389 */ /* 0x00006400000a0037 */
[----:B01----:R-:W-:Y:S05]  /*ce90*/  ENDCOLLECTIVE ;  /* 0x000000000000791b */ /* 0x003fea0003800000 */
.L_x_551:
        /* <DEDUP_REMOVED lines=12> */
.L_x_552:
[----:B------:R-:W-:Y:S02]  /*cf60*/  IMAD.MOV.U32 R64, RZ, RZ, R50 ;  /* 0x000000ffff407224 */ /* 0x000fe400078e0032 */
[----:B------:R-:W-:-:S07]  /*cf70*/  IMAD.MOV.U32 R25, RZ, RZ, R66 ;  /* 0x000000ffff197224 */ /* 0x000fce00078e0042 */
[----:B------:R-:W-:Y:S05]  /*cf80*/  WARPSYNC.COLLECTIVE R53, `(.L_x_553) ;  /* 0x0000000035087348 */ /* 0x000fea0003c00000 */
[----:B------:R0:W1:Y:S02]  /*cf90*/  SHFL.DOWN P5, R66, R64, R62, R55 ;  /* 0x0800003e40427389 */ /* 0x00006400000a0037 */
[----:B01----:R-:W-:Y:S05]  /*cfa0*/  ENDCOLLECTIVE ;  /* 0x000000000000791b */ /* 0x003fea0003800000 */
.L_x_553:
        /* <DEDUP_REMOVED lines=12> */
.L_x_554:
[----:B------:R-:W-:Y:S02]  /*d070*/  IMAD.MOV.U32 R64, RZ, RZ, R24 ;  /* 0x000000ffff407224 */ /* 0x000fe400078e0018 */
[----:B------:R-:W-:-:S07]  /*d080*/  IMAD.MOV.U32 R42, RZ, RZ, R66 ;  /* 0x000000ffff2a7224 */ /* 0x000fce00078e0042 */
[----:B------:R-:W-:Y:S05]  /*d090*/  WARPSYNC.COLLECTIVE R53, `(.L_x_555) ;  /* 0x0000000035087348 */ /* 0x000fea0003c00000 */
[----:B------:R0:W1:Y:S02]  /*d0a0*/  SHFL.DOWN P5, R66, R64, R62, R55 ;  /* 0x0800003e40427389 */ /* 0x00006400000a0037 */
[----:B01----:R-:W-:Y:S05]  /*d0b0*/  ENDCOLLECTIVE ;  /* 0x000000000000791b */ /* 0x003fea0003800000 */
.L_x_555:
        /* <DEDUP_REMOVED lines=14> */
.L_x_556:
[----:B------:R-:W-:Y:S05]  /*d1a0*/  BRA `(.L_x_557) ;  /* 0xffffffd4007c7947 */ /* 0x000fea000383ffff */
.L_x_558:
        /* <DEDUP_REMOVED lines=13> */
.L_x_568:


//--------------------- .text._ZN3cub18CUB_300001_SM_10006detail11scan_by_key25DeviceScanByKeyInitKernelINS0_24ReduceByKeyScanTileStateIjiLb1EEEN6thrust24THRUST_300001_SM_1000_NS18transform_iteratorI6RowKeyNS7_17counting_iteratorIiNS7_11use_defaultESB_SB_EESB_SB_EEjEEvT_T0_PN4cuda3std3__415iterator_traitsISF_vE10value_typeET1_i --------------------------
	.section	.text._ZN3cub18CUB_300001_SM_10006detail11scan_by_key25DeviceScanByKeyInitKernelINS0_24ReduceByKeyScanTileStateIjiLb1EEEN6thrust24THRUST_300001_SM_1000_NS18transform_iteratorI6RowKeyNS7_17counting_iteratorIiNS7_11use_defaultESB_SB_EESB_SB_EEjEEvT_T0_PN4cuda3std3__415iterator_traitsISF_vE10value_typeET1_i,"ax",@progbits
	.align	128
        .global         _ZN3cub18CUB_300001_SM_10006detail11scan_by_key25DeviceScanByKeyInitKernelINS0_24ReduceByKeyScanTileStateIjiLb1EEEN6thrust24THRUST_300001_SM_1000_NS18transform_iteratorI6RowKeyNS7_17counting_iteratorIiNS7_11use_defaultESB_SB_EESB_SB_EEjEEvT_T0_PN4cuda3std3__415iterator_traitsISF_vE10value_typeET1_i
        .type           _ZN3cub18CUB_300001_SM_10006detail11scan_by_key25DeviceScanByKeyInitKernelINS0_24ReduceByKeyScanTileStateIjiLb1EEEN6thrust24THRUST_300001_SM_1000_NS18transform_iteratorI6RowKeyNS7_17counting_iteratorIiNS7_11use_defaultESB_SB_EESB_SB_EEjEEvT_T0_PN4cuda3std3__415iterator_traitsISF_vE10value_typeET1_i,@function
        .size           _ZN3cub18CUB_300001_SM_10006detail11scan_by_key25DeviceScanByKeyInitKernelINS0_24ReduceByKeyScanTileStateIjiLb1EEEN6thrust24THRUST_300001_SM_1000_NS18transform_iteratorI6RowKeyNS7_17counting_iteratorIiNS7_11use_defaultESB_SB_EESB_SB_EEjEEvT_T0_PN4cuda3std3__415iterator_traitsISF_vE10value_typeET1_i,(.L_x_569 - _ZN3cub18CUB_300001_SM_10006detail11scan_by_key25DeviceScanByKeyInitKernelINS0_24ReduceByKeyScanTileStateIjiLb1EEEN6thrust24THRUST_300001_SM_1000_NS18transform_iteratorI6RowKeyNS7_17counting_iteratorIiNS7_11use_defaultESB_SB_EESB_SB_EEjEEvT_T0_PN4cuda3std3__415iterator_traitsISF_vE10value_typeET1_i)
        .other          _ZN3cub18CUB_300001_SM_10006detail11scan_by_key25DeviceScanByKeyInitKernelINS0_24ReduceByKeyScanTileStateIjiLb1EEEN6thrust24THRUST_300001_SM_1000_NS18transform_iteratorI6RowKeyNS7_17counting_iteratorIiNS7_11use_defaultESB_SB_EESB_SB_EEjEEvT_T0_PN4cuda3std3__415iterator_traitsISF_vE10value_typeET1_i,@"STO_CUDA_ENTRY STV_DEFAULT"
_ZN3cub18CUB_300001_SM_10006detail11scan_by_key25DeviceScanByKeyInitKernelINS0_24ReduceByKeyScanTileStateIjiLb1EEEN6thrust24THRUST_300001_SM_1000_NS18transform_iteratorI6RowKeyNS7_17counting_iteratorIiNS7_11use_defaultESB_SB_EESB_SB_EEjEEvT_T0_PN4cuda3std3__415iterator_traitsISF_vE10value_typeET1_i:
.text._ZN3cub18CUB_300001_SM_10006detail11scan_by_key25DeviceScanByKeyInitKernelINS0_24ReduceByKeyScanTileStateIjiLb1EEEN6thrust24THRUST_300001_SM_1000_NS18transform_iteratorI6RowKeyNS7_17counting_iteratorIiNS7_11use_defaultESB_SB_EESB_SB_EEjEEvT_T0_PN4cuda3std3__415iterator_traitsISF_vE10value_typeET1_i:
        /* <DEDUP_REMOVED lines=53> */
.L_x_559:
        /* <DEDUP_REMOVED lines=11> */
.L_x_569:


//--------------------- .text._ZN3cub18CUB_300001_SM_10006detail11EmptyKernelIvEEvv --------------------------
	.section	.text._ZN3cub18CUB_300001_SM_10006detail11EmptyKernelIvEEvv,"ax",@progbits
	.align	128
        .global         _ZN3cub18CUB_300001_SM_10006detail11EmptyKernelIvEEvv
        .type           _ZN3cub18CUB_300001_SM_10006detail11EmptyKernelIvEEvv,@function
        .size           _ZN3cub18CUB_300001_SM_10006detail11EmptyKernelIvEEvv,(.L_x_570 - _ZN3cub18CUB_300001_SM_10006detail11EmptyKernelIvEEvv)
        .other          _ZN3cub18CUB_300001_SM_10006detail11EmptyKernelIvEEvv,@"STO_CUDA_ENTRY STV_DEFAULT"
_ZN3cub18CUB_300001_SM_10006detail11EmptyKernelIvEEvv:
.text._ZN3cub18CUB_300001_SM_10006detail11EmptyKernelIvEEvv:
[----:B------:R-:W-:Y:S01]  /*0000*/  LDC R1, c[0x0][0x37c] ;  /* 0x0000df00ff017b82 */ /* 0x000fe20000000800 */
[----:B------:R-:W-:Y:S05]  /*0010*/  EXIT ;  /* 0x000000000000794d */ /* 0x000fea0003800000 */
.L_x_560:
        /* <DEDUP_REMOVED lines=14> */
.L_x_570:


//--------------------- .text._Z12transpose32uPKjPjii --------------------------
	.section	.text._Z12transpose32uPKjPjii,"ax",@progbits
	.align	128
        .global         _Z12transpose32uPKjPjii
        .type           _Z12transpose32uPKjPjii,@function
        .size           _Z12transpose32uPKjPjii,(.L_x_571 - _Z12transpose32uPKjPjii)
        .other          _Z12transpose32uPKjPjii,@"STO_CUDA_ENTRY STV_DEFAULT"
_Z12transpose32uPKjPjii:
.text._Z12transpose32uPKjPjii:
[----:B------:R-:W-:Y:S01]  /*0000*/  LDC R1, c[0x0][0x37c] ;  /* 0x0000df00ff017b82 */ /* 0x000fe20000000800 */
[----:B------:R-:W0:Y:S01]  /*0010*/  S2R R8, SR_TID.Y ;  /* 0x0000000000087919 */ /* 0x000e220000002200 */
[----:B------:R-:W1:Y:S01]  /*0020*/  LDCU.64 UR6, c[0x0][0x390] ;  /* 0x00007200ff0677ac */ /* 0x000e620008000a00 */
[----:B------:R-:W0:Y:S01]  /*0030*/  S2R R9, SR_CTAID.Y ;  /* 0x0000000000097919 */ /* 0x000e220000002600 */
[----:B------:R-:W2:Y:S01]  /*0040*/  LDCU.64 UR4, c[0x0][0x358] ;  /* 0x00006b00ff0477ac */ /* 0x000ea20008000a00 */
[----:B------:R-:W3:Y:S01]  /*0050*/  S2R R7, SR_CTAID.X ;  /* 0x0000000000077919 */ /* 0x000ee20000002500 */
[----:B------:R-:W3:Y:S01]  /*0060*/  S2R R6, SR_TID.X ;  /* 0x0000000000067919 */ /* 0x000ee20000002100 */
[----:B0-----:R-:W-:-:S05]  /*0070*/  IMAD R5, R9, 0x20, R8 ;  /* 0x0000002009057824 */ /* 0x001fca00078e0208 */
[----:B-1----:R-:W-:Y:S01]  /*0080*/  ISETP.GE.AND P0, PT, R5, UR7, PT ;  /* 0x0000000705007c0c */ /* 0x002fe2000bf06270 */
[----:B---3--:R-:W-:-:S05]  /*0090*/  IMAD R0, R7, 0x20, R6 ;  /* 0x0000002007007824 */ /* 0x008fca00078e0206 */
[----:B------:R-:W-:-:S13]  /*00a0*/  ISETP.GE.OR P0, PT, R0, UR6, P0 ;  /* 0x0000000600007c0c */ /* 0x000fda0008706670 */
[----:B------:R-:W0:Y:S01]  /*00b0*/  @!P0 LDC.64 R2, c[0x0][0x380] ;  /* 0x0000e000ff028b82 */ /* 0x000e220000000a00 */
[----:B------:R-:W-:-:S04]  /*00c0*/  @!P0 IMAD R5, R5, UR6, R0 ;  /* 0x0000000605058c24 */ /* 0x000fc8000f8e0200 */
[----:B0-----:R-:W-:-:S06]  /*00d0*/  @!P0 IMAD.WIDE R2, R5, 0x4, R2 ;  /* 0x0000000405028825 */ /* 0x001fcc00078e0202 */
[----:B--2---:R-:W2:Y:S01]  /*00e0*/  @!P0 LDG.E.CONSTANT R2, desc[UR4][R2.64] ;  /* 0x0000000402028981 */ /* 0x004ea2000c1e9900 */
[----:B------:R-:W-:Y:S01]  /*00f0*/  @!P0 MOV R0, 0x400 ;  /* 0x0000040000008802 */ /* 0x000fe20000000f00 */
[----:B------:R-:W-:Y:S01]  /*0100*/  IMAD R7, R7, 0x20, R8 ;  /* 0x0000002007077824 */ /* 0x000fe200078e0208 */
[----:B------:R-:W-:Y:S01]  /*0110*/  LEA R4, R9, R6, 0x5 ;  /* 0x0000000609047211 */ /* 0x000fe200078e28ff */
[----:B------:R-:W0:Y:S03]  /*0120*/  @!P0 S2R R5, SR_CgaCtaId ;  /* 0x0000000000058919 */ /* 0x000e260000008800 */
[----:B------:R-:W-:-:S04]  /*0130*/  ISETP.GE.AND P1, PT, R4, UR7, PT ;  /* 0x0000000704007c0c */ /* 0x000fc8000bf26270 */
[----:B------:R-:W-:Y:S02]  /*0140*/  ISETP.GE.OR P1, PT, R7, UR6, P1 ;  /* 0x0000000607007c0c */ /* 0x000fe40008f26670 */
[----:B0-----:R-:W-:-:S05]  /*0150*/  @!P0 LEA R0, R5, R0, 0x18 ;  /* 0x0000000005008211 */ /* 0x001fca00078ec0ff */
[----:B------:R-:W-:-:S05]  /*0160*/  @!P0 IMAD R0, R8, 0x84, R0 ;  /* 0x0000008408008824 */ /* 0x000fca00078e0200 */
[----:B------:R-:W-:-:S05]  /*0170*/  @!P0 LEA R5, R6, R0, 0x2 ;  /* 0x0000000006058211 */ /* 0x000fca00078e10ff */
[----:B--2---:R0:W-:Y:S01]  /*0180*/  @!P0 STS [R5], R2 ;  /* 0x0000000205008388 */ /* 0x0041e20000000800 */
[----:B------:R-:W-:Y:S06]  /*0190*/  BAR.SYNC.DEFER_BLOCKING 0x0 ;  /* 0x0000000000007b1d */ /* 0x000fec0000010000 */
[----:B------:R-:W-:Y:S05]  /*01a0*/  @P1 EXIT ;  /* 0x000000000000194d */ /* 0x000fea0003800000 */
[----:B------:R-:W1:Y:S01]  /*01b0*/  S2R R3, SR_CgaCtaId ;  /* 0x0000000000037919 */ /* 0x000e620000008800 */
[----:B------:R-:W-:Y:S01]  /*01c0*/  MOV R0, 0x400 ;  /* 0x0000040000007802 */ /* 0x000fe20000000f00 */
[----:B------:R-:W-:-:S03]  /*01d0*/  IMAD R7, R7, UR7, R4 ;  /* 0x0000000707077c24 */ /* 0x000fc6000f8e0204 */
[----:B-1----:R-:W-:-:S05]  /*01e0*/  LEA R3, R3, R0, 0x18 ;  /* 0x0000000003037211 */ /* 0x002fca00078ec0ff */
[----:B------:R-:W-:Y:S02]  /*01f0*/  IMAD R0, R6, 0x84, R3 ;  /* 0x0000008406007824 */ /* 0x000fe400078e0203 */
[----:B0-----:R-:W0:Y:S02]  /*0200*/  LDC.64 R2, c[0x0][0x388] ;  /* 0x0000e200ff027b82 */ /* 0x001e240000000a00 */
[----:B------:R-:W-:-:S05]  /*0210*/  IMAD R0, R8, 0x4, R0 ;  /* 0x0000000408007824 */ /* 0x000fca00078e0200 */
[----:B------:R-:W1:Y:S01]  /*0220*/  LDS R5, [R0] ;  /* 0x0000000000057984 */ /* 0x000e620000000800 */
[----:B0-----:R-:W-:-:S05]  /*0230*/  IMAD.WIDE R2, R7, 0x4, R2 ;  /* 0x0000000407027825 */ /* 0x001fca00078e0202 */
[----:B-1----:R-:W-:Y:S01]  /*0240*/  STG.E desc[UR4][R2.64], R5 ;  /* 0x0000000502007986 */ /* 0x002fe2000c101904 */
[----:B------:R-:W-:Y:S05]  /*0250*/  EXIT ;  /* 0x000000000000794d */ /* 0x000fea0003800000 */
.L_x_561:
        /* <DEDUP_REMOVED lines=10> */
.L_x_571:


//--------------------- .nv.shared._ZN3cub18CUB_300001_SM_10006detail11scan_by_key21DeviceScanByKeyKernelINS2_10policy_hubIN6thrust24THRUST_300001_SM_1000_NS18transform_iteratorI12RowKeyStrideNS6_17counting_iteratorIiNS6_11use_defaultESA_SA_EESA_SA_EEjjN4cuda3std3__44plusIvEEE10Policy1000ESC_PjSK_NS0_24ReduceByKeyScanTileStateIjiLb1EEENSF_8equal_toIvEESH_NS0_8NullTypeEmjiEEvT0_PT9_T1_T2_T3_iT4_T5_T6_T7_ --------------------------
	.section	.nv.shared._ZN3cub18CUB_300001_SM_10006detail11scan_by_key21DeviceScanByKeyKernelINS2_10policy_hubIN6thrust24THRUST_300001_SM_1000_NS18transform_iteratorI12RowKeyStrideNS6_17counting_iteratorIiNS6_11use_defaultESA_SA_EESA_SA_EEjjN4cuda3std3__44plusIvEEE10Policy1000ESC_PjSK_NS0_24ReduceByKeyScanTileStateIjiLb1EEENSF_8equal_toIvEESH_NS0_8NullTypeEmjiEEvT0_PT9_T1_T2_T3_iT4_T5_T6_T7_,"aw",@nobits
	.sectionflags	@""
	.align	16
.nv.shared._ZN3cub18CUB_300001_SM_10006detail11scan_by_key21DeviceScanByKeyKernelINS2_10policy_hubIN6thrust24THRUST_300001_SM_1000_NS18transform_iteratorI12RowKeyStrideNS6_17counting_iteratorIiNS6_11use_defaultESA_SA_EESA_SA_EEjjN4cuda3std3__44plusIvEEE10Policy1000ESC_PjSK_NS0_24ReduceByKeyScanTileStateIjiLb1EEENSF_8equal_toIvEESH_NS0_8NullTypeEmjiEEvT0_PT9_T1_T2_T3_iT4_T5_T6_T7_:
	.zero		18960


//--------------------- .nv.shared.reserved.0     --------------------------
	.section	.nv.shared.reserved.0,"aw",@nobits
	.weak		__nv_reservedSMEM_offset_0_alias
	.size		__nv_reservedSMEM_offset_0_alias, 0, 64
	.other		__nv_reservedSMEM_offset_0_alias,@"STO_CUDA_RESERVED_SHARED STV_DEFAULT"
__nv_reservedSMEM_offset_0_alias:
	.zero		0
	.zero		64


//--------------------- .nv.global                --------------------------
	.section	.nv.global,"aw",@nobits
.nv.global:
	.type		_ZN34_INTERNAL_f34273fe_4_k_cu_b1d803d36thrust24THRUST_300001_SM_1000_NS3seqE,@object
	.size		_ZN34_INTERNAL_f34273fe_4_k_cu_b1d803d36thrust24THRUST_300001_SM_1000_NS3seqE,(_ZN34_INTERNAL_f34273fe_4_k_cu_b1d803d34cuda3std3__48in_placeE - _ZN34_INTERNAL_f34273fe_4_k_cu_b1d803d36thrust24THRUST_300001_SM_1000_NS3seqE)
_ZN34_INTERNAL_f34273fe_4_k_cu_b1d803d36thrust24THRUST_300001_SM_1000_NS3seqE:
	.zero		1
	.type		_ZN34_INTERNAL_f34273fe_4_k_cu_b1d803d34cuda3std3__48in_placeE,@object
	.size		_ZN34_INTERNAL_f34273fe_4_k_cu_b1d803d34cuda3std3__48in_placeE,(_ZN34_INTERNAL_f34273fe_4_k_cu_b1d803d34cuda3std6ranges3__45__cpo4sizeE - _ZN34_INTERNAL_f34273fe_4_k_cu_b1d803d34cuda3std3__48in_placeE)
_ZN34_INTERNAL_f34273fe_4_k_cu_b1d803d34cuda3std3__48in_placeE:
	.zero		1
	.type		_ZN34_INTERNAL_f34273fe_4_k_cu_b1d803d34cuda3std6ranges3__45__cpo4sizeE,@object
	.size		_ZN34_INTERNAL_f34273fe_4_k_cu_b1d803d34cuda3std6ranges3__45__cpo4sizeE,(_ZN34_INTERNAL_f34273fe_4_k_cu_b1d803d36thrust24THRUST_300001_SM_1000_NS12placeholders2_3E - _ZN34_INTERNAL_f34273fe_4_k_cu_b1d803d34cuda3std6ranges3__45__cpo4sizeE)
_ZN34_INTERNAL_f34273fe_4_k_cu_b1d803d34cuda3std6ranges3__45__cpo4sizeE:
	.zero		1
	.type		_ZN34_INTERNAL_f34273fe_4_k_cu_b1d803d36thrust24THRUST_300001_SM_1000_NS12placeholders2_3E,@object
	.size		_ZN34_INTERNAL_f34273fe_4_k_cu_b1d803d36thrust24THRUST_300001_SM_1000_NS12placeholders2_3E,(_ZN34_INTERNAL_f34273fe_4_k_cu_b1d803d34cuda3std3__45__cpo6cbeginE - _ZN34_INTERNAL_f34273fe_4_k_cu_b1d803d36thrust24THRUST_300001_SM_1000_NS12placeholders2_3E)
_ZN34_INTERNAL_f34273fe_4_k_cu_b1d803d36thrust24THRUST_300001_SM_1000_NS12placeholders2_3E:
	.zero		1
	.type		_ZN34_INTERNAL_f34273fe_4_k_cu_b1d803d34cuda3std3__45__cpo6cbeginE,@object
	.size		_ZN34_INTERNAL_f34273fe_4_k_cu_b1d803d34cuda3std3__45__cpo6cbeginE,(_ZN34_INTERNAL_f34273fe_4_k_cu_b1d803d34cuda3std6ranges3__45__cpo6cbeginE - _ZN34_INTERNAL_f34273fe_4_k_cu_b1d803d34cuda3std3__45__cpo6cbeginE)
_ZN34_INTERNAL_f34273fe_4_k_cu_b1d803d34cuda3std3__45__cpo6cbeginE:
	.zero		1
	.type		_ZN34_INTERNAL_f34273fe_4_k_cu_b1d803d34cuda3std6ranges3__45__cpo6cbeginE,@object
	.size		_ZN34_INTERNAL_f34273fe_4_k_cu_b1d803d34cuda3std6ranges3__45__cpo6cbeginE,(_ZN34_INTERNAL_f34273fe_4_k_cu_b1d803d36thrust24THRUST_300001_SM_1000_NS12placeholders2_7E - _ZN34_INTERNAL_f34273fe_4_k_cu_b1d803d34cuda3std6ranges3__45__cpo6cbeginE)
_ZN34_INTERNAL_f34273fe_4_k_cu_b1d803d34cuda3std6ranges3__45__cpo6cbeginE:
	.zero		1
	.type		_ZN34_INTERNAL_f34273fe_4_k_cu_b1d803d36thrust24THRUST_300001_SM_1000_NS12placeholders2_7E,@object
	.size		_ZN34_INTERNAL_f34273fe_4_k_cu_b1d803d36thrust24THRUST_300001_SM_1000_NS12placeholders2_7E,(_ZN34_INTERNAL_f34273fe_4_k_cu_b1d803d34cuda3std3__45__cpo7crbeginE - _ZN34_INTERNAL_f34273fe_4_k_cu_b1d803d36thrust24THRUST_300001_SM_1000_NS12placeholders2_7E)
_ZN34_INTERNAL_f34273fe_4_k_cu_b1d803d36thrust24THRUST_300001_SM_1000_NS12placeholders2_7E:
	.zero		1
	.type		_ZN34_INTERNAL_f34273fe_4_k_cu_b1d803d34cuda3std3__45__cpo7crbeginE,@object
	.size		_ZN34_INTERNAL_f34273fe_4_k_cu_b1d803d34cuda3std3__45__cpo7crbeginE,(_ZN34_INTERNAL_f34273fe_4_k_cu_b1d803d34cuda3std6ranges3__45__cpo4nextE - _ZN34_INTERNAL_f34273fe_4_k_cu_b1d803d34cuda3std3__45__cpo7crbeginE)
_ZN34_INTERNAL_f34273fe_4_k_cu_b1d803d34cuda3std3__45__cpo7crbeginE:
	.zero		1
	.type		_ZN34_INTERNAL_f34273fe_4_k_cu_b1d803d34cuda3std6ranges3__45__cpo4nextE,@object
	.size		_ZN34_INTERNAL_f34273fe_4_k_cu_b1d803d34cuda3std6ranges3__45__cpo4nextE,(_ZN34_INTERNAL_f34273fe_4_k_cu_b1d803d34cuda3std6ranges3__45__cpo4swapE - _ZN34_INTERNAL_f34273fe_4_k_cu_b1d803d34cuda3std6ranges3__45__cpo4nextE)
_ZN34_INTERNAL_f34273fe_4_k_cu_b1d803d34cuda3std6ranges3__45__cpo4nextE:
	.zero		1
	.type		_ZN34_INTERNAL_f34273fe_4_k_cu_b1d803d34cuda3std6ranges3__45__cpo4swapE,@object
	.size		_ZN34_INTERNAL_f34273fe_4_k_cu_b1d803d34cuda3std6ranges3__45__cpo4swapE,(_ZN34_INTERNAL_f34273fe_4_k_cu_b1d803d36thrust24THRUST_300001_SM_1000_NS8cuda_cub10par_nosyncE - _ZN34_INTERNAL_f34273fe_4_k_cu_b1d803d34cuda3std6ranges3__45__cpo4swapE)
_ZN34_INTERNAL_f34273fe_4_k_cu_b1d803d34cuda3std6ranges3__45__cpo4swapE:
	.zero		1
	.type		_ZN34_INTERNAL_f34273fe_4_k_cu_b1d803d36thrust24THRUST_300001_SM_1000_NS8cuda_cub10par_nosyncE,@object
	.size		_ZN34_INTERNAL_f34273fe_4_k_cu_b1d803d36thrust24THRUST_300001_SM_1000_NS8cuda_cub10par_nosyncE,(_ZN34_INTERNAL_f34273fe_4_k_cu_b1d803d36thrust24THRUST_300001_SM_1000_NS12placeholders2_9E - _ZN34_INTERNAL_f34273fe_4_k_cu_b1d803d36thrust24THRUST_300001_SM_1000_NS8cuda_cub10par_nosyncE)
_ZN34_INTERNAL_f34273fe_4_k_cu_b1d803d36thrust24THRUST_300001_SM_1000_NS8cuda_cub10par_nosyncE:
	.zero		1
	.type		_ZN34_INTERNAL_f34273fe_4_k_cu_b1d803d36thrust24THRUST_300001_SM_1000_NS12placeholders2_9E,@object
	.size		_ZN34_INTERNAL_f34273fe_4_k_cu_b1d803d36thrust24THRUST_300001_SM_1000_NS12placeholders2_9E,(_ZN34_INTERNAL_f34273fe_4_k_cu_b1d803d34cuda3std3__436_GLOBAL__N__f34273fe_4_k_cu_b1d803d36ignoreE - _ZN34_INTERNAL_f34273fe_4_k_cu_b1d803d36thrust24THRUST_300001_SM_1000_NS12placeholders2_9E)
_ZN34_INTERNAL_f34273fe_4_k_cu_b1d803d36thrust24THRUST_300001_SM_1000_NS12placeholders2_9E:
	.zero		1
	.type		_ZN34_INTERNAL_f34273fe_4_k_cu_b1d803d34cuda3std3__436_GLOBAL__N__f34273fe_4_k_cu_b1d803d36ignoreE,@object
	.size		_ZN34_INTERNAL_f34273fe_4_k_cu_b1d803d34cuda3std3__436_GLOBAL__N__f34273fe_4_k_cu_b1d803d36ignoreE,(_ZN34_INTERNAL_f34273fe_4_k_cu_b1d803d34cuda3std6ranges3__45__cpo4dataE - _ZN34_INTERNAL_f34273fe_4_k_cu_b1d803d34cuda3std3__436_GLOBAL__N__f34273fe_4_k_cu_b1d803d36ignoreE)
_ZN34_INTERNAL_f34273fe_4_k_cu_b1d803d34cuda3std3__436_GLOBAL__N__f34273fe_4_k_cu_b1d803d36ignoreE:
	.zero		1
	.type		_ZN34_INTERNAL_f34273fe_4_k_cu_b1d803d34cuda3std6ranges3__45__cpo4dataE,@object
	.size		_ZN34_INTERNAL_f34273fe_4_k_cu_b1d803d34cuda3std6ranges3__45__cpo4dataE,(_ZN34_INTERNAL_f34273fe_4_k_cu_b1d803d36thrust24THRUST_300001_SM_1000_NS12placeholders2_1E - _ZN34_INTERNAL_f34273fe_4_k_cu_b1d803d34cuda3std6ranges3__45__cpo4dataE)
_ZN34_INTERNAL_f34273fe_4_k_cu_b1d803d34cuda3std6ranges3__45__cpo4dataE:
	.zero		1
	.type		_ZN34_INTERNAL_f34273fe_4_k_cu_b1d803d36thrust24THRUST_300001_SM_1000_NS12placeholders2_1E,@object
	.size		_ZN34_INTERNAL_f34273fe_4_k_cu_b1d803d36thrust24THRUST_300001_SM_1000_NS12placeholders2_1E,(_ZN34_INTERNAL_f34273fe_4_k_cu_b1d803d34cuda3std3__45__cpo5beginE - _ZN34_INTERNAL_f34273fe_4_k_cu_b1d803d36thrust24THRUST_300001_SM_1000_NS12placeholders2_1E)
_ZN34_INTERNAL_f34273fe_4_k_cu_b1d803d36thrust24THRUST_300001_SM_1000_NS12placeholders2_1E:
	.zero		1
	.type		_ZN34_INTERNAL_f34273fe_4_k_cu_b1d803d34cuda3std3__45__cpo5beginE,@object
	.size		_ZN34_INTERNAL_f34273fe_4_k_cu_b1d803d34cuda3std3__45__cpo5beginE,(_ZN34_INTERNAL_f34273fe_4_k_cu_b1d803d34cuda3std6ranges3__45__cpo5beginE - _ZN34_INTERNAL_f34273fe_4_k_cu_b1d803d34cuda3std3__45__cpo5beginE)
_ZN34_INTERNAL_f34273fe_4_k_cu_b1d803d34cuda3std3__45__cpo5beginE:
	.zero		1
	.type		_ZN34_INTERNAL_f34273fe_4_k_cu_b1d803d34cuda3std6ranges3__45__cpo5beginE,@object
	.size		_ZN34_INTERNAL_f34273fe_4_k_cu_b1d803d34cuda3std6ranges3__45__cpo5beginE,(_ZN34_INTERNAL_f34273fe_4_k_cu_b1d803d36thrust24THRUST_300001_SM_1000_NS12placeholders2_5E - _ZN34_INTERNAL_f34273fe_4_k_cu_b1d803d34cuda3std6ranges3__45__cpo5beginE)
_ZN34_INTERNAL_f34273fe_4_k_cu_b1d803d34cuda3std6ranges3__45__cpo5beginE:
	.zero		1
	.type		_ZN34_INTERNAL_f34273fe_4_k_cu_b1d803d36thrust24THRUST_300001_SM_1000_NS12placeholders2_5E,@object
	.size		_ZN34_INTERNAL_f34273fe_4_k_cu_b1d803d36thrust24THRUST_300001_SM_1000_NS12placeholders2_5E,(_ZN34_INTERNAL_f34273fe_4_k_cu_b1d803d34cuda3std3__45__cpo6rbeginE - _ZN34_INTERNAL_f34273fe_4_k_cu_b1d803d36thrust24THRUST_300001_SM_1000_NS12placeholders2_5E)
_ZN34_INTERNAL_f34273fe_4_k_cu_b1d803d36thrust24THRUST_300001_SM_1000_NS12placeholders2_5E:
	.zero		1
	.type		_ZN34_INTERNAL_f34273fe_4_k_cu_b1d803d34cuda3std3__45__cpo6rbeginE,@object
	.size		_ZN34_INTERNAL_f34273fe_4_k_cu_b1d803d34cuda3std3__45__cpo6rbeginE,(_ZN34_INTERNAL_f34273fe_4_k_cu_b1d803d34cuda3std6ranges3__45__cpo7advanceE - _ZN34_INTERNAL_f34273fe_4_k_cu_b1d803d34cuda3std3__45__cpo6rbeginE)
_ZN34_INTERNAL_f34273fe_4_k_cu_b1d803d34cuda3std3__45__cpo6rbeginE:
	.zero		1
	.type		_ZN34_INTERNAL_f34273fe_4_k_cu_b1d803d34cuda3std6ranges3__45__cpo7advanceE,@object
	.size		_ZN34_INTERNAL_f34273fe_4_k_cu_b1d803d34cuda3std6ranges3__45__cpo7advanceE,(_ZN34_INTERNAL_f34273fe_4_k_cu_b1d803d34cuda3std3__47nulloptE - _ZN34_INTERNAL_f34273fe_4_k_cu_b1d803d34cuda3std6ranges3__45__cpo7advanceE)
_ZN34_INTERNAL_f34273fe_4_k_cu_b1d803d34cuda3std6ranges3__45__cpo7advanceE:
	.zero		1
	.type		_ZN34_INTERNAL_f34273fe_4_k_cu_b1d803d34cuda3std3__47nulloptE,@object
	.size		_ZN34_INTERNAL_f34273fe_4_k_cu_b1d803d34cuda3std3__47nulloptE,(_ZN34_INTERNAL_f34273fe_4_k_cu_b1d803d34cuda3std6ranges3__45__cpo8distanceE - _ZN34_INTERNAL_f34273fe_4_k_cu_b1d803d34cuda3std3__47nulloptE)
_ZN34_INTERNAL_f34273fe_4_k_cu_b1d803d34cuda3std3__47nulloptE:
	.zero		1
	.type		_ZN34_INTERNAL_f34273fe_4_k_cu_b1d803d34cuda3std6ranges3__45__cpo8distanceE,@object
	.size		_ZN34_INTERNAL_f34273fe_4_k_cu_b1d803d34cuda3std6ranges3__45__cpo8distanceE,(_ZN34_INTERNAL_f34273fe_4_k_cu_b1d803d36thrust24THRUST_300001_SM_1000_NS12placeholders3_10E - _ZN34_INTERNAL_f34273fe_4_k_cu_b1d803d34cuda3std6ranges3__45__cpo8distanceE)
_ZN34_INTERNAL_f34273fe_4_k_cu_b1d803d34cuda3std6ranges3__45__cpo8distanceE:
	.zero		1
	.type		_ZN34_INTERNAL_f34273fe_4_k_cu_b1d803d36thrust24THRUST_300001_SM_1000_NS12placeholders3_10E,@object
	.size		_ZN34_INTERNAL_f34273fe_4_k_cu_b1d803d36thrust24THRUST_300001_SM_1000_NS12placeholders3_10E,(_ZN34_INTERNAL_f34273fe_4_k_cu_b1d803d34cuda3std3__419piecewise_constructE - _ZN34_INTERNAL_f34273fe_4_k_cu_b1d803d36thrust24THRUST_300001_SM_1000_NS12placeholders3_10E)
_ZN34_INTERNAL_f34273fe_4_k_cu_b1d803d36thrust24THRUST_300001_SM_1000_NS12placeholders3_10E:
	.zero		1
	.type		_ZN34_INTERNAL_f34273fe_4_k_cu_b1d803d34cuda3std3__419piecewise_constructE,@object
	.size		_ZN34_INTERNAL_f34273fe_4_k_cu_b1d803d34cuda3std3__419piecewise_constructE,(_ZN34_INTERNAL_f34273fe_4_k_cu_b1d803d34cuda3std6ranges3__45__cpo5cdataE - _ZN34_INTERNAL_f34273fe_4_k_cu_b1d803d34cuda3std3__419piecewise_constructE)
_ZN34_INTERNAL_f34273fe_4_k_cu_b1d803d34cuda3std3__419piecewise_constructE:
	.zero		1
	.type		_ZN34_INTERNAL_f34273fe_4_k_cu_b1d803d34cuda3std6ranges3__45__cpo5cdataE,@object
	.size		_ZN34_INTERNAL_f34273fe_4_k_cu_b1d803d34cuda3std6ranges3__45__cpo5cdataE,(_ZN34_INTERNAL_f34273fe_4_k_cu_b1d803d36thrust24THRUST_300001_SM_1000_NS12placeholders2_2E - _ZN34_INTERNAL_f34273fe_4_k_cu_b1d803d34cuda3std6ranges3__45__cpo5cdataE)
_ZN34_INTERNAL_f34273fe_4_k_cu_b1d803d34cuda3std6ranges3__45__cpo5cdataE:
	.zero		1
	.type		_ZN34_INTERNAL_f34273fe_4_k_cu_b1d803d36thrust24THRUST_300001_SM_1000_NS12placeholders2_2E,@object
	.size		_ZN34_INTERNAL_f34273fe_4_k_cu_b1d803d36thrust24THRUST_300001_SM_1000_NS12placeholders2_2E,(_ZN34_INTERNAL_f34273fe_4_k_cu_b1d803d34cuda3std3__45__cpo3endE - _ZN34_INTERNAL_f34273fe_4_k_cu_b1d803d36thrust24THRUST_300001_SM_1000_NS12placeholders2_2E)
_ZN34_INTERNAL_f34273fe_4_k_cu_b1d803d36thrust24THRUST_300001_SM_1000_NS12placeholders2_2E:
	.zero		1
	.type		_ZN34_INTERNAL_f34273fe_4_k_cu_b1d803d34cuda3std3__45__cpo3endE,@object
	.size		_ZN34_INTERNAL_f34273fe_4_k_cu_b1d803d34cuda3std3__45__cpo3endE,(_ZN34_INTERNAL_f34273fe_4_k_cu_b1d803d34cuda3std6ranges3__45__cpo3endE - _ZN34_INTERNAL_f34273fe_4_k_cu_b1d803d34cuda3std3__45__cpo3endE)
_ZN34_INTERNAL_f34273fe_4_k_cu_b1d803d34cuda3std3__45__cpo3endE:
	.zero		1
	.type		_ZN34_INTERNAL_f34273fe_4_k_cu_b1d803d34cuda3std6ranges3__45__cpo3endE,@object
	.size		_ZN34_INTERNAL_f34273fe_4_k_cu_b1d803d34cuda3std6ranges3__45__cpo3endE,(_ZN34_INTERNAL_f34273fe_4_k_cu_b1d803d36thrust24THRUST_300001_SM_1000_NS12placeholders2_6E - _ZN34_INTERNAL_f34273fe_4_k_cu_b1d803d34cuda3std6ranges3__45__cpo3endE)
_ZN34_INTERNAL_f34273fe_4_k_cu_b1d803d34cuda3std6ranges3__45__cpo3endE:
	.zero		1
	.type		_ZN34_INTERNAL_f34273fe_4_k_cu_b1d803d36thrust24THRUST_300001_SM_1000_NS12placeholders2_6E,@object
	.size		_ZN34_INTERNAL_f34273fe_4_k_cu_b1d803d36thrust24THRUST_300001_SM_1000_NS12placeholders2_6E,(_ZN34_INTERNAL_f34273fe_4_k_cu_b1d803d34cuda3std3__45__cpo4rendE - _ZN34_INTERNAL_f34273fe_4_k_cu_b1d803d36thrust24THRUST_300001_SM_1000_NS12placeholders2_6E)
_ZN34_INTERNAL_f34273fe_4_k_cu_b1d803d36thrust24THRUST_300001_SM_1000_NS12placeholders2_6E:
	.zero		1
	.type		_ZN34_INTERNAL_f34273fe_4_k_cu_b1d803d34cuda3std3__45__cpo4rendE,@object
	.size		_ZN34_INTERNAL_f34273fe_4_k_cu_b1d803d34cuda3std3__45__cpo4rendE,(_ZN34_INTERNAL_f34273fe_4_k_cu_b1d803d34cuda3std6ranges3__45__cpo9iter_swapE - _ZN34_INTERNAL_f34273fe_4_k_cu_b1d803d34cuda3std3__45__cpo4rendE)
_ZN34_INTERNAL_f34273fe_4_k_cu_b1d803d34cuda3std3__45__cpo4rendE:
	.zero		1
	.type		_ZN34_INTERNAL_f34273fe_4_k_cu_b1d803d34cuda3std6ranges3__45__cpo9iter_swapE,@object
	.size		_ZN34_INTERNAL_f34273fe_4_k_cu_b1d803d34cuda3std6ranges3__45__cpo9iter_swapE,(_ZN34_INTERNAL_f34273fe_4_k_cu_b1d803d34cuda3std3__48unexpectE - _ZN34_INTERNAL_f34273fe_4_k_cu_b1d803d34cuda3std6ranges3__45__cpo9iter_swapE)
_ZN34_INTERNAL_f34273fe_4_k_cu_b1d803d34cuda3std6ranges3__45__cpo9iter_swapE:
	.zero		1
	.type		_ZN34_INTERNAL_f34273fe_4_k_cu_b1d803d34cuda3std3__48unexpectE,@object
	.size		_ZN34_INTERNAL_f34273fe_4_k_cu_b1d803d34cuda3std3__48unexpectE,(_ZN34_INTERNAL_f34273fe_4_k_cu_b1d803d36thrust24THRUST_300001_SM_1000_NS8cuda_cub3parE - _ZN34_INTERNAL_f34273fe_4_k_cu_b1d803d34cuda3std3__48unexpectE)
_ZN34_INTERNAL_f34273fe_4_k_cu_b1d803d34cuda3std3__48unexpectE:
	.zero		1
	.type		_ZN34_INTERNAL_f34273fe_4_k_cu_b1d803d36thrust24THRUST_300001_SM_1000_NS8cuda_cub3parE,@object
	.size		_ZN34_INTERNAL_f34273fe_4_k_cu_b1d803d36thrust24THRUST_300001_SM_1000_NS8cuda_cub3parE,(_ZN34_INTERNAL_f34273fe_4_k_cu_b1d803d36thrust24THRUST_300001_SM_1000_NS12placeholders2_4E - _ZN34_INTERNAL_f34273fe_4_k_cu_b1d803d36thrust24THRUST_300001_SM_1000_NS8cuda_cub3parE)
_ZN34_INTERNAL_f34273fe_4_k_cu_b1d803d36thrust24THRUST_300001_SM_1000_NS8cuda_cub3parE:
	.zero		1
	.type		_ZN34_INTERNAL_f34273fe_4_k_cu_b1d803d36thrust24THRUST_300001_SM_1000_NS12placeholders2_4E,@object
	.size		_ZN34_INTERNAL_f34273fe_4_k_cu_b1d803d36thrust24THRUST_300001_SM_1000_NS12placeholders2_4E,(_ZN34_INTERNAL_f34273fe_4_k_cu_b1d803d34cuda3std3__45__cpo4cendE - _ZN34_INTERNAL_f34273fe_4_k_cu_b1d803d36thrust24THRUST_300001_SM_1000_NS12placeholders2_4E)
_ZN34_INTERNAL_f34273fe_4_k_cu_b1d803d36thrust24THRUST_300001_SM_1000_NS12placeholders2_4E:
	.zero		1
	.type		_ZN34_INTERNAL_f34273fe_4_k_cu_b1d803d34cuda3std3__45__cpo4cendE,@object
	.size		_ZN34_INTERNAL_f34273fe_4_k_cu_b1d803d34cuda3std3__45__cpo4cendE,(_ZN34_INTERNAL_f34273fe_4_k_cu_b1d803d34cuda3std6ranges3__45__cpo4cendE - _ZN34_INTERNAL_f34273fe_4_k_cu_b1d803d34cuda3std3__45__cpo4cendE)
_ZN34_INTERNAL_f34273fe_4_k_cu_b1d803d34cuda3std3__45__cpo4cendE:
	.zero		1
	.type		_ZN34_INTERNAL_f34273fe_4_k_cu_b1d803d34cuda3std6ranges3__45__cpo4cendE,@object
	.size		_ZN34_INTERNAL_f34273fe_4_k_cu_b1d803d34cuda3std6ranges3__45__cpo4cendE,(_ZN34_INTERNAL_f34273fe_4_k_cu_b1d803d34cuda3std3__420unreachable_sentinelE - _ZN34_INTERNAL_f34273fe_4_k_cu_b1d803d34cuda3std6ranges3__45__cpo4cendE)
_ZN34_INTERNAL_f34273fe_4_k_cu_b1d803d34cuda3std6ranges3__45__cpo4cendE:
	.zero		1
	.type		_ZN34_INTERNAL_f34273fe_4_k_cu_b1d803d34cuda3std3__420unreachable_sentinelE,@object
	.size		_ZN34_INTERNAL_f34273fe_4_k_cu_b1d803d34cuda3std3__420unreachable_sentinelE,(_ZN34_INTERNAL_f34273fe_4_k_cu_b1d803d34cuda3std6ranges3__45__cpo5ssizeE - _ZN34_INTERNAL_f34273fe_4_k_cu_b1d803d34cuda3std3__420unreachable_sentinelE)
_ZN34_INTERNAL_f34273fe_4_k_cu_b1d803d34cuda3std3__420unreachable_sentinelE:
	.zero		1
	.type		_ZN34_INTERNAL_f34273fe_4_k_cu_b1d803d34cuda3std6ranges3__45__cpo5ssizeE,@object
	.size		_ZN34_INTERNAL_f34273fe_4_k_cu_b1d803d34cuda3std6ranges3__45__cpo5ssizeE,(_ZN34_INTERNAL_f34273fe_4_k_cu_b1d803d36thrust24THRUST_300001_SM_1000_NS12placeholders2_8E - _ZN34_INTERNAL_f34273fe_4_k_cu_b1d803d34cuda3std6ranges3__45__cpo5ssizeE)
_ZN34_INTERNAL_f34273fe_4_k_cu_b1d803d34cuda3std6ranges3__45__cpo5ssizeE:
	.zero		1
	.type		_ZN34_INTERNAL_f34273fe_4_k_cu_b1d803d36thrust24THRUST_300001_SM_1000_NS12placeholders2_8E,@object
	.size		_ZN34_INTERNAL_f34273fe_4_k_cu_b1d803d36thrust24THRUST_300001_SM_1000_NS12placeholders2_8E,(_ZN34_INTERNAL_f34273fe_4_k_cu_b1d803d34cuda3std3__45__cpo5crendE - _ZN34_INTERNAL_f34273fe_4_k_cu_b1d803d36thrust24THRUST_300001_SM_1000_NS12placeholders2_8E)
_ZN34_INTERNAL_f34273fe_4_k_cu_b1d803d36thrust24THRUST_300001_SM_1000_NS12placeholders2_8E:
	.zero		1
	.type		_ZN34_INTERNAL_f34273fe_4_k_cu_b1d803d34cuda3std3__45__cpo5crendE,@object
	.size		_ZN34_INTERNAL_f34273fe_4_k_cu_b1d803d34cuda3std3__45__cpo5crendE,(_ZN34_INTERNAL_f34273fe_4_k_cu_b1d803d34cuda3std6ranges3__45__cpo4prevE - _ZN34_INTERNAL_f34273fe_4_k_cu_b1d803d34cuda3std3__45__cpo5crendE)
_ZN34_INTERNAL_f34273fe_4_k_cu_b1d803d34cuda3std3__45__cpo5crendE:
	.zero		1
	.type		_ZN34_INTERNAL_f34273fe_4_k_cu_b1d803d34cuda3std6ranges3__45__cpo4prevE,@object
	.size		_ZN34_INTERNAL_f34273fe_4_k_cu_b1d803d34cuda3std6ranges3__45__cpo4prevE,(_ZN34_INTERNAL_f34273fe_4_k_cu_b1d803d34cuda3std6ranges3__45__cpo9iter_moveE - _ZN34_INTERNAL_f34273fe_4_k_cu_b1d803d34cuda3std6ranges3__45__cpo4prevE)
_ZN34_INTERNAL_f34273fe_4_k_cu_b1d803d34cuda3std6ranges3__45__cpo4prevE:
	.zero		1
	.type		_ZN34_INTERNAL_f34273fe_4_k_cu_b1d803d34cuda3std6ranges3__45__cpo9iter_moveE,@object
	.size		_ZN34_INTERNAL_f34273fe_4_k_cu_b1d803d34cuda3std6ranges3__45__cpo9iter_moveE,(_ZN34_INTERNAL_f34273fe_4_k_cu_b1d803d36thrust24THRUST_300001_SM_1000_NS6system6detail10sequential3seqE - _ZN34_INTERNAL_f34273fe_4_k_cu_b1d803d34cuda3std6ranges3__45__cpo9iter_moveE)
_ZN34_INTERNAL_f34273fe_4_k_cu_b1d803d34cuda3std6ranges3__45__cpo9iter_moveE:
	.zero		1
	.type		_ZN34_INTERNAL_f34273fe_4_k_cu_b1d803d36thrust24THRUST_300001_SM_1000_NS6system6detail10sequential3seqE,@object
	.size		_ZN34_INTERNAL_f34273fe_4_k_cu_b1d803d36thrust24THRUST_300001_SM_1000_NS6system6detail10sequential3seqE,(.L_31 - _ZN34_INTERNAL_f34273fe_4_k_cu_b1d803d36thrust24THRUST_300001_SM_1000_NS6system6detail10sequential3seqE)
_ZN34_INTERNAL_f34273fe_4_k_cu_b1d803d36thrust24THRUST_300001_SM_1000_NS6system6detail10sequential3seqE:
	.zero		1
.L_31:


//--------------------- .nv.shared._ZN3cub18CUB_300001_SM_10006detail11scan_by_key21DeviceScanByKeyKernelINS2_10policy_hubIN6thrust24THRUST_300001_SM_1000_NS18transform_iteratorI12RowKeyStrideNS6_17counting_iteratorIiNS6_11use_defaultESA_SA_EESA_SA_EEjjN4cuda3std3__44plusIvEEE10Policy1000ESC_PjSK_NS0_24ReduceByKeyScanTileStateIjiLb1EEENSF_8equal_toIvEESH_NS0_8NullTypeEjjiEEvT0_PT9_T1_T2_T3_iT4_T5_T6_T7_ --------------------------
	.section	.nv.shared._ZN3cub18CUB_300001_SM_10006detail11scan_by_key21DeviceScanByKeyKernelINS2_10policy_hubIN6thrust24THRUST_300001_SM_1000_NS18transform_iteratorI12RowKeyStrideNS6_17counting_iteratorIiNS6_11use_defaultESA_SA_EESA_SA_EEjjN4cuda3std3__44plusIvEEE10Policy1000ESC_PjSK_NS0_24ReduceByKeyScanTileStateIjiLb1EEENSF_8equal_toIvEESH_NS0_8NullTypeEjjiEEvT0_PT9_T1_T2_T3_iT4_T5_T6_T7_,"aw",@nobits
	.sectionflags	@""
	.align	16
.nv.shared._ZN3cub18CUB_300001_SM_10006detail11scan_by_key21DeviceScanByKeyKernelINS2_10policy_hubIN6thrust24THRUST_300001_SM_1000_NS18transform_iteratorI12RowKeyStrideNS6_17counting_iteratorIiNS6_11use_defaultESA_SA_EESA_SA_EEjjN4cuda3std3__44plusIvEEE10Policy1000ESC_PjSK_NS0_24ReduceByKeyScanTileStateIjiLb1EEENSF_8equal_toIvEESH_NS0_8NullTypeEjjiEEvT0_PT9_T1_T2_T3_iT4_T5_T6_T7_:
	.zero		18960


//--------------------- .nv.shared._ZN3cub18CUB_300001_SM_10006detail11scan_by_key21DeviceScanByKeyKernelINS2_10policy_hubIN6thrust24THRUST_300001_SM_1000_NS18transform_iteratorI6RowKeyNS6_17counting_iteratorIiNS6_11use_defaultESA_SA_EESA_SA_EEjjN4cuda3std3__44plusIvEEE10Policy1000ESC_NS7_I8CastByteNS6_10device_ptrIhEESA_SA_EEPjNS0_24ReduceByKeyScanTileStateIjiLb1EEENSF_8equal_toIvEESH_NS0_8NullTypeEmjiEEvT0_PT9_T1_T2_T3_iT4_T5_T6_T7_ --------------------------
	.section	.nv.shared._ZN3cub18CUB_300001_SM_10006detail11scan_by_key21DeviceScanByKeyKernelINS2_10policy_hubIN6thrust24THRUST_300001_SM_1000_NS18transform_iteratorI6RowKeyNS6_17counting_iteratorIiNS6_11use_defaultESA_SA_EESA_SA_EEjjN4cuda3std3__44plusIvEEE10Policy1000ESC_NS7_I8CastByteNS6_10device_ptrIhEESA_SA_EEPjNS0_24ReduceByKeyScanTileStateIjiLb1EEENSF_8equal_toIvEESH_NS0_8NullTypeEmjiEEvT0_PT9_T1_T2_T3_iT4_T5_T6_T7_,"aw",@nobits
	.sectionflags	@""
	.align	16
.nv.shared._ZN3cub18CUB_300001_SM_10006detail11scan_by_key21DeviceScanByKeyKernelINS2_10policy_hubIN6thrust24THRUST_300001_SM_1000_NS18transform_iteratorI6RowKeyNS6_17counting_iteratorIiNS6_11use_defaultESA_SA_EESA_SA_EEjjN4cuda3std3__44plusIvEEE10Policy1000ESC_NS7_I8CastByteNS6_10device_ptrIhEESA_SA_EEPjNS0_24ReduceByKeyScanTileStateIjiLb1EEENSF_8equal_toIvEESH_NS0_8NullTypeEmjiEEvT0_PT9_T1_T2_T3_iT4_T5_T6_T7_:
	.zero		18960


//--------------------- .nv.shared._ZN3cub18CUB_300001_SM_10006detail11scan_by_key21DeviceScanByKeyKernelINS2_10policy_hubIN6thrust24THRUST_300001_SM_1000_NS18transform_iteratorI6RowKeyNS6_17counting_iteratorIiNS6_11use_defaultESA_SA_EESA_SA_EEjjN4cuda3std3__44plusIvEEE10Policy1000ESC_NS7_I8CastByteNS6_10device_ptrIhEESA_SA_EEPjNS0_24ReduceByKeyScanTileStateIjiLb1EEENSF_8equal_toIvEESH_NS0_8NullTypeEjjiEEvT0_PT9_T1_T2_T3_iT4_T5_T6_T7_ --------------------------
	.section	.nv.shared._ZN3cub18CUB_300001_SM_10006detail11scan_by_key21DeviceScanByKeyKernelINS2_10policy_hubIN6thrust24THRUST_300001_SM_1000_NS18transform_iteratorI6RowKeyNS6_17counting_iteratorIiNS6_11use_defaultESA_SA_EESA_SA_EEjjN4cuda3std3__44plusIvEEE10Policy1000ESC_NS7_I8CastByteNS6_10device_ptrIhEESA_SA_EEPjNS0_24ReduceByKeyScanTileStateIjiLb1EEENSF_8equal_toIvEESH_NS0_8NullTypeEjjiEEvT0_PT9_T1_T2_T3_iT4_T5_T6_T7_,"aw",@nobits
	.sectionflags	@""
	.align	16
.nv.shared._ZN3cub18CUB_300001_SM_10006detail11scan_by_key21DeviceScanByKeyKernelINS2_10policy_hubIN6thrust24THRUST_300001_SM_1000_NS18transform_iteratorI6RowKeyNS6_17counting_iteratorIiNS6_11use_defaultESA_SA_EESA_SA_EEjjN4cuda3std3__44plusIvEEE10Policy1000ESC_NS7_I8CastByteNS6_10device_ptrIhEESA_SA_EEPjNS0_24ReduceByKeyScanTileStateIjiLb1EEENSF_8equal_toIvEESH_NS0_8NullTypeEjjiEEvT0_PT9_T1_T2_T3_iT4_T5_T6_T7_:
	.zero		18960


//--------------------- .nv.shared._Z12transpose32uPKjPjii --------------------------
	.section	.nv.shared._Z12transpose32uPKjPjii,"aw",@nobits
	.sectionflags	@""
	.align	4
.nv.shared._Z12transpose32uPKjPjii:
	.zero		5248


//--------------------- .nv.constant0._ZN3cub18CUB_300001_SM_10006detail11scan_by_key21DeviceScanByKeyKernelINS2_10policy_hubIN6thrust24THRUST_300001_SM_1000_NS18transform_iteratorI12RowKeyStrideNS6_17counting_iteratorIiNS6_11use_defaultESA_SA_EESA_SA_EEjjN4cuda3std3__44plusIvEEE10Policy1000ESC_PjSK_NS0_24ReduceByKeyScanTileStateIjiLb1EEENSF_8equal_toIvEESH_NS0_8NullTypeEmjiEEvT0_PT9_T1_T2_T3_iT4_T5_T6_T7_ --------------------------
	.section	.nv.constant0._ZN3cub18CUB_300001_SM_10006detail11scan_by_key21DeviceScanByKeyKernelINS2_10policy_hubIN6thrust24THRUST_300001_SM_1000_NS18transform_iteratorI12RowKeyStrideNS6_17counting_iteratorIiNS6_11use_defaultESA_SA_EESA_SA_EEjjN4cuda3std3__44plusIvEEE10Policy1000ESC_PjSK_NS0_24ReduceByKeyScanTileStateIjiLb1EEENSF_8equal_toIvEESH_NS0_8NullTypeEmjiEEvT0_PT9_T1_T2_T3_iT4_T5_T6_T7_,"a",@progbits
	.sectionflags	@""
	.align	4
.nv.constant0._ZN3cub18CUB_300001_SM_10006detail11scan_by_key21DeviceScanByKeyKernelINS2_10policy_hubIN6thrust24THRUST_300001_SM_1000_NS18transform_iteratorI12RowKeyStrideNS6_17counting_iteratorIiNS6_11use_defaultESA_SA_EESA_SA_EEjjN4cuda3std3__44plusIvEEE10Policy1000ESC_PjSK_NS0_24ReduceByKeyScanTileStateIjiLb1EEENSF_8equal_toIvEESH_NS0_8NullTypeEmjiEEvT0_PT9_T1_T2_T3_iT4_T5_T6_T7_:
	.zero		952


//--------------------- .nv.constant0._ZN3cub18CUB_300001_SM_10006detail11scan_by_key25DeviceScanByKeyInitKernelINS0_24ReduceByKeyScanTileStateIjiLb1EEEN6thrust24THRUST_300001_SM_1000_NS18transform_iteratorI12RowKeyStrideNS7_17counting_iteratorIiNS7_11use_defaultESB_SB_EESB_SB_EEmEEvT_T0_PN4cuda3std3__415iterator_traitsISF_vE10value_typeET1_i --------------------------
	.section	.nv.constant0._ZN3cub18CUB_300001_SM_10006detail11scan_by_key25DeviceScanByKeyInitKernelINS0_24ReduceByKeyScanTileStateIjiLb1EEEN6thrust24THRUST_300001_SM_1000_NS18transform_iteratorI12RowKeyStrideNS7_17counting_iteratorIiNS7_11use_defaultESB_SB_EESB_SB_EEmEEvT_T0_PN4cuda3std3__415iterator_traitsISF_vE10value_typeET1_i,"a",@progbits
	.sectionflags	@""
	.align	4
.nv.constant0._ZN3cub18CUB_300001_SM_10006detail11scan_by_key25DeviceScanByKeyInitKernelINS0_24ReduceByKeyScanTileStateIjiLb1EEEN6thrust24THRUST_300001_SM_1000_NS18transform_iteratorI12RowKeyStrideNS7_17counting_iteratorIiNS7_11use_defaultESB_SB_EESB_SB_EEmEEvT_T0_PN4cuda3std3__415iterator_traitsISF_vE10value_typeET1_i:
	.zero		932


//--------------------- .nv.constant0._ZN3cub18CUB_300001_SM_10006detail11scan_by_key21DeviceScanByKeyKernelINS2_10policy_hubIN6thrust24THRUST_300001_SM_1000_NS18transform_iteratorI12RowKeyStrideNS6_17counting_iteratorIiNS6_11use_defaultESA_SA_EESA_SA_EEjjN4cuda3std3__44plusIvEEE10Policy1000ESC_PjSK_NS0_24ReduceByKeyScanTileStateIjiLb1EEENSF_8equal_toIvEESH_NS0_8NullTypeEjjiEEvT0_PT9_T1_T2_T3_iT4_T5_T6_T7_ --------------------------
	.section	.nv.constant0._ZN3cub18CUB_300001_SM_10006detail11scan_by_key21DeviceScanByKeyKernelINS2_10policy_hubIN6thrust24THRUST_300001_SM_1000_NS18transform_iteratorI12RowKeyStrideNS6_17counting_iteratorIiNS6_11use_defaultESA_SA_EESA_SA_EEjjN4cuda3std3__44plusIvEEE10Policy1000ESC_PjSK_NS0_24ReduceByKeyScanTileStateIjiLb1EEENSF_8equal_toIvEESH_NS0_8NullTypeEjjiEEvT0_PT9_T1_T2_T3_iT4_T5_T6_T7_,"a",@progbits
	.sectionflags	@""
	.align	4
.nv.constant0._ZN3cub18CUB_300001_SM_10006detail11scan_by_key21DeviceScanByKeyKernelINS2_10policy_hubIN6thrust24THRUST_300001_SM_1000_NS18transform_iteratorI12RowKeyStrideNS6_17counting_iteratorIiNS6_11use_defaultESA_SA_EESA_SA_EEjjN4cuda3std3__44plusIvEEE10Policy1000ESC_PjSK_NS0_24ReduceByKeyScanTileStateIjiLb1EEENSF_8equal_toIvEESH_NS0_8NullTypeEjjiEEvT0_PT9_T1_T2_T3_iT4_T5_T6_T7_:
	.zero		948


//--------------------- .nv.constant0._ZN3cub18CUB_300001_SM_10006detail11scan_by_key25DeviceScanByKeyInitKernelINS0_24ReduceByKeyScanTileStateIjiLb1EEEN6thrust24THRUST_300001_SM_1000_NS18transform_iteratorI12RowKeyStrideNS7_17counting_iteratorIiNS7_11use_defaultESB_SB_EESB_SB_EEjEEvT_T0_PN4cuda3std3__415iterator_traitsISF_vE10value_typeET1_i --------------------------
	.section	.nv.constant0._ZN3cub18CUB_300001_SM_10006detail11scan_by_key25DeviceScanByKeyInitKernelINS0_24ReduceByKeyScanTileStateIjiLb1EEEN6thrust24THRUST_300001_SM_1000_NS18transform_iteratorI12RowKeyStrideNS7_17counting_iteratorIiNS7_11use_defaultESB_SB_EESB_SB_EEjEEvT_T0_PN4cuda3std3__415iterator_traitsISF_vE10value_typeET1_i,"a",@progbits
	.sectionflags	@""
	.align	4
.nv.constant0._ZN3cub18CUB_300001_SM_10006detail11scan_by_key25DeviceScanByKeyInitKernelINS0_24ReduceByKeyScanTileStateIjiLb1EEEN6thrust24THRUST_300001_SM_1000_NS18transform_iteratorI12RowKeyStrideNS7_17counting_iteratorIiNS7_11use_defaultESB_SB_EESB_SB_EEjEEvT_T0_PN4cuda3std3__415iterator_traitsISF_vE10value_typeET1_i:
	.zero		928


//--------------------- .nv.constant0._ZN3cub18CUB_300001_SM_10006detail11scan_by_key21DeviceScanByKeyKernelINS2_10policy_hubIN6thrust24THRUST_300001_SM_1000_NS18transform_iteratorI6RowKeyNS6_17counting_iteratorIiNS6_11use_defaultESA_SA_EESA_SA_EEjjN4cuda3std3__44plusIvEEE10Policy1000ESC_NS7_I8CastByteNS6_10device_ptrIhEESA_SA_EEPjNS0_24ReduceByKeyScanTileStateIjiLb1EEENSF_8equal_toIvEESH_NS0_8NullTypeEmjiEEvT0_PT9_T1_T2_T3_iT4_T5_T6_T7_ --------------------------
	.section	.nv.constant0._ZN3cub18CUB_300001_SM_10006detail11scan_by_key21DeviceScanByKeyKernelINS2_10policy_hubIN6thrust24THRUST_300001_SM_1000_NS18transform_iteratorI6RowKeyNS6_17counting_iteratorIiNS6_11use_defaultESA_SA_EESA_SA_EEjjN4cuda3std3__44plusIvEEE10Policy1000ESC_NS7_I8CastByteNS6_10device_ptrIhEESA_SA_EEPjNS0_24ReduceByKeyScanTileStateIjiLb1EEENSF_8equal_toIvEESH_NS0_8NullTypeEmjiEEvT0_PT9_T1_T2_T3_iT4_T5_T6_T7_,"a",@progbits
	.sectionflags	@""
	.align	4
.nv.constant0._ZN3cub18CUB_300001_SM_10006detail11scan_by_key21DeviceScanByKeyKernelINS2_10policy_hubIN6thrust24THRUST_300001_SM_1000_NS18transform_iteratorI6RowKeyNS6_17counting_iteratorIiNS6_11use_defaultESA_SA_EESA_SA_EEjjN4cuda3std3__44plusIvEEE10Policy1000ESC_NS7_I8CastByteNS6_10device_ptrIhEESA_SA_EEPjNS0_24ReduceByKeyScanTileStateIjiLb1EEENSF_8equal_toIvEESH_NS0_8NullTypeEmjiEEvT0_PT9_T1_T2_T3_iT4_T5_T6_T7_:
	.zero		960


//--------------------- .nv.constant0._ZN3cub18CUB_300001_SM_10006detail11scan_by_key25DeviceScanByKeyInitKernelINS0_24ReduceByKeyScanTileStateIjiLb1EEEN6thrust24THRUST_300001_SM_1000_NS18transform_iteratorI6RowKeyNS7_17counting_iteratorIiNS7_11use_defaultESB_SB_EESB_SB_EEmEEvT_T0_PN4cuda3std3__415iterator_traitsISF_vE10value_typeET1_i --------------------------
	.section	.nv.constant0._ZN3cub18CUB_300001_SM_10006detail11scan_by_key25DeviceScanByKeyInitKernelINS0_24ReduceByKeyScanTileStateIjiLb1EEEN6thrust24THRUST_300001_SM_1000_NS18transform_iteratorI6RowKeyNS7_17counting_iteratorIiNS7_11use_defaultESB_SB_EESB_SB_EEmEEvT_T0_PN4cuda3std3__415iterator_traitsISF_vE10value_typeET1_i,"a",@progbits
	.sectionflags	@""
	.align	4
.nv.constant0._ZN3cub18CUB_300001_SM_10006detail11scan_by_key25DeviceScanByKeyInitKernelINS0_24ReduceByKeyScanTileStateIjiLb1EEEN6thrust24THRUST_300001_SM_1000_NS18transform_iteratorI6RowKeyNS7_17counting_iteratorIiNS7_11use_defaultESB_SB_EESB_SB_EEmEEvT_T0_PN4cuda3std3__415iterator_traitsISF_vE10value_typeET1_i:
	.zero		932


//--------------------- .nv.constant0._ZN3cub18CUB_300001_SM_10006detail11scan_by_key21DeviceScanByKeyKernelINS2_10policy_hubIN6thrust24THRUST_300001_SM_1000_NS18transform_iteratorI6RowKeyNS6_17counting_iteratorIiNS6_11use_defaultESA_SA_EESA_SA_EEjjN4cuda3std3__44plusIvEEE10Policy1000ESC_NS7_I8CastByteNS6_10device_ptrIhEESA_SA_EEPjNS0_24ReduceByKeyScanTileStateIjiLb1EEENSF_8equal_toIvEESH_NS0_8NullTypeEjjiEEvT0_PT9_T1_T2_T3_iT4_T5_T6_T7_ --------------------------
	.section	.nv.constant0._ZN3cub18CUB_300001_SM_10006detail11scan_by_key21DeviceScanByKeyKernelINS2_10policy_hubIN6thrust24THRUST_300001_SM_1000_NS18transform_iteratorI6RowKeyNS6_17counting_iteratorIiNS6_11use_defaultESA_SA_EESA_SA_EEjjN4cuda3std3__44plusIvEEE10Policy1000ESC_NS7_I8CastByteNS6_10device_ptrIhEESA_SA_EEPjNS0_24ReduceByKeyScanTileStateIjiLb1EEENSF_8equal_toIvEESH_NS0_8NullTypeEjjiEEvT0_PT9_T1_T2_T3_iT4_T5_T6_T7_,"a",@progbits
	.sectionflags	@""
	.align	4
.nv.constant0._ZN3cub18CUB_300001_SM_10006detail11scan_by_key21DeviceScanByKeyKernelINS2_10policy_hubIN6thrust24THRUST_300001_SM_1000_NS18transform_iteratorI6RowKeyNS6_17counting_iteratorIiNS6_11use_defaultESA_SA_EESA_SA_EEjjN4cuda3std3__44plusIvEEE10Policy1000ESC_NS7_I8CastByteNS6_10device_ptrIhEESA_SA_EEPjNS0_24ReduceByKeyScanTileStateIjiLb1EEENSF_8equal_toIvEESH_NS0_8NullTypeEjjiEEvT0_PT9_T1_T2_T3_iT4_T5_T6_T7_:
	.zero		956


//--------------------- .nv.constant0._ZN3cub18CUB_300001_SM_10006detail11scan_by_key25DeviceScanByKeyInitKernelINS0_24ReduceByKeyScanTileStateIjiLb1EEEN6thrust24THRUST_300001_SM_1000_NS18transform_iteratorI6RowKeyNS7_17counting_iteratorIiNS7_11use_defaultESB_SB_EESB_SB_EEjEEvT_T0_PN4cuda3std3__415iterator_traitsISF_vE10value_typeET1_i --------------------------
	.section	.nv.constant0._ZN3cub18CUB_300001_SM_10006detail11scan_by_key25DeviceScanByKeyInitKernelINS0_24ReduceByKeyScanTileStateIjiLb1EEEN6thrust24THRUST_300001_SM_1000_NS18transform_iteratorI6RowKeyNS7_17counting_iteratorIiNS7_11use_defaultESB_SB_EESB_SB_EEjEEvT_T0_PN4cuda3std3__415iterator_traitsISF_vE10value_typeET1_i,"a",@progbits
	.sectionflags	@""
	.align	4
.nv.constant0._ZN3cub18CUB_300001_SM_10006detail11scan_by_key25DeviceScanByKeyInitKernelINS0_24ReduceByKeyScanTileStateIjiLb1EEEN6thrust24THRUST_300001_SM_1000_NS18transform_iteratorI6RowKeyNS7_17counting_iteratorIiNS7_11use_defaultESB_SB_EESB_SB_EEjEEvT_T0_PN4cuda3std3__415iterator_traitsISF_vE10value_typeET1_i:
	.zero		928


//--------------------- .nv.constant0._ZN3cub18CUB_300001_SM_10006detail11EmptyKernelIvEEvv --------------------------
	.section	.nv.constant0._ZN3cub18CUB_300001_SM_10006detail11EmptyKernelIvEEvv,"a",@progbits
	.sectionflags	@""
	.align	4
.nv.constant0._ZN3cub18CUB_300001_SM_10006detail11EmptyKernelIvEEvv:
	.zero		896


//--------------------- .nv.constant0._Z12transpose32uPKjPjii --------------------------
	.section	.nv.constant0._Z12transpose32uPKjPjii,"a",@progbits
	.sectionflags	@""
	.align	4
.nv.constant0._Z12transpose32uPKjPjii:
	.zero		920


//--------------------- SYMBOLS --------------------------

	.type		.nv.reservedSmem.offset0,@object
	.size		.nv.reservedSmem.offset0,0x4
	.type		.nv.reservedSmem.cap,@object
	.size		.nv.reservedSmem.cap,0x4
